	.target	sm_90a

	.elftype	@"ET_EXEC"


//--------------------- .note.nv.tkinfo           --------------------------
	.section	.note.nv.tkinfo,"",@"SHT_NOTE"
	.sectionflags	@"SHF_NOTE_NV_TKINFO"
	.tkinfo
        /*0018*/ 	.word	0x00000002
        /*0030*/ 	.string	""
        /*0030*/ 	.string	"ptxas"
        /*0030*/ 	.string	"Cuda compilation tools, release 13.0, V13.0.88"
        /*0030*/ 	.string	"Build cuda_13.0.r13.0/compiler.36424714_0"
        /*0030*/ 	.string	"-v  -suppress-debug-info  -lineinfo  -arch sm_90a "



//--------------------- .note.nv.cuinfo           --------------------------
	.section	.note.nv.cuinfo,"",@"SHT_NOTE"
	.sectionflags	@"SHF_NOTE_NV_CUINFO"
        /*0018*/ 	.short	0x0002
        /*001a*/ 	.short	0x005a
        /*001c*/ 	.short	0x0082
	.zero		2


//--------------------- .nv.info                  --------------------------
	.section	.nv.info,"",@"SHT_CUDA_INFO"
	.align	4


	//----- nvinfo : EIATTR_REGCOUNT
	.align		4
        /*0000*/ 	.byte	0x04, 0x2f
        /*0002*/ 	.short	(.L_1 - .L_0)
	.align		4
.L_0:
        /*0004*/ 	.word	index@(matmul_kernel)
        /*0008*/ 	.word	0x00000020


	//----- nvinfo : EIATTR_FRAME_SIZE
	.align		4
.L_1:
        /*000c*/ 	.byte	0x04, 0x11
        /*000e*/ 	.short	(.L_3 - .L_2)
	.align		4
.L_2:
        /*0010*/ 	.word	index@(matmul_kernel)
        /*0014*/ 	.word	0x00003828


	//----- nvinfo : EIATTR_MIN_STACK_SIZE
	.align		4
.L_3:
        /*0018*/ 	.byte	0x04, 0x12
        /*001a*/ 	.short	(.L_5 - .L_4)
	.align		4
.L_4:
        /*001c*/ 	.word	index@(matmul_kernel)
        /*0020*/ 	.word	0x00003828
.L_5:


//--------------------- .nv.compat                --------------------------
	.section	.nv.compat,"",@"SHT_CUDA_COMPAT_INFO"
	.align	4
        /*0000*/ 	.byte	0x02, 0x09, 0x01, 0x00, 0x02, 0x02, 0x01, 0x00, 0x02, 0x05, 0x05, 0x00, 0x03, 0x07, 0x01, 0x01
        /*0010*/ 	.byte	0x02, 0x03, 0x00, 0x00, 0x02, 0x06, 0x01, 0x00, 0x04, 0x0b, 0x08, 0x00, 0x00, 0x00, 0x00, 0x00
        /*0020*/ 	.byte	0x00, 0x00, 0x00, 0x00


//--------------------- .nv.info.matmul_kernel    --------------------------
	.section	.nv.info.matmul_kernel,"",@"SHT_CUDA_INFO"
	.sectionflags	@""
	.align	4


	//----- nvinfo : EIATTR_CUDA_API_VERSION
	.align		4
        /*0000*/ 	.byte	0x04, 0x37
        /*0002*/ 	.short	(.L_7 - .L_6)
.L_6:
        /*0004*/ 	.word	0x00000082


	//----- nvinfo : EIATTR_KPARAM_INFO
	.align		4
.L_7:
        /*0008*/ 	.byte	0x04, 0x17
        /*000a*/ 	.short	(.L_9 - .L_8)
.L_8:
        /*000c*/ 	.word	0x00000000
        /*0010*/ 	.short	0x000d
        /*0012*/ 	.short	0x0048
        /*0014*/ 	.byte	0x00, 0xf4, 0x21, 0x00


	//----- nvinfo : EIATTR_KPARAM_INFO
	.align		4
.L_9:
        /*0018*/ 	.byte	0x04, 0x17
        /*001a*/ 	.short	(.L_11 - .L_10)
.L_10:
        /*001c*/ 	.word	0x00000000
        /*0020*/ 	.short	0x000c
        /*0022*/ 	.short	0x0040
        /*0024*/ 	.byte	0x00, 0xf4, 0x21, 0x00


	//----- nvinfo : EIATTR_KPARAM_INFO
	.align		4
.L_11:
        /*0028*/ 	.byte	0x04, 0x17
        /*002a*/ 	.short	(.L_13 - .L_12)
.L_12:
        /*002c*/ 	.word	0x00000000
        /*0030*/ 	.short	0x000b
        /*0032*/ 	.short	0x0038
        /*0034*/ 	.byte	0x00, 0xf0, 0x11, 0x00


	//----- nvinfo : EIATTR_KPARAM_INFO
	.align		4
.L_13:
        /*0038*/ 	.byte	0x04, 0x17
        /*003a*/ 	.short	(.L_15 - .L_14)
.L_14:
        /*003c*/ 	.word	0x00000000
        /*0040*/ 	.short	0x000a
        /*0042*/ 	.short	0x0034
        /*0044*/ 	.byte	0x00, 0xf0, 0x11, 0x00


	//----- nvinfo : EIATTR_KPARAM_INFO
	.align		4
.L_15:
        /*0048*/ 	.byte	0x04, 0x17
        /*004a*/ 	.short	(.L_17 - .L_16)
.L_16:
        /*004c*/ 	.word	0x00000000
        /*0050*/ 	.short	0x0009
        /*0052*/ 	.short	0x0030
        /*0054*/ 	.byte	0x00, 0xf0, 0x11, 0x00


	//----- nvinfo : EIATTR_KPARAM_INFO
	.align		4
.L_17:
        /*0058*/ 	.byte	0x04, 0x17
        /*005a*/ 	.short	(.L_19 - .L_18)
.L_18:
        /*005c*/ 	.word	0x00000000
        /*0060*/ 	.short	0x0008
        /*0062*/ 	.short	0x002c
        /*0064*/ 	.byte	0x00, 0xf0, 0x11, 0x00


	//----- nvinfo : EIATTR_KPARAM_INFO
	.align		4
.L_19:
        /*0068*/ 	.byte	0x04, 0x17
        /*006a*/ 	.short	(.L_21 - .L_20)
.L_20:
        /*006c*/ 	.word	0x00000000
        /*0070*/ 	.short	0x0007
        /*0072*/ 	.short	0x0028
        /*0074*/ 	.byte	0x00, 0xf0, 0x11, 0x00


	//----- nvinfo : EIATTR_KPARAM_INFO
	.align		4
.L_21:
        /*0078*/ 	.byte	0x04, 0x17
        /*007a*/ 	.short	(.L_23 - .L_22)
.L_22:
        /*007c*/ 	.word	0x00000000
        /*0080*/ 	.short	0x0006
        /*0082*/ 	.short	0x0024
        /*0084*/ 	.byte	0x00, 0xf0, 0x11, 0x00


	//----- nvinfo : EIATTR_KPARAM_INFO
	.align		4
.L_23:
        /*0088*/ 	.byte	0x04, 0x17
        /*008a*/ 	.short	(.L_25 - .L_24)
.L_24:
        /*008c*/ 	.word	0x00000000
        /*0090*/ 	.short	0x0005
        /*0092*/ 	.short	0x0020
        /*0094*/ 	.byte	0x00, 0xf0, 0x11, 0x00


	//----- nvinfo : EIATTR_KPARAM_INFO
	.align		4
.L_25:
        /*0098*/ 	.byte	0x04, 0x17
        /*009a*/ 	.short	(.L_27 - .L_26)
.L_26:
        /*009c*/ 	.word	0x00000000
        /*00a0*/ 	.short	0x0004
        /*00a2*/ 	.short	0x001c
        /*00a4*/ 	.byte	0x00, 0xf0, 0x11, 0x00


	//----- nvinfo : EIATTR_KPARAM_INFO
	.align		4
.L_27:
        /*00a8*/ 	.byte	0x04, 0x17
        /*00aa*/ 	.short	(.L_29 - .L_28)
.L_28:
        /*00ac*/ 	.word	0x00000000
        /*00b0*/ 	.short	0x0003
        /*00b2*/ 	.short	0x0018
        /*00b4*/ 	.byte	0x00, 0xf0, 0x11, 0x00


	//----- nvinfo : EIATTR_KPARAM_INFO
	.align		4
.L_29:
        /*00b8*/ 	.byte	0x04, 0x17
        /*00ba*/ 	.short	(.L_31 - .L_30)
.L_30:
        /*00bc*/ 	.word	0x00000000
        /*00c0*/ 	.short	0x0002
        /*00c2*/ 	.short	0x0010
        /*00c4*/ 	.byte	0x00, 0xf4, 0x21, 0x00


	//----- nvinfo : EIATTR_KPARAM_INFO
	.align		4
.L_31:
        /*00c8*/ 	.byte	0x04, 0x17
        /*00ca*/ 	.short	(.L_33 - .L_32)
.L_32:
        /*00cc*/ 	.word	0x00000000
        /*00d0*/ 	.short	0x0001
        /*00d2*/ 	.short	0x0008
        /*00d4*/ 	.byte	0x00, 0xf4, 0x21, 0x00


	//----- nvinfo : EIATTR_KPARAM_INFO
	.align		4
.L_33:
        /*00d8*/ 	.byte	0x04, 0x17
        /*00da*/ 	.short	(.L_35 - .L_34)
.L_34:
        /*00dc*/ 	.word	0x00000000
        /*00e0*/ 	.short	0x0000
        /*00e2*/ 	.short	0x0000
        /*00e4*/ 	.byte	0x00, 0xf4, 0x21, 0x00


	//----- nvinfo : EIATTR_SPARSE_MMA_MASK
	.align		4
.L_35:
        /*00e8*/ 	.byte	0x03, 0x50
        /*00ea*/ 	.short	0x0000


	//----- nvinfo : EIATTR_MAXREG_COUNT
	.align		4
        /*00ec*/ 	.byte	0x03, 0x1b
        /*00ee*/ 	.short	0x00ff


	//----- nvinfo : EIATTR_NUM_BARRIERS
	.align		4
        /*00f0*/ 	.byte	0x02, 0x4c
        /*00f2*/ 	.byte	0x01
	.zero		1


	//----- nvinfo : EIATTR_ANNOTATIONS
	.align		4
        /*00f4*/ 	.byte	0x04, 0x55
        /*00f6*/ 	.short	(.L_37 - .L_36)


	//   ....[0]....
.L_36:
        /*00f8*/ 	.word	0x00000001
        /*00fc*/ 	.byte	0xf0, 0x00, 0x00, 0x00, 0x01, 0x00, 0x00, 0x00, 0x20, 0x01, 0x00, 0x00, 0x01, 0x00, 0x00, 0x00
        /* <DEDUP_REMOVED lines=1487> */
        /*5dfc*/ 	.byte	0xd0, 0x55, 0x01, 0x00, 0x01, 0x00, 0x00, 0x00, 0xe0, 0x55, 0x01, 0x00


	//----- nvinfo : EIATTR_MERCURY_ISA_VERSION
	.align		4
.L_37:
        /*5e08*/ 	.byte	0x03, 0x5f
        /*5e0a*/ 	.short	0x0101


	//----- nvinfo : EIATTR_EXIT_INSTR_OFFSETS
	.align		4
        /*5e0c*/ 	.byte	0x04, 0x1c
        /*5e0e*/ 	.short	(.L_39 - .L_38)


	//   ....[0]....
.L_38:
        /*5e10*/ 	.word	0x0004ce90


	//   ....[1]....
        /*5e14*/ 	.word	0x0004cec0


	//----- nvinfo : EIATTR_REQNTID
	.align		4
.L_39:
        /*5e18*/ 	.byte	0x04, 0x10
        /*5e1a*/ 	.short	(.L_41 - .L_40)
.L_40:
        /*5e1c*/ 	.word	0x00000040
        /*5e20*/ 	.word	0x00000001
        /*5e24*/ 	.word	0x00000001


	//----- nvinfo : EIATTR_CBANK_PARAM_SIZE
	.align		4
.L_41:
        /*5e28*/ 	.byte	0x03, 0x19
        /*5e2a*/ 	.short	0x0050


	//----- nvinfo : EIATTR_PARAM_CBANK
	.align		4
        /*5e2c*/ 	.byte	0x04, 0x0a
        /*5e2e*/ 	.short	(.L_43 - .L_42)
	.align		4
.L_42:
        /*5e30*/ 	.word	index@(.nv.constant0.matmul_kernel)
        /*5e34*/ 	.short	0x0210
        /*5e36*/ 	.short	0x0050


	//----- nvinfo : EIATTR_SW_WAR
	.align		4
.L_43:
        /*5e38*/ 	.byte	0x04, 0x36
        /*5e3a*/ 	.short	(.L_45 - .L_44)
.L_44:
        /*5e3c*/ 	.word	0x00000008
.L_45:


//--------------------- .nv.callgraph             --------------------------
	.section	.nv.callgraph,"",@"SHT_CUDA_CALLGRAPH"
	.align	4
	.sectionentsize	8
	.align		4
        /*0000*/ 	.word	0x00000000
	.align		4
        /*0004*/ 	.word	0xffffffff
	.align		4
        /*0008*/ 	.word	0x00000000
	.align		4
        /*000c*/ 	.word	0xfffffffe
	.align		4
        /*0010*/ 	.word	0x00000000
	.align		4
        /*0014*/ 	.word	0xfffffffd
	.align		4
        /*0018*/ 	.word	0x00000000
	.align		4
        /*001c*/ 	.word	0xfffffffc


//--------------------- .text.matmul_kernel       --------------------------
	.section	.text.matmul_kernel,"ax",@progbits
	.align	128
        .global         matmul_kernel
        .type           matmul_kernel,@function
        .size           matmul_kernel,(.L_x_3 - matmul_kernel)
        .other          matmul_kernel,@"STO_CUDA_ENTRY STV_DEFAULT"
matmul_kernel:
.text.matmul_kernel:
[----:B------:R-:W0:Y:S08]  /*0000*/  LDC R1, c[0x0][0x28] ;  /* 0x00000a00ff017b82 */ /* 0x000e300000000800 */
[----:B------:R-:W1:Y:S01]  /*0010*/  LDC.64 R2, c[0x0][0x228] ;  /* 0x00008a00ff027b82 */ /* 0x000e620000000a00 */
[----:B0-----:R-:W-:Y:S01]  /*0020*/  VIADD R1, R1, 0xffffc7d8 ;  /* 0xffffc7d801017836 */ /* 0x001fe20000000000 */
[----:B------:R-:W0:Y:S01]  /*0030*/  S2R R28, SR_TID.X ;  /* 0x00000000001c7919 */ /* 0x000e220000002100 */
[----:B------:R-:W-:Y:S01]  /*0040*/  CS2R R24, SRZ ;  /* 0x0000000000187805 */ /* 0x000fe2000001ff00 */
[----:B------:R-:W-:Y:S01]  /*0050*/  UMOV UR4, 0x400 ;  /* 0x0000040000047882 */ /* 0x000fe20000000000 */
[----:B------:R-:W-:-:S02]  /*0060*/  CS2R R26, SRZ ;  /* 0x00000000001a7805 */ /* 0x000fc4000001ff00 */
[----:B------:R-:W-:Y:S02]  /*0070*/  CS2R R20, SRZ ;  /* 0x0000000000147805 */ /* 0x000fe4000001ff00 */
[----:B------:R-:W-:Y:S01]  /*0080*/  CS2R R22, SRZ ;  /* 0x0000000000167805 */ /* 0x000fe2000001ff00 */
[----:B------:R-:W2:Y:S01]  /*0090*/  S2UR UR5, SR_CgaCtaId ;  /* 0x00000000000579c3 */ /* 0x000ea20000008800 */
[----:B------:R-:W-:Y:S02]  /*00a0*/  CS2R R16, SRZ ;  /* 0x0000000000107805 */ /* 0x000fe4000001ff00 */
[----:B------:R-:W-:Y:S02]  /*00b0*/  CS2R R18, SRZ ;  /* 0x0000000000127805 */ /* 0x000fe4000001ff00 */
[----:B------:R-:W-:Y:S02]  /*00c0*/  CS2R R12, SRZ ;  /* 0x00000000000c7805 */ /* 0x000fe4000001ff00 */
[----:B------:R-:W-:Y:S01]  /*00d0*/  CS2R R14, SRZ ;  /* 0x00000000000e7805 */ /* 0x000fe2000001ff00 */
[----:B-1----:R-:W-:Y:S01]  /*00e0*/  IMAD.MOV.U32 R29, RZ, RZ, R3 ;  /* 0x000000ffff1d7224 */ /* 0x002fe200078e0003 */
[----:B------:R1:W-:Y:S01]  /*00f0*/  STL.64 [R1+0x1a0], R2 ;  /* 0x0001a00201007387 */ /* 0x0003e20000100a00 */
[----:B------:R-:W-:-:S02]  /*0100*/  IMAD.MOV.U32 R11, RZ, RZ, R2 ;  /* 0x000000ffff0b7224 */ /* 0x000fc400078e0002 */
[----:B------:R-:W-:Y:S01]  /*0110*/  VIADD R0, R29, 0x1f ;  /* 0x0000001f1d007836 */ /* 0x000fe20000000000 */
[----:B------:R0:W-:Y:S01]  /*0120*/  STL [R1+0x1cfc], R29 ;  /* 0x001cfc1d01007387 */ /* 0x0001e20000100800 */
[----:B------:R-:W-:Y:S01]  /*0130*/  ULDC.64 UR8, c[0x0][0x208] ;  /* 0x0000820000087ab9 */ /* 0x000fe20000000a00 */
[----:B--2---:R-:W-:Y:S02]  /*0140*/  ULEA UR4, UR5, UR4, 0x18 ;  /* 0x0000000405047291 */ /* 0x004fe4000f8ec03f */
[----:B------:R-:W-:Y:S01]  /*0150*/  STL [R1+0x190], RZ ;  /* 0x000190ff01007387 */ /* 0x000fe20000100800 */
[----:B-1----:R-:W-:-:S03]  /*0160*/  SHF.R.S32.HI R3, RZ, 0x1f, R0 ;  /* 0x0000001fff037819 */ /* 0x002fc60000011400 */
[----:B------:R-:W-:Y:S01]  /*0170*/  STL [R1+0x194], RZ ;  /* 0x000194ff01007387 */ /* 0x000fe20000100800 */
[----:B0-----:R-:W-:Y:S02]  /*0180*/  LOP3.LUT R29, R28, 0x3f, RZ, 0xc0, !PT ;  /* 0x0000003f1c1d7812 */ /* 0x001fe400078ec0ff */
[----:B------:R-:W-:Y:S01]  /*0190*/  LEA.HI R3, R3, R0, RZ, 0x5 ;  /* 0x0000000003037211 */ /* 0x000fe200078f28ff */
[----:B------:R-:W-:Y:S03]  /*01a0*/  STL [R1+0x198], RZ ;  /* 0x000198ff01007387 */ /* 0x000fe60000100800 */
[----:B------:R-:W-:Y:S01]  /*01b0*/  SHF.R.S32.HI R0, RZ, 0x5, R3 ;  /* 0x00000005ff007819 */ /* 0x000fe20000011403 */
[----:B------:R-:W-:Y:S04]  /*01c0*/  STL [R1+0x19c], RZ ;  /* 0x00019cff01007387 */ /* 0x000fe80000100800 */
[----:B------:R-:W-:Y:S01]  /*01d0*/  IMAD.SHL.U32 R0, R0, 0x8, RZ ;  /* 0x0000000800007824 */ /* 0x000fe200078e00ff */
[----:B------:R-:W0:Y:S04]  /*01e0*/  S2R R3, SR_CTAID.X ;  /* 0x0000000000037919 */ /* 0x000e280000002500 */
[-C--:B------:R-:W-:Y:S01]  /*01f0*/  IABS R7, R0.reuse ;  /* 0x0000000000077213 */ /* 0x080fe20000000000 */
[----:B------:R-:W-:Y:S01]  /*0200*/  STL [R1+0x180], RZ ;  /* 0x000180ff01007387 */ /* 0x000fe20000100800 */
[----:B------:R-:W-:-:S02]  /*0210*/  IABS R10, R0 ;  /* 0x00000000000a7213 */ /* 0x000fc40000000000 */
[----:B------:R-:W1:Y:S01]  /*0220*/  I2F.RP R2, R7 ;  /* 0x0000000700027306 */ /* 0x000e620000209400 */
[----:B------:R-:W-:Y:S04]  /*0230*/  STL [R1+0x184], RZ ;  /* 0x000184ff01007387 */ /* 0x000fe80000100800 */
[----:B------:R-:W-:Y:S04]  /*0240*/  STL [R1+0x188], RZ ;  /* 0x000188ff01007387 */ /* 0x000fe80000100800 */
[----:B------:R-:W-:Y:S04]  /*0250*/  STL [R1+0x18c], RZ ;  /* 0x00018cff01007387 */ /* 0x000fe80000100800 */
[----:B------:R-:W-:Y:S01]  /*0260*/  STL [R1+0x170], RZ ;  /* 0x000170ff01007387 */ /* 0x000fe20000100800 */
[----:B-1----:R-:W1:Y:S03]  /*0270*/  MUFU.RCP R2, R2 ;  /* 0x0000000200027308 */ /* 0x002e660000001000 */
[----:B------:R-:W-:Y:S04]  /*0280*/  STL [R1+0x174], RZ ;  /* 0x000174ff01007387 */ /* 0x000fe80000100800 */
[----:B------:R-:W-:Y:S01]  /*0290*/  STL [R1+0x178], RZ ;  /* 0x000178ff01007387 */ /* 0x000fe20000100800 */
[----:B0-----:R-:W-:-:S03]  /*02a0*/  IABS R8, R3 ;  /* 0x0000000300087213 */ /* 0x001fc60000000000 */
[----:B------:R-:W-:Y:S04]  /*02b0*/  STL [R1+0x17c], RZ ;  /* 0x00017cff01007387 */ /* 0x000fe80000100800 */
[----:B------:R-:W-:Y:S01]  /*02c0*/  STL [R1+0x160], RZ ;  /* 0x000160ff01007387 */ /* 0x000fe20000100800 */
[----:B-1----:R-:W-:-:S03]  /*02d0*/  VIADD R4, R2, 0xffffffe ;  /* 0x0ffffffe02047836 */ /* 0x002fc60000000000 */
[----:B------:R-:W-:Y:S01]  /*02e0*/  STL [R1+0x164], RZ ;  /* 0x000164ff01007387 */ /* 0x000fe20000100800 */
[----:B------:R-:W-:Y:S01]  /*02f0*/  IMAD.MOV R2, RZ, RZ, -R10 ;  /* 0x000000ffff027224 */ /* 0x000fe200078e0a0a */
[----:B------:R0:W1:Y:S02]  /*0300*/  F2I.FTZ.U32.TRUNC.NTZ R5, R4 ;  /* 0x0000000400057305 */ /* 0x000064000021f000 */
[----:B------:R-:W-:Y:S04]  /*0310*/  STL [R1+0x168], RZ ;  /* 0x000168ff01007387 */ /* 0x000fe80000100800 */
[----:B------:R-:W-:Y:S01]  /*0320*/  STL [R1+0x16c], RZ ;  /* 0x00016cff01007387 */ /* 0x000fe20000100800 */
[----:B0-----:R-:W-:-:S03]  /*0330*/  IMAD.MOV.U32 R4, RZ, RZ, RZ ;  /* 0x000000ffff047224 */ /* 0x001fc600078e00ff */
[----:B------:R-:W-:Y:S04]  /*0340*/  STL [R1+0x150], RZ ;  /* 0x000150ff01007387 */ /* 0x000fe80000100800 */
[----:B------:R-:W-:Y:S01]  /*0350*/  STL [R1+0x154], RZ ;  /* 0x000154ff01007387 */ /* 0x000fe20000100800 */
[----:B-1----:R-:W-:-:S03]  /*0360*/  IMAD.MOV R6, RZ, RZ, -R5 ;  /* 0x000000ffff067224 */ /* 0x002fc600078e0a05 */
[----:B------:R-:W-:Y:S01]  /*0370*/  STL [R1+0x158], RZ ;  /* 0x000158ff01007387 */ /* 0x000fe20000100800 */
[----:B------:R-:W-:Y:S02]  /*0380*/  IMAD R9, R6, R7, RZ ;  /* 0x0000000706097224 */ /* 0x000fe400078e02ff */
[----:B------:R-:W-:Y:S01]  /*0390*/  IMAD.MOV.U32 R6, RZ, RZ, R8 ;  /* 0x000000ffff067224 */ /* 0x000fe200078e0008 */
[----:B------:R-:W-:Y:S01]  /*03a0*/  STL [R1+0x15c], RZ ;  /* 0x00015cff01007387 */ /* 0x000fe20000100800 */
[----:B------:R-:W-:-:S03]  /*03b0*/  IMAD.HI.U32 R5, R5, R9, R4 ;  /* 0x0000000905057227 */ /* 0x000fc600078e0004 */
[----:B------:R-:W-:Y:S03]  /*03c0*/  STL [R1+0x140], RZ ;  /* 0x000140ff01007387 */ /* 0x000fe60000100800 */
[----:B------:R-:W-:Y:S01]  /*03d0*/  IMAD.HI.U32 R5, R5, R6, RZ ;  /* 0x0000000605057227 */ /* 0x000fe200078e00ff */
[----:B------:R-:W-:Y:S03]  /*03e0*/  STL [R1+0x144], RZ ;  /* 0x000144ff01007387 */ /* 0x000fe60000100800 */
[----:B------:R-:W-:Y:S01]  /*03f0*/  IMAD R2, R5, R2, R6 ;  /* 0x0000000205027224 */ /* 0x000fe200078e0206 */
[----:B------:R-:W-:Y:S04]  /*0400*/  STL [R1+0x148], RZ ;  /* 0x000148ff01007387 */ /* 0x000fe80000100800 */
[----:B------:R-:W-:Y:S01]  /*0410*/  ISETP.GT.U32.AND P1, PT, R7, R2, PT ;  /* 0x000000020700720c */ /* 0x000fe20003f24070 */
[----:B------:R-:W-:Y:S04]  /*0420*/  STL [R1+0x14c], RZ ;  /* 0x00014cff01007387 */ /* 0x000fe80000100800 */
[----:B------:R-:W-:Y:S04]  /*0430*/  STL [R1+0x130], RZ ;  /* 0x000130ff01007387 */ /* 0x000fe80000100800 */
[----:B------:R-:W-:Y:S04]  /*0440*/  STL [R1+0x134], RZ ;  /* 0x000134ff01007387 */ /* 0x000fe80000100800 */
[----:B------:R-:W-:Y:S01]  /*0450*/  @!P1 IMAD.IADD R2, R2, 0x1, -R7 ;  /* 0x0000000102029824 */ /* 0x000fe200078e0a07 */
[----:B------:R-:W-:Y:S01]  /*0460*/  STL [R1+0x138], RZ ;  /* 0x000138ff01007387 */ /* 0x000fe20000100800 */
[----:B------:R-:W-:Y:S01]  /*0470*/  @!P1 VIADD R5, R5, 0x1 ;  /* 0x0000000105059836 */ /* 0x000fe20000000000 */
[----:B------:R-:W-:-:S02]  /*0480*/  ISETP.NE.AND P1, PT, R0, RZ, PT ;  /* 0x000000ff0000720c */ /* 0x000fc40003f25270 */
[----:B------:R-:W-:Y:S01]  /*0490*/  ISETP.GE.U32.AND P0, PT, R2, R7, PT ;  /* 0x000000070200720c */ /* 0x000fe20003f06070 */
[----:B------:R-:W-:Y:S01]  /*04a0*/  STL [R1+0x13c], RZ ;  /* 0x00013cff01007387 */ /* 0x000fe20000100800 */
[----:B------:R-:W-:-:S03]  /*04b0*/  LOP3.LUT R2, R3, R0, RZ, 0x3c, !PT ;  /* 0x0000000003027212 */ /* 0x000fc600078e3cff */
[----:B------:R-:W-:Y:S01]  /*04c0*/  STL [R1+0x120], RZ ;  /* 0x000120ff01007387 */ /* 0x000fe20000100800 */
[----:B------:R-:W-:Y:S01]  /*04d0*/  ISETP.GE.AND P2, PT, R2, RZ, PT ;  /* 0x000000ff0200720c */ /* 0x000fe20003f46270 */
[----:B------:R-:W-:Y:S02]  /*04e0*/  VIADD R2, R11, 0x1ff ;  /* 0x000001ff0b027836 */ /* 0x000fe40000000000 */
[----:B------:R-:W-:Y:S04]  /*04f0*/  STL [R1+0x124], RZ ;  /* 0x000124ff01007387 */ /* 0x000fe80000100800 */
[----:B------:R-:W-:Y:S01]  /*0500*/  @P0 VIADD R5, R5, 0x1 ;  /* 0x0000000105050836 */ /* 0x000fe20000000000 */
[----:B------:R-:W-:Y:S03]  /*0510*/  STL [R1+0x128], RZ ;  /* 0x000128ff01007387 */ /* 0x000fe60000100800 */
[----:B------:R-:W-:Y:S01]  /*0520*/  IMAD.MOV.U32 R4, RZ, RZ, R5 ;  /* 0x000000ffff047224 */ /* 0x000fe200078e0005 */
[----:B------:R-:W-:Y:S01]  /*0530*/  SHF.R.S32.HI R5, RZ, 0x1f, R2 ;  /* 0x0000001fff057819 */ /* 0x000fe20000011402 */
[----:B------:R-:W-:Y:S02]  /*0540*/  STL [R1+0x12c], RZ ;  /* 0x00012cff01007387 */ /* 0x000fe40000100800 */
[----:B------:R-:W-:Y:S01]  /*0550*/  @!P2 IMAD.MOV R4, RZ, RZ, -R4 ;  /* 0x000000ffff04a224 */ /* 0x000fe200078e0a04 */
[----:B------:R-:W-:Y:S01]  /*0560*/  @!P1 LOP3.LUT R4, RZ, R0, RZ, 0x33, !PT ;  /* 0x00000000ff049212 */ /* 0x000fe200078e33ff */
[----:B------:R-:W-:Y:S01]  /*0570*/  STL [R1+0x110], RZ ;  /* 0x000110ff01007387 */ /* 0x000fe20000100800 */
[----:B------:R-:W-:-:S03]  /*0580*/  LEA.HI R5, R5, R2, RZ, 0x9 ;  /* 0x0000000205057211 */ /* 0x000fc600078f48ff */
[----:B------:R-:W-:Y:S01]  /*0590*/  IMAD.SHL.U32 R2, R4, 0x8, RZ ;  /* 0x0000000804027824 */ /* 0x000fe200078e00ff */
[----:B------:R-:W-:Y:S01]  /*05a0*/  STL [R1+0x114], RZ ;  /* 0x000114ff01007387 */ /* 0x000fe20000100800 */
[----:B------:R-:W-:-:S03]  /*05b0*/  IMAD.MOV R4, RZ, RZ, -R4 ;  /* 0x000000ffff047224 */ /* 0x000fc600078e0a04 */
[----:B------:R-:W-:Y:S01]  /*05c0*/  LEA.HI.SX32 R5, R5, -R2, 0x17 ;  /* 0x8000000205057211 */ /* 0x000fe200078fbaff */
[----:B------:R-:W-:Y:S01]  /*05d0*/  IMAD R11, R0, R4, R3 ;  /* 0x00000004000b7224 */ /* 0x000fe200078e0203 */
[----:B------:R-:W-:Y:S01]  /*05e0*/  STL [R1+0x118], RZ ;  /* 0x000118ff01007387 */ /* 0x000fe20000100800 */
[----:B------:R-:W-:Y:S01]  /*05f0*/  IMAD.MOV.U32 R4, RZ, RZ, RZ ;  /* 0x000000ffff047224 */ /* 0x000fe200078e00ff */
[----:B------:R-:W-:Y:S02]  /*0600*/  VIMNMX R6, R5, 0x8, PT ;  /* 0x0000000805067848 */ /* 0x000fe40003fe0100 */
[----:B------:R-:W-:Y:S02]  /*0610*/  STL [R1+0x11c], RZ ;  /* 0x00011cff01007387 */ /* 0x000fe40000100800 */
[-C--:B------:R-:W-:Y:S02]  /*0620*/  IABS R8, R6.reuse ;  /* 0x0000000600087213 */ /* 0x080fe40000000000 */
[----:B------:R-:W-:Y:S01]  /*0630*/  IABS R0, R6 ;  /* 0x0000000600007213 */ /* 0x000fe20000000000 */
[----:B------:R-:W-:Y:S01]  /*0640*/  STL [R1+0x100], RZ ;  /* 0x000100ff01007387 */ /* 0x000fe20000100800 */
[----:B------:R-:W0:Y:S03]  /*0650*/  I2F.RP R7, R8 ;  /* 0x0000000800077306 */ /* 0x000e260000209400 */
[----:B------:R-:W-:Y:S04]  /*0660*/  STL [R1+0x104], RZ ;  /* 0x000104ff01007387 */ /* 0x000fe80000100800 */
[----:B------:R-:W-:Y:S04]  /*0670*/  STL [R1+0x108], RZ ;  /* 0x000108ff01007387 */ /* 0x000fe80000100800 */
[----:B------:R-:W-:Y:S01]  /*0680*/  STL [R1+0x10c], RZ ;  /* 0x00010cff01007387 */ /* 0x000fe20000100800 */
[----:B0-----:R-:W0:Y:S03]  /*0690*/  MUFU.RCP R7, R7 ;  /* 0x0000000700077308 */ /* 0x001e260000001000 */
[----:B------:R-:W-:Y:S04]  /*06a0*/  STL [R1+0xf0], RZ ;  /* 0x0000f0ff01007387 */ /* 0x000fe80000100800 */
[----:B------:R-:W-:Y:S04]  /*06b0*/  STL [R1+0xf4], RZ ;  /* 0x0000f4ff01007387 */ /* 0x000fe80000100800 */
[----:B------:R-:W-:Y:S04]  /*06c0*/  STL [R1+0xf8], RZ ;  /* 0x0000f8ff01007387 */ /* 0x000fe80000100800 */
[----:B------:R-:W-:Y:S01]  /*06d0*/  STL [R1+0xfc], RZ ;  /* 0x0000fcff01007387 */ /* 0x000fe20000100800 */
[----:B0-----:R-:W-:-:S03]  /*06e0*/  VIADD R5, R7, 0xffffffe ;  /* 0x0ffffffe07057836 */ /* 0x001fc60000000000 */
[----:B------:R-:W-:Y:S04]  /*06f0*/  STL [R1+0xe0], RZ ;  /* 0x0000e0ff01007387 */ /* 0x000fe80000100800 */
[----:B------:R-:W-:Y:S01]  /*0700*/  STL [R1+0xe4], RZ ;  /* 0x0000e4ff01007387 */ /* 0x000fe20000100800 */
[----:B------:R-:W0:Y:S03]  /*0710*/  F2I.FTZ.U32.TRUNC.NTZ R5, R5 ;  /* 0x0000000500057305 */ /* 0x000e26000021f000 */
[----:B------:R-:W-:Y:S04]  /*0720*/  STL [R1+0xe8], RZ ;  /* 0x0000e8ff01007387 */ /* 0x000fe80000100800 */
[----:B------:R-:W-:Y:S04]  /*0730*/  STL [R1+0xec], RZ ;  /* 0x0000ecff01007387 */ /* 0x000fe80000100800 */
[----:B------:R-:W-:Y:S01]  /*0740*/  STL [R1+0xd0], RZ ;  /* 0x0000d0ff01007387 */ /* 0x000fe20000100800 */
[----:B0-----:R-:W-:-:S03]  /*0750*/  IMAD.MOV R9, RZ, RZ, -R5 ;  /* 0x000000ffff097224 */ /* 0x001fc600078e0a05 */
[----:B------:R-:W-:Y:S01]  /*0760*/  STL [R1+0xd4], RZ ;  /* 0x0000d4ff01007387 */ /* 0x000fe20000100800 */
[----:B------:R-:W-:Y:S01]  /*0770*/  IMAD.MOV.U32 R3, RZ, RZ, R9 ;  /* 0x000000ffff037224 */ /* 0x000fe200078e0009 */
[----:B------:R-:W-:Y:S02]  /*0780*/  IABS R9, R11 ;  /* 0x0000000b00097213 */ /* 0x000fe40000000000 */
[----:B------:R-:W-:Y:S01]  /*0790*/  STL [R1+0xd8], RZ ;  /* 0x0000d8ff01007387 */ /* 0x000fe20000100800 */
[----:B------:R-:W-:-:S03]  /*07a0*/  IMAD R3, R3, R8, RZ ;  /* 0x0000000803037224 */ /* 0x000fc600078e02ff */
[----:B------:R-:W-:Y:S01]  /*07b0*/  STL [R1+0xdc], RZ ;  /* 0x0000dcff01007387 */ /* 0x000fe20000100800 */
[----:B------:R-:W-:-:S03]  /*07c0*/  IMAD.HI.U32 R4, R5, R3, R4 ;  /* 0x0000000305047227 */ /* 0x000fc600078e0004 */
[----:B------:R-:W-:Y:S01]  /*07d0*/  STL [R1+0xc0], RZ ;  /* 0x0000c0ff01007387 */ /* 0x000fe20000100800 */
[----:B------:R-:W-:Y:S02]  /*07e0*/  IMAD.MOV R3, RZ, RZ, -R0 ;  /* 0x000000ffff037224 */ /* 0x000fe400078e0a00 */
[----:B------:R-:W-:Y:S01]  /*07f0*/  IMAD.HI.U32 R0, R4, R9, RZ ;  /* 0x0000000904007227 */ /* 0x000fe200078e00ff */
[----:B------:R-:W-:Y:S01]  /*0800*/  STL [R1+0xc4], RZ ;  /* 0x0000c4ff01007387 */ /* 0x000fe20000100800 */
[----:B------:R-:W-:Y:S02]  /*0810*/  CS2R R4, SRZ ;  /* 0x0000000000047805 */ /* 0x000fe4000001ff00 */
        /* <DEDUP_REMOVED lines=12> */
[----:B------:R-:W-:Y:S02]  /*08e0*/  LOP3.LUT R3, R11, R6, RZ, 0x3c, !PT ;  /* 0x000000060b037212 */ /* 0x000fe400078e3cff */
[----:B------:R-:W-:Y:S01]  /*08f0*/  CS2R R8, SRZ ;  /* 0x0000000000087805 */ /* 0x000fe2000001ff00 */
[----:B------:R-:W-:Y:S01]  /*0900*/  STL [R1+0xa0], RZ ;  /* 0x0000a0ff01007387 */ /* 0x000fe20000100800 */
[----:B------:R-:W-:-:S03]  /*0910*/  ISETP.GE.AND P2, PT, R3, RZ, PT ;  /* 0x000000ff0300720c */ /* 0x000fc60003f46270 */
[----:B------:R-:W-:Y:S04]  /*0920*/  STL [R1+0xa4], RZ ;  /* 0x0000a4ff01007387 */ /* 0x000fe80000100800 */
[----:B------:R-:W-:Y:S01]  /*0930*/  @P0 VIADD R0, R0, 0x1 ;  /* 0x0000000100000836 */ /* 0x000fe20000000000 */
[----:B------:R-:W-:Y:S04]  /*0940*/  STL [R1+0xa8], RZ ;  /* 0x0000a8ff01007387 */ /* 0x000fe80000100800 */
[----:B------:R-:W-:Y:S01]  /*0950*/  STL [R1+0xac], RZ ;  /* 0x0000acff01007387 */ /* 0x000fe20000100800 */
[----:B------:R-:W-:Y:S01]  /*0960*/  @!P2 IMAD.MOV R0, RZ, RZ, -R0 ;  /* 0x000000ffff00a224 */ /* 0x000fe200078e0a00 */
[----:B------:R-:W-:-:S02]  /*0970*/  @!P1 LOP3.LUT R0, RZ, R6, RZ, 0x33, !PT ;  /* 0x00000006ff009212 */ /* 0x000fc400078e33ff */
[----:B------:R-:W-:Y:S03]  /*0980*/  STL [R1+0x90], RZ ;  /* 0x000090ff01007387 */ /* 0x000fe60000100800 */
[----:B------:R-:W-:Y:S01]  /*0990*/  IMAD.MOV R3, RZ, RZ, -R0 ;  /* 0x000000ffff037224 */ /* 0x000fe200078e0a00 */
[----:B------:R-:W-:Y:S01]  /*09a0*/  STL [R1+0x94], RZ ;  /* 0x000094ff01007387 */ /* 0x000fe20000100800 */
[----:B------:R-:W-:Y:S02]  /*09b0*/  IMAD.SHL.U32 R0, R0, 0x20, RZ ;  /* 0x0000002000007824 */ /* 0x000fe400078e00ff */
[----:B------:R-:W-:Y:S01]  /*09c0*/  IMAD R3, R6, R3, R11 ;  /* 0x0000000306037224 */ /* 0x000fe200078e020b */
[----:B------:R-:W-:Y:S01]  /*09d0*/  STL [R1+0x98], RZ ;  /* 0x000098ff01007387 */ /* 0x000fe20000100800 */
[----:B------:R-:W-:Y:S01]  /*09e0*/  VIADD R28, R0, 0x1 ;  /* 0x00000001001c7836 */ /* 0x000fe20000000000 */
[----:B------:R-:W-:Y:S01]  /*09f0*/  CS2R R10, SRZ ;  /* 0x00000000000a7805 */ /* 0x000fe2000001ff00 */
[----:B------:R-:W-:Y:S01]  /*0a00*/  IMAD.IADD R2, R2, 0x1, R3 ;  /* 0x0000000102027824 */ /* 0x000fe200078e0203 */
[----:B------:R-:W-:Y:S01]  /*0a10*/  STL [R1+0x9c], RZ ;  /* 0x00009cff01007387 */ /* 0x000fe20000100800 */
[----:B------:R-:W0:Y:S01]  /*0a20*/  LDC R3, c[0x0][0x230] ;  /* 0x00008c00ff037b82 */ /* 0x000e220000000800 */
[----:B------:R-:W-:Y:S01]  /*0a30*/  CS2R R6, SRZ ;  /* 0x0000000000067805 */ /* 0x000fe2000001ff00 */
[----:B------:R-:W-:Y:S01]  /*0a40*/  IMAD R29, R2, 0x200, R29 ;  /* 0x00000200021d7824 */ /* 0x000fe200078e021d */
[----:B------:R-:W-:Y:S01]  /*0a50*/  STL [R1+0x80], RZ ;  /* 0x000080ff01007387 */ /* 0x000fe20000100800 */
[----:B------:R-:W-:-:S03]  /*0a60*/  VIADD R2, R0, 0x1e ;  /* 0x0000001e00027836 */ /* 0x000fc60000000000 */
[----:B------:R-:W-:Y:S04]  /*0a70*/  STL [R1+0x84], RZ ;  /* 0x000084ff01007387 */ /* 0x000fe80000100800 */
[----:B------:R-:W-:Y:S04]  /*0a80*/  STL [R1+0x88], RZ ;  /* 0x000088ff01007387 */ /* 0x000fe80000100800 */
[----:B------:R-:W-:Y:S04]  /*0a90*/  STL [R1+0x8c], RZ ;  /* 0x00008cff01007387 */ /* 0x000fe80000100800 */
[----:B------:R-:W-:Y:S04]  /*0aa0*/  STL [R1+0x70], RZ ;  /* 0x000070ff01007387 */ /* 0x000fe80000100800 */
[----:B------:R-:W-:Y:S01]  /*0ab0*/  STL [R1+0x74], RZ ;  /* 0x000074ff01007387 */ /* 0x000fe20000100800 */
[----:B0-----:R-:W-:-:S03]  /*0ac0*/  VIADD R3, R3, 0x3f ;  /* 0x0000003f03037836 */ /* 0x001fc60000000000 */
[----:B------:R-:W-:Y:S02]  /*0ad0*/  STL [R1+0x78], RZ ;  /* 0x000078ff01007387 */ /* 0x000fe40000100800 */
[----:B------:R-:W-:Y:S01]  /*0ae0*/  ISETP.GE.AND P0, PT, R3, 0x40, PT ;  /* 0x000000400300780c */ /* 0x000fe20003f06270 */
[C---:B------:R-:W-:Y:S01]  /*0af0*/  VIADD R3, R0.reuse, 0x3 ;  /* 0x0000000300037836 */ /* 0x040fe20000000000 */
[----:B------:R-:W-:Y:S04]  /*0b00*/  STL [R1+0x7c], RZ ;  /* 0x00007cff01007387 */ /* 0x000fe80000100800 */
        /* <DEDUP_REMOVED lines=24> */
[----:B------:R-:W-:Y:S04]  /*0c90*/  STL [R1], RZ ;  /* 0x000000ff01007387 */ /* 0x000fe80000100800 */
[----:B------:R-:W-:Y:S04]  /*0ca0*/  STL [R1+0x4], RZ ;  /* 0x000004ff01007387 */ /* 0x000fe80000100800 */
[----:B------:R-:W-:Y:S04]  /*0cb0*/  STL [R1+0x8], RZ ;  /* 0x000008ff01007387 */ /* 0x000fe80000100800 */
[----:B------:R-:W-:Y:S04]  /*0cc0*/  STL [R1+0xc], RZ ;  /* 0x00000cff01007387 */ /* 0x000fe80000100800 */
[----:B------:R0:W-:Y:S04]  /*0cd0*/  STL [R1+0x1d00], R24 ;  /* 0x001d001801007387 */ /* 0x0001e80000100800 */
[----:B------:R-:W-:Y:S04]  /*0ce0*/  STL [R1+0xbf0], R0 ;  /* 0x000bf00001007387 */ /* 0x000fe80000100800 */
[----:B------:R1:W-:Y:S01]  /*0cf0*/  STL [R1+0x210], R28 ;  /* 0x0002101c01007387 */ /* 0x0003e20000100800 */
[----:B0-----:R-:W-:-:S05]  /*0d00*/  VIADD R24, R0, 0x2 ;  /* 0x0000000200187836 */ /* 0x001fca0000000000 */
[----:B------:R0:W-:Y:S01]  /*0d10*/  STL [R1+0x20c], R24 ;  /* 0x00020c1801007387 */ /* 0x0001e20000100800 */
[----:B-1----:R-:W-:-:S03]  /*0d20*/  VIADD R28, R0, 0x4 ;  /* 0x00000004001c7836 */ /* 0x002fc60000000000 */
[----:B------:R1:W-:Y:S04]  /*0d30*/  STL [R1+0x208], R3 ;  /* 0x0002080301007387 */ /* 0x0003e80000100800 */
[----:B------:R2:W-:Y:S01]  /*0d40*/  STL [R1+0x204], R28 ;  /* 0x0002041c01007387 */ /* 0x0005e20000100800 */
[C---:B0-----:R-:W-:Y:S02]  /*0d50*/  VIADD R24, R0.reuse, 0x5 ;  /* 0x0000000500187836 */ /* 0x041fe40000000000 */
[----:B-1----:R-:W-:-:S03]  /*0d60*/  VIADD R3, R0, 0x6 ;  /* 0x0000000600037836 */ /* 0x002fc60000000000 */
[----:B------:R0:W-:Y:S01]  /*0d70*/  STL [R1+0x200], R24 ;  /* 0x0002001801007387 */ /* 0x0001e20000100800 */
[----:B--2---:R-:W-:-:S03]  /*0d80*/  VIADD R28, R0, 0x7 ;  /* 0x00000007001c7836 */ /* 0x004fc60000000000 */
        /* <DEDUP_REMOVED lines=43> */
[----:B------:R-:W-:Y:S01]  /*1040*/  STL [R1+0x1cd0], R29 ;  /* 0x001cd01d01007387 */ /* 0x000fe20000100800 */
[----:B0-----:R-:W-:Y:S02]  /*1050*/  VIADD R24, R29, 0x40 ;  /* 0x000000401d187836 */ /* 0x001fe40000000000 */
[----:B-1----:R-:W-:-:S03]  /*1060*/  VIADD R3, R0, 0x1d ;  /* 0x0000001d00037836 */ /* 0x002fc60000000000 */
[----:B------:R0:W-:Y:S01]  /*1070*/  STL [R1+0x1cd4], R24 ;  /* 0x001cd41801007387 */ /* 0x0001e20000100800 */
[----:B------:R-:W-:Y:S02]  /*1080*/  VIADD R0, R0, 0x1f ;  /* 0x0000001f00007836 */ /* 0x000fe40000000000 */
[----:B0-----:R-:W-:-:S05]  /*1090*/  VIADD R24, R29, 0x80 ;  /* 0x000000801d187836 */ /* 0x001fca0000000000 */
[----:B------:R0:W-:Y:S02]  /*10a0*/  STL [R1+0x1cd8], R24 ;  /* 0x001cd81801007387 */ /* 0x0001e40000100800 */
[----:B0-----:R-:W-:-:S05]  /*10b0*/  VIADD R24, R29, 0xc0 ;  /* 0x000000c01d187836 */ /* 0x001fca0000000000 */
[----:B------:R0:W-:Y:S02]  /*10c0*/  STL [R1+0x1cdc], R24 ;  /* 0x001cdc1801007387 */ /* 0x0001e40000100800 */
[----:B0-----:R-:W-:-:S05]  /*10d0*/  VIADD R24, R29, 0x100 ;  /* 0x000001001d187836 */ /* 0x001fca0000000000 */
[----:B------:R0:W-:Y:S02]  /*10e0*/  STL [R1+0x1cec], R24 ;  /* 0x001cec1801007387 */ /* 0x0001e40000100800 */
[----:B0-----:R-:W-:-:S05]  /*10f0*/  VIADD R24, R29, 0x140 ;  /* 0x000001401d187836 */ /* 0x001fca0000000000 */
[----:B------:R0:W-:Y:S02]  /*1100*/  STL [R1+0x1ce8], R24 ;  /* 0x001ce81801007387 */ /* 0x0001e40000100800 */
[C---:B0-----:R-:W-:Y:S02]  /*1110*/  VIADD R24, R29.reuse, 0x180 ;  /* 0x000001801d187836 */ /* 0x041fe40000000000 */
[----:B------:R-:W-:-:S03]  /*1120*/  VIADD R29, R29, 0x1c0 ;  /* 0x000001c01d1d7836 */ /* 0x000fc60000000000 */
[----:B------:R0:W-:Y:S04]  /*1130*/  STL [R1+0x1ce4], R24 ;  /* 0x001ce41801007387 */ /* 0x0001e80000100800 */
[----:B0-----:R0:W5:Y:S04]  /*1140*/  LDL.LU R24, [R1+0x1d00] ;  /* 0x001d000001187983 */ /* 0x0011680000300800 */
[----:B------:R1:W-:Y:S04]  /*1150*/  STL [R1+0x1ce0], R29 ;  /* 0x001ce01d01007387 */ /* 0x0003e80000100800 */
[----:B-1----:R0:W5:Y:S01]  /*1160*/  LDL.LU R29, [R1+0x1cfc] ;  /* 0x001cfc00011d7983 */ /* 0x0021620000300800 */
[----:B------:R-:W-:Y:S05]  /*1170*/  @!P0 BRA `(.L_x_0) ;  /* 0x0000043000cc8947 */ /* 0x000fea0003800000 */
[----:B------:R-:W2:Y:S04]  /*1180*/  LDL R11, [R1+0x1cd0] ;  /* 0x001cd000010b7983 */ /* 0x000ea80000100800 */
[----:B-----5:R-:W3:Y:S01]  /*1190*/  LDL R24, [R1+0x1cdc] ;  /* 0x001cdc0001187983 */ /* 0x020ee20000100800 */
[----:B------:R-:W-:Y:S01]  /*11a0*/  IABS R29, R29 ;  /* 0x0000001d001d7213 */ /* 0x000fe20000000000 */
[----:B------:R-:W-:Y:S01]  /*11b0*/  ULDC UR5, c[0x0][0x23c] ;  /* 0x00008f0000057ab9 */ /* 0x000fe20000000800 */
[----:B------:R-:W-:Y:S01]  /*11c0*/  ISETP.GE.AND P2, PT, R0, RZ, PT ;  /* 0x000000ff0000720c */ /* 0x000fe20003f46270 */
[----:B------:R-:W4:Y:S01]  /*11d0*/  LDL.LU R22, [R1+0x1a0] ;  /* 0x0001a00001167983 */ /* 0x000f220000300800 */
[----:B------:R-:W-:Y:S01]  /*11e0*/  ISETP.GE.AND P0, PT, R2, RZ, PT ;  /* 0x000000ff0200720c */ /* 0x000fe20003f06270 */
[----:B------:R-:W-:Y:S01]  /*11f0*/  ULDC.64 UR6, c[0x0][0x218] ;  /* 0x0000860000067ab9 */ /* 0x000fe20000000a00 */
[----:B------:R-:W-:Y:S01]  /*1200*/  ULDC.64 UR10, c[0x0][0x210] ;  /* 0x00008400000a7ab9 */ /* 0x000fe20000000a00 */
[----:B------:R-:W2:Y:S04]  /*1210*/  LDL.LU R23, [R1+0x1a8] ;  /* 0x0001a80001177983 */ /* 0x000ea80000300800 */
[----:B------:R-:W3:Y:S01]  /*1220*/  LDL.LU R27, [R1+0x1ac] ;  /* 0x0001ac00011b7983 */ /* 0x000ee20000300800 */
[----:B------:R-:W1:Y:S08]  /*1230*/  I2F.RP R6, R29 ;  /* 0x0000001d00067306 */ /* 0x000e700000209400 */
[----:B-1----:R-:W-:Y:S01]  /*1240*/  MUFU.RCP R6, R6 ;  /* 0x0000000600067308 */ /* 0x002fe20000001000 */
[----:B----4-:R-:W-:Y:S01]  /*1250*/  IABS R8, R22 ;  /* 0x0000001600087213 */ /* 0x010fe20000000000 */
[----:B---3--:R1:W-:Y:S04]  /*1260*/  STL [R1+0x1d6c], R27 ;  /* 0x001d6c1b01007387 */ /* 0x0083e80000100800 */
[----:B-1----:R-:W3:Y:S04]  /*1270*/  LDL R27, [R1+0x1cd8] ;  /* 0x001cd800011b7983 */ /* 0x002ee80000100800 */
[----:B------:R1:W-:Y:S04]  /*1280*/  STL [R1+0x1d70], R22 ;  /* 0x001d701601007387 */ /* 0x0003e80000100800 */
[----:B------:R-:W4:Y:S04]  /*1290*/  LDL R21, [R1+0x1ce0] ;  /* 0x001ce00001157983 */ /* 0x000f280000100800 */
[----:B------:R-:W4:Y:S04]  /*12a0*/  LDL R25, [R1+0x1cec] ;  /* 0x001cec0001197983 */ /* 0x000f280000100800 */
[----:B-1----:R-:W4:Y:S01]  /*12b0*/  LDL R22, [R1+0x1cd4] ;  /* 0x001cd40001167983 */ /* 0x002f220000100800 */
[----:B------:R-:W1:Y:S03]  /*12c0*/  I2F.RP R4, R8 ;  /* 0x0000000800047306 */ /* 0x000e660000209400 */
[----:B------:R-:W4:Y:S04]  /*12d0*/  LDL R20, [R1+0x1ce4] ;  /* 0x001ce40001147983 */ /* 0x000f280000100800 */
[----:B------:R-:W4:Y:S01]  /*12e0*/  LDL R26, [R1+0x1ce8] ;  /* 0x001ce800011a7983 */ /* 0x000f220000100800 */
[----:B-1----:R-:W1:Y:S02]  /*12f0*/  MUFU.RCP R4, R4 ;  /* 0x0000000400047308 */ /* 0x002e640000001000 */
[----:B-1----:R-:W-:-:S06]  /*1300*/  VIADD R4, R4, 0xffffffe ;  /* 0x0ffffffe04047836 */ /* 0x002fcc0000000000 */
[----:B------:R-:W1:Y:S01]  /*1310*/  F2I.FTZ.U32.TRUNC.NTZ R5, R4 ;  /* 0x0000000400057305 */ /* 0x000e62000021f000 */
[----:B------:R-:W-:-:S07]  /*1320*/  VIADD R6, R6, 0xffffffe ;  /* 0x0ffffffe06067836 */ /* 0x000fce0000000000 */
[----:B------:R-:W0:Y:S01]  /*1330*/  F2I.FTZ.U32.TRUNC.NTZ R7, R6 ;  /* 0x0000000600077305 */ /* 0x000e22000021f000 */
[----:B-1----:R-:W-:-:S04]  /*1340*/  IMAD.MOV R4, RZ, RZ, -R5 ;  /* 0x000000ffff047224 */ /* 0x002fc800078e0a05 */
[----:B------:R-:W-:Y:S02]  /*1350*/  IMAD R15, R4, R8, RZ ;  /* 0x00000008040f7224 */ /* 0x000fe400078e02ff */
[----:B------:R-:W-:-:S04]  /*1360*/  IMAD.MOV.U32 R4, RZ, RZ, RZ ;  /* 0x000000ffff047224 */ /* 0x000fc800078e00ff */
[----:B------:R-:W-:Y:S01]  /*1370*/  IMAD.HI.U32 R15, R5, R15, R4 ;  /* 0x0000000f050f7227 */ /* 0x000fe200078e0004 */
[----:B------:R-:W-:Y:S02]  /*1380*/  IABS R5, R24 ;  /* 0x0000001800057213 */ /* 0x000fe40000000000 */
[----:B--2---:R-:W-:-:S03]  /*1390*/  IABS R10, R11 ;  /* 0x0000000b000a7213 */ /* 0x004fc60000000000 */
[----:B------:R-:W-:-:S04]  /*13a0*/  IMAD.HI.U32 R11, R15, R5, RZ ;  /* 0x000000050f0b7227 */ /* 0x000fc800078e00ff */
[----:B------:R-:W-:Y:S02]  /*13b0*/  IMAD.MOV R11, RZ, RZ, -R11 ;  /* 0x000000ffff0b7224 */ /* 0x000fe400078e0a0b */
[----:B0-----:R-:W-:Y:S02]  /*13c0*/  IMAD.MOV R4, RZ, RZ, -R7 ;  /* 0x000000ffff047224 */ /* 0x001fe400078e0a07 */
[----:B------:R-:W-:-:S04]  /*13d0*/  IMAD.HI.U32 R16, R15, R10, RZ ;  /* 0x0000000a0f107227 */ /* 0x000fc800078e00ff */
[----:B------:R-:W-:Y:S02]  /*13e0*/  IMAD R5, R8, R11, R5 ;  /* 0x0000000b08057224 */ /* 0x000fe400078e0205 */
[----:B------:R-:W-:Y:S02]  /*13f0*/  IMAD.MOV.U32 R6, RZ, RZ, RZ ;  /* 0x000000ffff067224 */ /* 0x000fe400078e00ff */
[----:B------:R-:W-:Y:S02]  /*1400*/  IMAD R4, R4, R29, RZ ;  /* 0x0000001d04047224 */ /* 0x000fe400078e02ff */
[----:B------:R-:W-:Y:S02]  /*1410*/  IMAD.MOV R16, RZ, RZ, -R16 ;  /* 0x000000ffff107224 */ /* 0x000fe400078e0a10 */
[----:B------:R-:W-:-:S04]  /*1420*/  IMAD.HI.U32 R4, R7, R4, R6 ;  /* 0x0000000407047227 */ /* 0x000fc800078e0006 */
[----:B------:R-:W-:Y:S01]  /*1430*/  IMAD R10, R8, R16, R10 ;  /* 0x00000010080a7224 */ /* 0x000fe200078e020a */
[----:B------:R-:W-:-:S04]  /*1440*/  IABS R16, R0 ;  /* 0x0000000000107213 */ /* 0x000fc80000000000 */
[----:B------:R-:W-:-:S13]  /*1450*/  ISETP.GT.U32.AND P1, PT, R8, R10, PT ;  /* 0x0000000a0800720c */ /* 0x000fda0003f24070 */
[----:B------:R-:W-:-:S05]  /*1460*/  @!P1 IMAD.IADD R10, R10, 0x1, -R8 ;  /* 0x000000010a0a9824 */ /* 0x000fca00078e0a08 */
[----:B------:R-:W-:-:S13]  /*1470*/  ISETP.GT.U32.AND P6, PT, R8, R10, PT ;  /* 0x0000000a0800720c */ /* 0x000fda0003fc4070 */
[----:B------:R-:W-:Y:S01]  /*1480*/  @!P6 IMAD.IADD R10, R10, 0x1, -R8 ;  /* 0x000000010a0ae824 */ /* 0x000fe200078e0a08 */
[----:B---3--:R-:W-:-:S05]  /*1490*/  IABS R12, R27 ;  /* 0x0000001b000c7213 */ /* 0x008fca0000000000 */
[----:B------:R-:W-:Y:S01]  /*14a0*/  IMAD.HI.U32 R13, R15, R12, RZ ;  /* 0x0000000c0f0d7227 */ /* 0x000fe200078e00ff */
[----:B----4-:R-:W-:Y:S02]  /*14b0*/  IABS R11, R21 ;  /* 0x00000015000b7213 */ /* 0x010fe40000000000 */
[----:B------:R-:W-:-:S05]  /*14c0*/  IABS R9, R22 ;  /* 0x0000001600097213 */ /* 0x000fca0000000000 */
[----:B------:R-:W-:-:S04]  /*14d0*/  IMAD.HI.U32 R14, R15, R9, RZ ;  /* 0x000000090f0e7227 */ /* 0x000fc800078e00ff */
[----:B------:R-:W-:Y:S02]  /*14e0*/  IMAD.MOV R14, RZ, RZ, -R14 ;  /* 0x000000ffff0e7224 */ /* 0x000fe400078e0a0e */
[----:B------:R-:W-:Y:S02]  /*14f0*/  IMAD.MOV R13, RZ, RZ, -R13 ;  /* 0x000000ffff0d7224 */ /* 0x000fe400078e0a0d */
[----:B------:R-:W-:Y:S01]  /*1500*/  IMAD R9, R8, R14, R9 ;  /* 0x0000000e08097224 */ /* 0x000fe200078e0209 */
[----:B------:R-:W-:Y:S01]  /*1510*/  IABS R14, R25 ;  /* 0x00000019000e7213 */ /* 0x000fe20000000000 */
[----:B------:R-:W-:-:S04]  /*1520*/  IMAD.HI.U32 R6, R15, R11, RZ ;  /* 0x0000000b0f067227 */ /* 0x000fc800078e00ff */
[C---:B------:R-:W-:Y:S01]  /*1530*/  IMAD R7, R8.reuse, R13, R12 ;  /* 0x0000000d08077224 */ /* 0x040fe200078e020c */
[----:B------:R-:W-:Y:S01]  /*1540*/  IABS R12, R20 ;  /* 0x00000014000c7213 */ /* 0x000fe20000000000 */
[----:B------:R-:W-:Y:S02]  /*1550*/  IMAD.MOV R6, RZ, RZ, -R6 ;  /* 0x000000ffff067224 */ /* 0x000fe400078e0a06 */
[C---:B------:R-:W-:Y:S01]  /*1560*/  IMAD.HI.U32 R18, R15.reuse, R14, RZ ;  /* 0x0000000e0f127227 */ /* 0x040fe200078e00ff */
[----:B------:R-:W-:Y:S02]  /*1570*/  IABS R13, R26 ;  /* 0x0000001a000d7213 */ /* 0x000fe40000000000 */
[C---:B------:R-:W-:Y:S01]  /*1580*/  ISETP.GT.U32.AND P4, PT, R8.reuse, R9, PT ;  /* 0x000000090800720c */ /* 0x040fe20003f84070 */
[----:B------:R-:W-:Y:S01]  /*1590*/  IMAD R11, R8, R6, R11 ;  /* 0x00000006080b7224 */ /* 0x000fe200078e020b */
[----:B------:R-:W-:Y:S01]  /*15a0*/  IABS R6, R3 ;  /* 0x0000000300067213 */ /* 0x000fe20000000000 */
[----:B------:R-:W-:-:S04]  /*15b0*/  IMAD.HI.U32 R0, R15, R12, RZ ;  /* 0x0000000c0f007227 */ /* 0x000fc800078e00ff */
[----:B------:R-:W-:Y:S02]  /*15c0*/  IMAD.MOV R18, RZ, RZ, -R18 ;  /* 0x000000ffff127224 */ /* 0x000fe400078e0a12 */
[----:B------:R-:W-:-:S04]  /*15d0*/  IMAD.HI.U32 R17, R15, R13, RZ ;  /* 0x0000000d0f117227 */ /* 0x000fc800078e00ff */
[----:B------:R-:W-:Y:S02]  /*15e0*/  IMAD.MOV R15, RZ, RZ, -R0 ;  /* 0x000000ffff0f7224 */ /* 0x000fe400078e0a00 */
[----:B------:R-:W-:Y:S02]  /*15f0*/  IMAD R14, R8, R18, R14 ;  /* 0x00000012080e7224 */ /* 0x000fe400078e020e */
[----:B------:R-:W-:-:S03]  /*1600*/  IMAD.HI.U32 R19, R4, R6, RZ ;  /* 0x0000000604137227 */ /* 0x000fc600078e00ff */
[C---:B------:R-:W-:Y:S01]  /*1610*/  ISETP.GT.U32.AND P1, PT, R8.reuse, R14, PT ;  /* 0x0000000e0800720c */ /* 0x040fe20003f24070 */
[C---:B------:R-:W-:Y:S02]  /*1620*/  IMAD R12, R8.reuse, R15, R12 ;  /* 0x0000000f080c7224 */ /* 0x040fe400078e020c */
[----:B------:R-:W-:Y:S02]  /*1630*/  IMAD.MOV R19, RZ, RZ, -R19 ;  /* 0x000000ffff137224 */ /* 0x000fe400078e0a13 */
[----:B------:R-:W-:Y:S01]  /*1640*/  @!P4 IMAD.IADD R9, R9, 0x1, -R8 ;  /* 0x000000010909c824 */ /* 0x000fe200078e0a08 */
[----:B------:R-:W-:Y:S01]  /*1650*/  ISETP.GT.U32.AND P4, PT, R8, R12, PT ;  /* 0x0000000c0800720c */ /* 0x000fe20003f84070 */
[----:B------:R-:W-:Y:S02]  /*1660*/  IMAD R6, R29, R19, R6 ;  /* 0x000000131d067224 */ /* 0x000fe400078e0206 */
[----:B------:R-:W2:Y:S04]  /*1670*/  LDL R19, [R1+0x1cd0] ;  /* 0x001cd00001137983 */ /* 0x000ea80000100800 */
[----:B------:R-:W-:-:S06]  /*1680*/  @!P1 IMAD.IADD R14, R14, 0x1, -R8 ;  /* 0x000000010e0e9824 */ /* 0x000fcc00078e0a08 */
[----:B------:R-:W-:Y:S01]  /*1690*/  @!P4 IMAD.IADD R12, R12, 0x1, -R8 ;  /* 0x000000010c0cc824 */ /* 0x000fe200078e0a08 */
[----:B------:R-:W-:-:S13]  /*16a0*/  ISETP.GT.U32.AND P4, PT, R8, R14, PT ;  /* 0x0000000e0800720c */ /* 0x000fda0003f84070 */
[----:B------:R-:W-:Y:S01]  /*16b0*/  @!P4 IMAD.IADD R14, R14, 0x1, -R8 ;  /* 0x000000010e0ec824 */ /* 0x000fe200078e0a08 */
[----:B------:R-:W-:Y:S02]  /*16c0*/  ISETP.GE.AND P4, PT, R22, RZ, PT ;  /* 0x000000ff1600720c */ /* 0x000fe40003f86270 */
[----:B------:R-:W3:Y:S01]  /*16d0*/  LDL.LU R22, [R1+0x1d70] ;  /* 0x001d700001167983 */ /* 0x000ee20000300800 */
[----:B------:R-:W-:Y:S01]  /*16e0*/  ISETP.GT.U32.AND P3, PT, R8, R7, PT ;  /* 0x000000070800720c */ /* 0x000fe20003f64070 */
[----:B------:R-:W-:-:S04]  /*16f0*/  IMAD.MOV R17, RZ, RZ, -R17 ;  /* 0x000000ffff117224 */ /* 0x000fc800078e0a11 */
[----:B------:R-:W-:-:S05]  /*1700*/  IMAD R13, R8, R17, R13 ;  /* 0x00000011080d7224 */ /* 0x000fca00078e020d */
[----:B------:R-:W-:-:S03]  /*1710*/  ISETP.GT.U32.AND P6, PT, R8, R13, PT ;  /* 0x0000000d0800720c */ /* 0x000fc60003fc4070 */
[----:B------:R-:W-:Y:S01]  /*1720*/  @!P3 IMAD.IADD R7, R7, 0x1, -R8 ;  /* 0x000000010707b824 */ /* 0x000fe200078e0a08 */
[----:B------:R-:W-:-:S09]  /*1730*/  ISETP.GT.U32.AND P3, PT, R8, R11, PT ;  /* 0x0000000b0800720c */ /* 0x000fd20003f64070 */
[----:B------:R-:W-:-:S04]  /*1740*/  @!P6 IMAD.IADD R13, R13, 0x1, -R8 ;  /* 0x000000010d0de824 */ /* 0x000fc800078e0a08 */
[----:B------:R-:W-:Y:S01]  /*1750*/  @!P3 IMAD.IADD R11, R11, 0x1, -R8 ;  /* 0x000000010b0bb824 */ /* 0x000fe200078e0a08 */
[----:B------:R-:W-:-:S13]  /*1760*/  ISETP.GT.U32.AND P3, PT, R8, R13, PT ;  /* 0x0000000d0800720c */ /* 0x000fda0003f64070 */
[----:B------:R-:W-:Y:S01]  /*1770*/  @!P3 IMAD.IADD R13, R13, 0x1, -R8 ;  /* 0x000000010d0db824 */ /* 0x000fe200078e0a08 */
[----:B------:R-:W-:Y:S02]  /*1780*/  ISETP.GE.AND P3, PT, R27, RZ, PT ;  /* 0x000000ff1b00720c */ /* 0x000fe40003f66270 */
[----:B------:R-:W4:Y:S01]  /*1790*/  LDL.LU R27, [R1+0x1d6c] ;  /* 0x001d6c00011b7983 */ /* 0x000f220000300800 */
[C---:B------:R-:W-:Y:S02]  /*17a0*/  ISETP.GT.U32.AND P5, PT, R8.reuse, R5, PT ;  /* 0x000000050800720c */ /* 0x040fe40003fa4070 */
[----:B------:R-:W-:-:S11]  /*17b0*/  ISETP.GT.U32.AND P1, PT, R8, R7, PT ;  /* 0x000000070800720c */ /* 0x000fd60003f24070 */
[----:B------:R-:W-:Y:S01]  /*17c0*/  @!P5 IMAD.IADD R5, R5, 0x1, -R8 ;  /* 0x000000010505d824 */ /* 0x000fe200078e0a08 */
[----:B------:R-:W-:-:S04]  /*17d0*/  ISETP.GT.U32.AND P5, PT, R8, R9, PT ;  /* 0x000000090800720c */ /* 0x000fc80003fa4070 */
[C---:B------:R-:W-:Y:S01]  /*17e0*/  ISETP.GT.U32.AND P6, PT, R8.reuse, R5, PT ;  /* 0x000000050800720c */ /* 0x040fe20003fc4070 */
[----:B------:R-:W-:Y:S01]  /*17f0*/  @!P1 IMAD.IADD R7, R7, 0x1, -R8 ;  /* 0x0000000107079824 */ /* 0x000fe200078e0a08 */
[----:B------:R-:W-:-:S07]  /*1800*/  ISETP.GT.U32.AND P1, PT, R8, R11, PT ;  /* 0x0000000b0800720c */ /* 0x000fce0003f24070 */
[----:B------:R-:W-:Y:S01]  /*1810*/  @!P5 IMAD.IADD R9, R9, 0x1, -R8 ;  /* 0x000000010909d824 */ /* 0x000fe200078e0a08 */
[----:B------:R-:W-:-:S03]  /*1820*/  ISETP.GT.U32.AND P5, PT, R8, R12, PT ;  /* 0x0000000c0800720c */ /* 0x000fc60003fa4070 */
[----:B------:R-:W-:Y:S02]  /*1830*/  @!P6 IMAD.IADD R5, R5, 0x1, -R8 ;  /* 0x000000010505e824 */ /* 0x000fe400078e0a08 */
[----:B------:R-:W-:Y:S01]  /*1840*/  IMAD.HI.U32 R0, R4, R16, RZ ;  /* 0x0000001004007227 */ /* 0x000fe200078e00ff */
[----:B------:R-:W-:-:S03]  /*1850*/  IABS R15, R2 ;  /* 0x00000002000f7213 */ /* 0x000fc60000000000 */
[----:B------:R-:W-:-:S04]  /*1860*/  IMAD.MOV R0, RZ, RZ, -R0 ;  /* 0x000000ffff007224 */ /* 0x000fc800078e0a00 */
[--C-:B------:R-:W-:Y:S01]  /*1870*/  @!P5 IMAD.IADD R12, R12, 0x1, -R8.reuse ;  /* 0x000000010c0cd824 */ /* 0x100fe200078e0a08 */
[----:B------:R-:W-:Y:S01]  /*1880*/  ISETP.GE.AND P5, PT, R24, RZ, PT ;  /* 0x000000ff1800720c */ /* 0x000fe20003fa6270 */
[----:B------:R-:W-:Y:S01]  /*1890*/  @!P1 IMAD.IADD R11, R11, 0x1, -R8 ;  /* 0x000000010b0b9824 */ /* 0x000fe200078e0a08 */
[----:B------:R-:W-:Y:S01]  /*18a0*/  ISETP.GE.AND P1, PT, R25, RZ, PT ;  /* 0x000000ff1900720c */ /* 0x000fe20003f26270 */
[----:B------:R-:W-:Y:S02]  /*18b0*/  IMAD R16, R29, R0, R16 ;  /* 0x000000001d107224 */ /* 0x000fe400078e0210 */
[----:B------:R-:W-:Y:S01]  /*18c0*/  IMAD.HI.U32 R17, R4, R15, RZ ;  /* 0x0000000f04117227 */ /* 0x000fe200078e00ff */
[----:B------:R-:W-:-:S03]  /*18d0*/  IABS R2, R28 ;  /* 0x0000001c00027213 */ /* 0x000fc60000000000 */
[----:B------:R-:W-:Y:S02]  /*18e0*/  IMAD.MOV R17, RZ, RZ, -R17 ;  /* 0x000000ffff117224 */ /* 0x000fe400078e0a11 */
[----:B------:R-:W-:Y:S01]  /*18f0*/  @!P4 IMAD.MOV R9, RZ, RZ, -R9 ;  /* 0x000000ffff09c224 */ /* 0x000fe200078e0a09 */
[C---:B------:R-:W-:Y:S01]  /*1900*/  ISETP.GT.U32.AND P4, PT, R29.reuse, R16, PT ;  /* 0x000000101d00720c */ /* 0x040fe20003f84070 */
[----:B------:R-:W-:Y:S01]  /*1910*/  IMAD R15, R29, R17, R15 ;  /* 0x000000111d0f7224 */ /* 0x000fe200078e020f */
[----:B------:R-:W-:Y:S01]  /*1920*/  IABS R0, R23 ;  /* 0x0000001700007213 */ /* 0x000fe20000000000 */
[----:B------:R-:W-:Y:S01]  /*1930*/  @!P5 IMAD.MOV R5, RZ, RZ, -R5 ;  /* 0x000000ffff05d224 */ /* 0x000fe200078e0a05 */
[----:B------:R-:W-:Y:S01]  /*1940*/  ISETP.GE.AND P5, PT, R20, RZ, PT ;  /* 0x000000ff1400720c */ /* 0x000fe20003fa6270 */
[C---:B------:R-:W-:Y:S01]  /*1950*/  IMAD.HI.U32 R17, R4.reuse, R2, RZ ;  /* 0x0000000204117227 */ /* 0x040fe200078e00ff */
[----:B------:R-:W4:Y:S03]  /*1960*/  LDL.LU R20, [R1+0x1b0] ;  /* 0x0001b00001147983 */ /* 0x000f260000300800 */
[----:B------:R-:W-:-:S04]  /*1970*/  IMAD.HI.U32 R18, R4, R0, RZ ;  /* 0x0000000004127227 */ /* 0x000fc800078e00ff */
[----:B------:R-:W-:Y:S02]  /*1980*/  IMAD.MOV R17, RZ, RZ, -R17 ;  /* 0x000000ffff117224 */ /* 0x000fe400078e0a11 */
[----:B------:R-:W-:Y:S01]  /*1990*/  @!P1 IMAD.MOV R14, RZ, RZ, -R14 ;  /* 0x000000ffff0e9224 */ /* 0x000fe200078e0a0e */
[----:B------:R-:W-:Y:S01]  /*19a0*/  ISETP.GE.AND P1, PT, R21, RZ, PT ;  /* 0x000000ff1500720c */ /* 0x000fe20003f26270 */
[----:B------:R-:W-:Y:S01]  /*19b0*/  IMAD.MOV R18, RZ, RZ, -R18 ;  /* 0x000000ffff127224 */ /* 0x000fe200078e0a12 */
[----:B------:R-:W4:Y:S01]  /*19c0*/  LDL.LU R21, [R1+0x1b4] ;  /* 0x0001b40001157983 */ /* 0x000f220000300800 */
[C---:B------:R-:W-:Y:S02]  /*19d0*/  IMAD R2, R29.reuse, R17, R2 ;  /* 0x000000111d027224 */ /* 0x040fe400078e0202 */
[----:B------:R-:W-:Y:S01]  /*19e0*/  @!P4 IMAD.IADD R16, R16, 0x1, -R29 ;  /* 0x000000011010c824 */ /* 0x000fe200078e0a1d */
[----:B------:R-:W-:Y:S01]  /*19f0*/  ISETP.GT.U32.AND P4, PT, R29, R6, PT ;  /* 0x000000061d00720c */ /* 0x000fe20003f84070 */
[----:B------:R-:W-:-:S02]  /*1a00*/  @!P3 IMAD.MOV R7, RZ, RZ, -R7 ;  /* 0x000000ffff07b224 */ /* 0x000fc400078e0a07 */
[C---:B------:R-:W-:Y:S01]  /*1a10*/  IMAD R0, R29.reuse, R18, R0 ;  /* 0x000000121d007224 */ /* 0x040fe200078e0200 */
[C---:B------:R-:W-:Y:S01]  /*1a20*/  ISETP.GT.U32.AND P3, PT, R29.reuse, R15, PT ;  /* 0x0000000f1d00720c */ /* 0x040fe20003f64070 */
[----:B------:R-:W-:Y:S01]  /*1a30*/  @!P5 IMAD.MOV R12, RZ, RZ, -R12 ;  /* 0x000000ffff0cd224 */ /* 0x000fe200078e0a0c */
[----:B------:R-:W-:Y:S01]  /*1a40*/  ISETP.GT.U32.AND P5, PT, R29, R16, PT ;  /* 0x000000101d00720c */ /* 0x000fe20003fa4070 */
[----:B------:R-:W-:-:S06]  /*1a50*/  @!P1 IMAD.MOV R11, RZ, RZ, -R11 ;  /* 0x000000ffff0b9224 */ /* 0x000fcc00078e0a0b */
[----:B------:R-:W-:-:S04]  /*1a60*/  @!P4 IMAD.IADD R6, R6, 0x1, -R29 ;  /* 0x000000010606c824 */ /* 0x000fc800078e0a1d */
[--C-:B------:R-:W-:Y:S02]  /*1a70*/  @!P3 IMAD.IADD R15, R15, 0x1, -R29.reuse ;  /* 0x000000010f0fb824 */ /* 0x100fe400078e0a1d */
[----:B------:R-:W-:Y:S01]  /*1a80*/  @!P5 IMAD.IADD R16, R16, 0x1, -R29 ;  /* 0x000000011010d824 */ /* 0x000fe200078e0a1d */
[C---:B------:R-:W-:Y:S02]  /*1a90*/  ISETP.GT.U32.AND P5, PT, R29.reuse, R6, PT ;  /* 0x000000061d00720c */ /* 0x040fe40003fa4070 */
[----:B------:R-:W-:Y:S02]  /*1aa0*/  ISETP.GT.U32.AND P3, PT, R29, R15, PT ;  /* 0x0000000f1d00720c */ /* 0x000fe40003f64070 */
[----:B------:R-:W-:-:S09]  /*1ab0*/  ISETP.GE.AND P1, PT, R3, RZ, PT ;  /* 0x000000ff0300720c */ /* 0x000fd20003f26270 */
[--C-:B------:R-:W-:Y:S02]  /*1ac0*/  @!P5 IMAD.IADD R6, R6, 0x1, -R29.reuse ;  /* 0x000000010606d824 */ /* 0x100fe400078e0a1d */
[----:B------:R-:W-:Y:S01]  /*1ad0*/  @!P3 IMAD.IADD R15, R15, 0x1, -R29 ;  /* 0x000000010f0fb824 */ /* 0x000fe200078e0a1d */
[----:B------:R-:W-:Y:S02]  /*1ae0*/  ISETP.GE.AND P3, PT, R28, RZ, PT ;  /* 0x000000ff1c00720c */ /* 0x000fe40003f66270 */
[----:B--2---:R-:W-:-:S13]  /*1af0*/  ISETP.GE.AND P6, PT, R19, RZ, PT ;  /* 0x000000ff1300720c */ /* 0x004fda0003fc6270 */
[----:B------:R-:W-:Y:S01]  /*1b00*/  @!P6 IMAD.MOV R10, RZ, RZ, -R10 ;  /* 0x000000ffff0ae224 */ /* 0x000fe200078e0a0a */
[----:B------:R-:W-:-:S13]  /*1b10*/  ISETP.GE.AND P6, PT, R26, RZ, PT ;  /* 0x000000ff1a00720c */ /* 0x000fda0003fc6270 */
[----:B------:R-:W-:Y:S01]  /*1b20*/  @!P6 IMAD.MOV R13, RZ, RZ, -R13 ;  /* 0x000000ffff0de224 */ /* 0x000fe200078e0a0d */
[----:B---3--:R-:W-:Y:S02]  /*1b30*/  ISETP.NE.AND P6, PT, R22, RZ, PT ;  /* 0x000000ff1600720c */ /* 0x008fe40003fc5270 */
[----:B------:R-:W-:-:S04]  /*1b40*/  LOP3.LUT R17, RZ, R22, RZ, 0x33, !PT ;  /* 0x00000016ff117212 */ /* 0x000fc800078e33ff */
[C---:B------:R-:W-:Y:S02]  /*1b50*/  SEL R18, R17.reuse, R10, !P6 ;  /* 0x0000000a11127207 */ /* 0x040fe40007000000 */
[C---:B------:R-:W-:Y:S02]  /*1b60*/  SEL R10, R17.reuse, R9, !P6 ;  /* 0x00000009110a7207 */ /* 0x040fe40007000000 */
[C---:B------:R-:W-:Y:S02]  /*1b70*/  SEL R9, R17.reuse, R7, !P6 ;  /* 0x0000000711097207 */ /* 0x040fe40007000000 */
[C---:B------:R-:W-:Y:S01]  /*1b80*/  SEL R7, R17.reuse, R5, !P6 ;  /* 0x0000000511077207 */ /* 0x040fe20007000000 */
[----:B------:R-:W-:Y:S01]  /*1b90*/  STL [R1+0x3c], R18 ;  /* 0x00003c1201007387 */ /* 0x000fe20000100800 */
[----:B------:R-:W-:-:S03]  /*1ba0*/  SEL R5, R17, R14, !P6 ;  /* 0x0000000e11057207 */ /* 0x000fc60007000000 */
[----:B------:R-:W-:Y:S04]  /*1bb0*/  STL [R1+0x40], R10 ;  /* 0x0000400a01007387 */ /* 0x000fe80000100800 */
[----:B------:R0:W-:Y:S04]  /*1bc0*/  STL [R1+0x38], R9 ;  /* 0x0000380901007387 */ /* 0x0001e80000100800 */
[----:B------:R1:W-:Y:S04]  /*1bd0*/  STL [R1+0x34], R7 ;  /* 0x0000340701007387 */ /* 0x0003e80000100800 */
[----:B------:R2:W-:Y:S01]  /*1be0*/  STL [R1+0x30], R5 ;  /* 0x0000300501007387 */ /* 0x0005e20000100800 */
[----:B0-----:R-:W-:-:S02]  /*1bf0*/  SEL R9, R17, R13, !P6 ;  /* 0x0000000d11097207 */ /* 0x001fc40007000000 */
[C---:B-1----:R-:W-:Y:S02]  /*1c00*/  SEL R7, R17.reuse, R12, !P6 ;  /* 0x0000000c11077207 */ /* 0x042fe40007000000 */
[----:B--2---:R-:W-:Y:S02]  /*1c10*/  SEL R5, R17, R11, !P6 ;  /* 0x0000000b11057207 */ /* 0x004fe40007000000 */
[----:B------:R-:W-:Y:S01]  /*1c20*/  ISETP.GT.U32.AND P6, PT, R29, R2, PT ;  /* 0x000000021d00720c */ /* 0x000fe20003fc4070 */
[----:B------:R-:W-:Y:S04]  /*1c30*/  STL [R1+0x24], R9 ;  /* 0x0000240901007387 */ /* 0x000fe80000100800 */
[----:B------:R-:W2:Y:S01]  /*1c40*/  LDL.LU R22, [R1+0x1b8] ;  /* 0x0001b80001167983 */ /* 0x000ea20000300800 */
[----:B------:R-:W-:-:S07]  /*1c50*/  IMAD.MOV.U32 R10, RZ, RZ, R16 ;  /* 0x000000ffff0a7224 */ /* 0x000fce00078e0010 */
[----:B------:R-:W-:-:S05]  /*1c60*/  @!P6 IMAD.IADD R2, R2, 0x1, -R29 ;  /* 0x000000010202e824 */ /* 0x000fca00078e0a1d */
[----:B------:R-:W-:Y:S01]  /*1c70*/  ISETP.GT.U32.AND P5, PT, R29, R2, PT ;  /* 0x000000021d00720c */ /* 0x000fe20003fa4070 */
[----:B------:R-:W-:Y:S01]  /*1c80*/  STL [R1+0x2c], R7 ;  /* 0x00002c0701007387 */ /* 0x000fe20000100800 */
[----:B------:R-:W-:Y:S01]  /*1c90*/  ISETP.GE.AND P6, PT, R23, RZ, PT ;  /* 0x000000ff1700720c */ /* 0x000fe20003fc6270 */
[----:B------:R-:W-:Y:S02]  /*1ca0*/  @!P2 IMAD.MOV R10, RZ, RZ, -R10 ;  /* 0x000000ffff0aa224 */ /* 0x000fe400078e0a0a */
[----:B------:R-:W-:Y:S04]  /*1cb0*/  STL [R1+0x28], R5 ;  /* 0x0000280501007387 */ /* 0x000fe80000100800 */
[----:B------:R-:W3:Y:S01]  /*1cc0*/  LDL.LU R23, [R1+0x1bc] ;  /* 0x0001bc0001177983 */ /* 0x000ee20000300800 */
[----:B------:R-:W-:-:S03]  /*1cd0*/  IMAD.MOV.U32 R11, RZ, RZ, R15 ;  /* 0x000000ffff0b7224 */ /* 0x000fc600078e000f */
[----:B------:R-:W3:Y:S04]  /*1ce0*/  LDL.LU R24, [R1+0x1c0] ;  /* 0x0001c00001187983 */ /* 0x000ee80000300800 */
[----:B------:R-:W3:Y:S01]  /*1cf0*/  LDL.LU R25, [R1+0x1c4] ;  /* 0x0001c40001197983 */ /* 0x000ee20000300800 */
[----:B------:R-:W-:-:S03]  /*1d00*/  @!P5 IMAD.IADD R2, R2, 0x1, -R29 ;  /* 0x000000010202d824 */ /* 0x000fc600078e0a1d */
[----:B------:R-:W3:Y:S04]  /*1d10*/  LDL.LU R26, [R1+0x1c8] ;  /* 0x0001c800011a7983 */ /* 0x000ee80000300800 */
[----:B------:R0:W-:Y:S01]  /*1d20*/  STL [R1+0x18], R10 ;  /* 0x0000180a01007387 */ /* 0x0001e20000100800 */
[----:B------:R-:W-:Y:S02]  /*1d30*/  @!P0 IMAD.MOV R11, RZ, RZ, -R11 ;  /* 0x000000ffff0b8224 */ /* 0x000fe400078e0a0b */
[----:B------:R-:W-:Y:S02]  /*1d40*/  @!P3 IMAD.MOV R2, RZ, RZ, -R2 ;  /* 0x000000ffff02b224 */ /* 0x000fe400078e0a02 */
[----:B0-----:R-:W-:-:S04]  /*1d50*/  IMAD.MOV.U32 R10, RZ, RZ, R6 ;  /* 0x000000ffff0a7224 */ /* 0x001fc800078e0006 */
[----:B------:R-:W-:Y:S01]  /*1d60*/  @!P1 IMAD.MOV R10, RZ, RZ, -R10 ;  /* 0x000000ffff0a9224 */ /* 0x000fe200078e0a0a */
[----:B------:R-:W-:Y:S01]  /*1d70*/  STL [R1+0x14], R11 ;  /* 0x0000140b01007387 */ /* 0x000fe20000100800 */
[----:B----4-:R-:W-:Y:S02]  /*1d80*/  IABS R8, R27 ;  /* 0x0000001b00087213 */ /* 0x010fe40000000000 */
[----:B------:R-:W-:Y:S01]  /*1d90*/  ISETP.GE.AND P0, PT, R27, RZ, PT ;  /* 0x000000ff1b00720c */ /* 0x000fe20003f06270 */
[----:B------:R-:W-:Y:S04]  /*1da0*/  STL [R1+0x10], R10 ;  /* 0x0000100a01007387 */ /* 0x000fe80000100800 */
[----:B------:R0:W-:Y:S04]  /*1db0*/  STL [R1+0xc], R2 ;  /* 0x00000c0201007387 */ /* 0x0001e80000100800 */
[----:B------:R-:W4:Y:S01]  /*1dc0*/  LDL.LU R27, [R1+0x1cc] ;  /* 0x0001cc00011b7983 */ /* 0x000f220000300800 */
[----:B------:R-:W-:Y:S01]  /*1dd0*/  ISETP.GT.U32.AND P4, PT, R29, R0, PT ;  /* 0x000000001d00720c */ /* 0x000fe20003f84070 */
[----:B------:R-:W-:Y:S01]  /*1de0*/  IMAD.HI.U32 R7, R4, R8, RZ ;  /* 0x0000000804077227 */ /* 0x000fe200078e00ff */
[----:B------:R-:W-:-:S11]  /*1df0*/  IABS R3, R20 ;  /* 0x0000001400037213 */ /* 0x000fd60000000000 */
[----:B------:R-:W-:-:S05]  /*1e00*/  @!P4 IMAD.IADD R0, R0, 0x1, -R29 ;  /* 0x000000010000c824 */ /* 0x000fca00078e0a1d */
[----:B------:R-:W-:Y:S01]  /*1e10*/  ISETP.GT.U32.AND P2, PT, R29, R0, PT ;  /* 0x000000001d00720c */ /* 0x000fe20003f44070 */
[----:B------:R-:W-:Y:S01]  /*1e20*/  IMAD.MOV R7, RZ, RZ, -R7 ;  /* 0x000000ffff077224 */ /* 0x000fe200078e0a07 */
[----:B------:R-:W-:Y:S01]  /*1e30*/  IABS R9, R21 ;  /* 0x0000001500097213 */ /* 0x000fe20000000000 */
[----:B------:R-:W-:Y:S01]  /*1e40*/  IMAD.HI.U32 R5, R4, R3, RZ ;  /* 0x0000000304057227 */ /* 0x000fe200078e00ff */
[----:B------:R-:W-:Y:S02]  /*1e50*/  ISETP.GE.AND P1, PT, R20, RZ, PT ;  /* 0x000000ff1400720c */ /* 0x000fe40003f26270 */
[----:B------:R-:W-:Y:S01]  /*1e60*/  ISETP.GE.AND P5, PT, R21, RZ, PT ;  /* 0x000000ff1500720c */ /* 0x000fe20003fa6270 */
[----:B------:R-:W-:Y:S01]  /*1e70*/  IMAD R7, R29, R7, R8 ;  /* 0x000000071d077224 */ /* 0x000fe200078e0208 */
[----:B------:R-:W4:Y:S01]  /*1e80*/  LDL.LU R20, [R1+0x1d0] ;  /* 0x0001d00001147983 */ /* 0x000f220000300800 */
[----:B------:R-:W-:-:S03]  /*1e90*/  IMAD.HI.U32 R8, R4, R9, RZ ;  /* 0x0000000904087227 */ /* 0x000fc600078e00ff */
[C---:B------:R-:W-:Y:S01]  /*1ea0*/  ISETP.GT.U32.AND P4, PT, R29.reuse, R7, PT ;  /* 0x000000071d00720c */ /* 0x040fe20003f84070 */
[----:B------:R-:W-:Y:S01]  /*1eb0*/  IMAD.MOV R5, RZ, RZ, -R5 ;  /* 0x000000ffff057224 */ /* 0x000fe200078e0a05 */
[----:B------:R-:W4:Y:S01]  /*1ec0*/  LDL.LU R21, [R1+0x1d4] ;  /* 0x0001d40001157983 */ /* 0x000f220000300800 */
[----:B------:R-:W-:Y:S02]  /*1ed0*/  @!P2 IMAD.IADD R0, R0, 0x1, -R29 ;  /* 0x000000010000a824 */ /* 0x000fe400078e0a1d */
[----:B------:R-:W-:Y:S02]  /*1ee0*/  IMAD.MOV R6, RZ, RZ, -R8 ;  /* 0x000000ffff067224 */ /* 0x000fe400078e0a08 */
[----:B------:R-:W-:Y:S02]  /*1ef0*/  IMAD R8, R29, R5, R3 ;  /* 0x000000051d087224 */ /* 0x000fe400078e0203 */
[----:B0-----:R-:W-:-:S04]  /*1f00*/  IMAD.MOV.U32 R2, RZ, RZ, R0 ;  /* 0x000000ffff027224 */ /* 0x001fc800078e0000 */
[----:B------:R-:W-:Y:S01]  /*1f10*/  @!P6 IMAD.MOV R2, RZ, RZ, -R2 ;  /* 0x000000ffff02e224 */ /* 0x000fe200078e0a02 */
[----:B------:R-:W-:Y:S01]  /*1f20*/  ISETP.GT.U32.AND P6, PT, R29, R8, PT ;  /* 0x000000081d00720c */ /* 0x000fe20003fc4070 */
[----:B------:R-:W-:-:S05]  /*1f30*/  @!P4 IMAD.IADD R7, R7, 0x1, -R29 ;  /* 0x000000010707c824 */ /* 0x000fca00078e0a1d */
[C---:B------:R-:W-:Y:S01]  /*1f40*/  ISETP.GT.U32.AND P3, PT, R29.reuse, R7, PT ;  /* 0x000000071d00720c */ /* 0x040fe20003f64070 */
[----:B------:R-:W-:-:S06]  /*1f50*/  IMAD R9, R29, R6, R9 ;  /* 0x000000061d097224 */ /* 0x000fcc00078e0209 */
[----:B------:R-:W-:-:S06]  /*1f60*/  @!P6 IMAD.IADD R8, R8, 0x1, -R29 ;  /* 0x000000010808e824 */ /* 0x000fcc00078e0a1d */
[----:B------:R-:W-:Y:S01]  /*1f70*/  @!P3 IMAD.IADD R7, R7, 0x1, -R29 ;  /* 0x000000010707b824 */ /* 0x000fe200078e0a1d */
[----:B------:R-:W-:-:S03]  /*1f80*/  ISETP.GT.U32.AND P3, PT, R29, R9, PT ;  /* 0x000000091d00720c */ /* 0x000fc60003f64070 */
[----:B------:R-:W-:-:S10]  /*1f90*/  @!P0 IMAD.MOV R7, RZ, RZ, -R7 ;  /* 0x000000ffff078224 */ /* 0x000fd400078e0a07 */
[----:B------:R-:W-:Y:S01]  /*1fa0*/  @!P3 IMAD.IADD R9, R9, 0x1, -R29 ;  /* 0x000000010909b824 */ /* 0x000fe200078e0a1d */
[----:B------:R-:W-:-:S04]  /*1fb0*/  ISETP.GT.U32.AND P3, PT, R29, R8, PT ;  /* 0x000000081d00720c */ /* 0x000fc80003f64070 */
[----:B------:R-:W-:-:S09]  /*1fc0*/  ISETP.GT.U32.AND P0, PT, R29, R9, PT ;  /* 0x000000091d00720c */ /* 0x000fd20003f04070 */
[----:B------:R-:W-:-:S04]  /*1fd0*/  @!P3 IMAD.IADD R8, R8, 0x1, -R29 ;  /* 0x000000010808b824 */ /* 0x000fc800078e0a1d */
[----:B------:R-:W-:Y:S02]  /*1fe0*/  @!P0 IMAD.IADD R9, R9, 0x1, -R29 ;  /* 0x0000000109098824 */ /* 0x000fe400078e0a1d */
[----:B------:R-:W-:Y:S02]  /*1ff0*/  @!P1 IMAD.MOV R8, RZ, RZ, -R8 ;  /* 0x000000ffff089224 */ /* 0x000fe400078e0a08 */
[----:B------:R-:W-:Y:S01]  /*2000*/  @!P5 IMAD.MOV R9, RZ, RZ, -R9 ;  /* 0x000000ffff09d224 */ /* 0x000fe200078e0a09 */
[----:B--2---:R-:W-:-:S05]  /*2010*/  IABS R10, R22 ;  /* 0x00000016000a7213 */ /* 0x004fca0000000000 */
[----:B------:R-:W-:-:S04]  /*2020*/  IMAD.HI.U32 R0, R4, R10, RZ ;  /* 0x0000000a04007227 */ /* 0x000fc800078e00ff */
[----:B------:R-:W-:-:S04]  /*2030*/  IMAD.MOV R0, RZ, RZ, -R0 ;  /* 0x000000ffff007224 */ /* 0x000fc800078e0a00 */
[----:B------:R-:W-:-:S05]  /*2040*/  IMAD R10, R29, R0, R10 ;  /* 0x000000001d0a7224 */ /* 0x000fca00078e020a */
[----:B------:R-:W-:Y:S02]  /*2050*/  ISETP.GT.U32.AND P6, PT, R29, R10, PT ;  /* 0x0000000a1d00720c */ /* 0x000fe40003fc4070 */
[----:B---3--:R-:W-:-:S11]  /*2060*/  IABS R12, R24 ;  /* 0x00000018000c7213 */ /* 0x008fd60000000000 */
[----:B------:R-:W-:Y:S02]  /*2070*/  @!P6 IMAD.IADD R10, R10, 0x1, -R29 ;  /* 0x000000010a0ae824 */ /* 0x000fe400078e0a1d */
[----:B------:R-:W-:Y:S01]  /*2080*/  IMAD.HI.U32 R3, R4, R12, RZ ;  /* 0x0000000c04037227 */ /* 0x000fe200078e00ff */
[----:B------:R-:W-:Y:S02]  /*2090*/  ISETP.GE.AND P2, PT, R22, RZ, PT ;  /* 0x000000ff1600720c */ /* 0x000fe40003f46270 */
[C---:B------:R-:W-:Y:S01]  /*20a0*/  ISETP.GT.U32.AND P6, PT, R29.reuse, R10, PT ;  /* 0x0000000a1d00720c */ /* 0x040fe20003fc4070 */
[----:B------:R-:W-:Y:S01]  /*20b0*/  IMAD.MOV R3, RZ, RZ, -R3 ;  /* 0x000000ffff037224 */ /* 0x000fe200078e0a03 */
[----:B------:R-:W2:Y:S03]  /*20c0*/  LDL.LU R22, [R1+0x1d8] ;  /* 0x0001d80001167983 */ /* 0x000ea60000300800 */
[----:B------:R-:W-:Y:S01]  /*20d0*/  IMAD R12, R29, R3, R12 ;  /* 0x000000031d0c7224 */ /* 0x000fe200078e020c */
[----:B------:R-:W-:Y:S01]  /*20e0*/  ISETP.GE.AND P4, PT, R23, RZ, PT ;  /* 0x000000ff1700720c */ /* 0x000fe20003f86270 */
[----:B------:R0:W-:Y:S01]  /*20f0*/  STL [R1], R2 ;  /* 0x0000000201007387 */ /* 0x0001e20000100800 */
[----:B------:R-:W-:-:S03]  /*2100*/  IABS R11, R23 ;  /* 0x00000017000b7213 */ /* 0x000fc60000000000 */
[----:B------:R-:W3:Y:S02]  /*2110*/  LDL.LU R23, [R1+0x1dc] ;  /* 0x0001dc0001177983 */ /* 0x000ee40000300800 */
[----:B------:R-:W-:Y:S01]  /*2120*/  @!P6 IMAD.IADD R10, R10, 0x1, -R29 ;  /* 0x000000010a0ae824 */ /* 0x000fe200078e0a1d */
[----:B----4-:R-:W-:-:S05]  /*2130*/  IABS R15, R27 ;  /* 0x0000001b000f7213 */ /* 0x010fca0000000000 */
[----:B------:R-:W-:-:S04]  /*2140*/  IMAD.HI.U32 R3, R4, R15, RZ ;  /* 0x0000000f04037227 */ /* 0x000fc800078e00ff */
[----:B------:R-:W-:-:S04]  /*2150*/  IMAD.MOV R3, RZ, RZ, -R3 ;  /* 0x000000ffff037224 */ /* 0x000fc800078e0a03 */
[----:B------:R-:W-:Y:S02]  /*2160*/  IMAD R15, R29, R3, R15 ;  /* 0x000000031d0f7224 */ /* 0x000fe400078e020f */
[----:B------:R-:W-:-:S03]  /*2170*/  @!P2 IMAD.MOV R10, RZ, RZ, -R10 ;  /* 0x000000ffff0aa224 */ /* 0x000fc600078e0a0a */
[----:B------:R-:W-:Y:S01]  /*2180*/  ISETP.GT.U32.AND P2, PT, R29, R15, PT ;  /* 0x0000000f1d00720c */ /* 0x000fe20003f44070 */
[----:B------:R-:W-:Y:S04]  /*2190*/  STL [R1+0x1d40], R7 ;  /* 0x001d400701007387 */ /* 0x000fe80000100800 */
[----:B------:R-:W-:Y:S04]  /*21a0*/  STL [R1+0x1d44], R8 ;  /* 0x001d440801007387 */ /* 0x000fe80000100800 */
[----:B------:R-:W-:Y:S04]  /*21b0*/  STL [R1+0x1d48], R9 ;  /* 0x001d480901007387 */ /* 0x000fe80000100800 */
[----:B------:R-:W-:Y:S01]  /*21c0*/  @!P2 IMAD.IADD R15, R15, 0x1, -R29 ;  /* 0x000000010f0fa824 */ /* 0x000fe200078e0a1d */
[----:B------:R-:W-:Y:S01]  /*21d0*/  STL [R1+0x1d4c], R10 ;  /* 0x001d4c0a01007387 */ /* 0x000fe20000100800 */
[----:B------:R-:W-:-:S03]  /*21e0*/  ISETP.GE.AND P2, PT, R27, RZ, PT ;  /* 0x000000ff1b00720c */ /* 0x000fc60003f46270 */
[----:B------:R-:W4:Y:S01]  /*21f0*/  LDL.LU R27, [R1+0x1e0] ;  /* 0x0001e000011b7983 */ /* 0x000f220000300800 */
[----:B------:R-:W-:Y:S02]  /*2200*/  IABS R13, R25 ;  /* 0x00000019000d7213 */ /* 0x000fe40000000000 */
[----:B------:R-:W-:Y:S01]  /*2210*/  IABS R14, R26 ;  /* 0x0000001a000e7213 */ /* 0x000fe20000000000 */
[----:B------:R-:W-:-:S04]  /*2220*/  IMAD.HI.U32 R5, R4, R11, RZ ;  /* 0x0000000b04057227 */ /* 0x000fc800078e00ff */
[----:B0-----:R-:W-:-:S04]  /*2230*/  IMAD.HI.U32 R2, R4, R13, RZ ;  /* 0x0000000d04027227 */ /* 0x001fc800078e00ff */
[----:B------:R-:W-:-:S04]  /*2240*/  IMAD.HI.U32 R0, R4, R14, RZ ;  /* 0x0000000e04007227 */ /* 0x000fc800078e00ff */
[----:B------:R-:W-:Y:S02]  /*2250*/  IMAD.MOV R5, RZ, RZ, -R5 ;  /* 0x000000ffff057224 */ /* 0x000fe400078e0a05 */
[----:B------:R-:W-:Y:S02]  /*2260*/  IMAD.MOV R2, RZ, RZ, -R2 ;  /* 0x000000ffff027224 */ /* 0x000fe400078e0a02 */
[----:B------:R-:W-:Y:S02]  /*2270*/  IMAD.MOV R0, RZ, RZ, -R0 ;  /* 0x000000ffff007224 */ /* 0x000fe400078e0a00 */
[C---:B------:R-:W-:Y:S02]  /*2280*/  IMAD R11, R29.reuse, R5, R11 ;  /* 0x000000051d0b7224 */ /* 0x040fe400078e020b */
[C---:B------:R-:W-:Y:S02]  /*2290*/  IMAD R13, R29.reuse, R2, R13 ;  /* 0x000000021d0d7224 */ /* 0x040fe400078e020d */
[C---:B------:R-:W-:Y:S01]  /*22a0*/  IMAD R14, R29.reuse, R0, R14 ;  /* 0x000000001d0e7224 */ /* 0x040fe200078e020e */
[----:B------:R-:W-:-:S02]  /*22b0*/  ISETP.GT.U32.AND P3, PT, R29, R11, PT ;  /* 0x0000000b1d00720c */ /* 0x000fc40003f64070 */
[C---:B------:R-:W-:Y:S02]  /*22c0*/  ISETP.GT.U32.AND P0, PT, R29.reuse, R13, PT ;  /* 0x0000000d1d00720c */ /* 0x040fe40003f04070 */
[C---:B------:R-:W-:Y:S02]  /*22d0*/  ISETP.GT.U32.AND P6, PT, R29.reuse, R14, PT ;  /* 0x0000000e1d00720c */ /* 0x040fe40003fc4070 */
[----:B------:R-:W-:Y:S02]  /*22e0*/  ISETP.GT.U32.AND P1, PT, R29, R12, PT ;  /* 0x0000000c1d00720c */ /* 0x000fe40003f24070 */
[----:B------:R-:W-:Y:S02]  /*22f0*/  IABS R16, R20 ;  /* 0x0000001400107213 */ /* 0x000fe40000000000 */
[----:B------:R-:W-:-:S03]  /*2300*/  IABS R17, R21 ;  /* 0x0000001500117213 */ /* 0x000fc60000000000 */
[--C-:B------:R-:W-:Y:S02]  /*2310*/  @!P3 IMAD.IADD R11, R11, 0x1, -R29.reuse ;  /* 0x000000010b0bb824 */ /* 0x100fe400078e0a1d */
[--C-:B------:R-:W-:Y:S02]  /*2320*/  @!P0 IMAD.IADD R13, R13, 0x1, -R29.reuse ;  /* 0x000000010d0d8824 */ /* 0x100fe400078e0a1d */
[--C-:B------:R-:W-:Y:S02]  /*2330*/  @!P6 IMAD.IADD R14, R14, 0x1, -R29.reuse ;  /* 0x000000010e0ee824 */ /* 0x100fe400078e0a1d */
[----:B------:R-:W-:Y:S01]  /*2340*/  @!P1 IMAD.IADD R12, R12, 0x1, -R29 ;  /* 0x000000010c0c9824 */ /* 0x000fe200078e0a1d */
[C---:B------:R-:W-:Y:S01]  /*2350*/  ISETP.GT.U32.AND P1, PT, R29.reuse, R11, PT ;  /* 0x0000000b1d00720c */ /* 0x040fe20003f24070 */
[C---:B------:R-:W-:Y:S01]  /*2360*/  IMAD.HI.U32 R2, R4.reuse, R16, RZ ;  /* 0x0000001004027227 */ /* 0x040fe200078e00ff */
[C---:B------:R-:W-:Y:S02]  /*2370*/  ISETP.GT.U32.AND P6, PT, R29.reuse, R13, PT ;  /* 0x0000000d1d00720c */ /* 0x040fe40003fc4070 */
[----:B------:R-:W-:Y:S01]  /*2380*/  ISETP.GT.U32.AND P5, PT, R29, R14, PT ;  /* 0x0000000e1d00720c */ /* 0x000fe20003fa4070 */
[----:B------:R-:W-:-:S04]  /*2390*/  IMAD.HI.U32 R0, R4, R17, RZ ;  /* 0x0000001104007227 */ /* 0x000fc800078e00ff */
[----:B------:R-:W-:Y:S02]  /*23a0*/  IMAD.MOV R2, RZ, RZ, -R2 ;  /* 0x000000ffff027224 */ /* 0x000fe400078e0a02 */
[----:B------:R-:W-:Y:S02]  /*23b0*/  IMAD.MOV R0, RZ, RZ, -R0 ;  /* 0x000000ffff007224 */ /* 0x000fe400078e0a00 */
[C---:B------:R-:W-:Y:S02]  /*23c0*/  IMAD R16, R29.reuse, R2, R16 ;  /* 0x000000021d107224 */ /* 0x040fe400078e0210 */
[C---:B------:R-:W-:Y:S01]  /*23d0*/  IMAD R17, R29.reuse, R0, R17 ;  /* 0x000000001d117224 */ /* 0x040fe200078e0211 */
[----:B------:R-:W-:Y:S01]  /*23e0*/  ISETP.GT.U32.AND P0, PT, R29, R12, PT ;  /* 0x0000000c1d00720c */ /* 0x000fe20003f04070 */
[--C-:B------:R-:W-:Y:S01]  /*23f0*/  @!P1 IMAD.IADD R11, R11, 0x1, -R29.reuse ;  /* 0x000000010b0b9824 */ /* 0x100fe200078e0a1d */
[----:B------:R-:W-:Y:S01]  /*2400*/  ISETP.GT.U32.AND P1, PT, R29, R16, PT ;  /* 0x000000101d00720c */ /* 0x000fe20003f24070 */
[--C-:B------:R-:W-:Y:S01]  /*2410*/  @!P6 IMAD.IADD R13, R13, 0x1, -R29.reuse ;  /* 0x000000010d0de824 */ /* 0x100fe200078e0a1d */
[----:B------:R-:W-:Y:S01]  /*2420*/  ISETP.GT.U32.AND P6, PT, R29, R17, PT ;  /* 0x000000111d00720c */ /* 0x000fe20003fc4070 */
[----:B------:R-:W-:Y:S01]  /*2430*/  @!P5 IMAD.IADD R14, R14, 0x1, -R29 ;  /* 0x000000010e0ed824 */ /* 0x000fe200078e0a1d */
[----:B------:R-:W-:-:S02]  /*2440*/  ISETP.GE.AND P5, PT, R26, RZ, PT ;  /* 0x000000ff1a00720c */ /* 0x000fc40003fa6270 */
[----:B------:R-:W4:Y:S01]  /*2450*/  LDL.LU R26, [R1+0x1e4] ;  /* 0x0001e400011a7983 */ /* 0x000f220000300800 */
[----:B------:R-:W-:-:S04]  /*2460*/  ISETP.GE.AND P3, PT, R24, RZ, PT ;  /* 0x000000ff1800720c */ /* 0x000fc80003f66270 */
[--C-:B------:R-:W-:Y:S01]  /*2470*/  @!P0 IMAD.IADD R12, R12, 0x1, -R29.reuse ;  /* 0x000000010c0c8824 */ /* 0x100fe200078e0a1d */
[----:B------:R-:W-:Y:S01]  /*2480*/  ISETP.GE.AND P0, PT, R25, RZ, PT ;  /* 0x000000ff1900720c */ /* 0x000fe20003f06270 */
[--C-:B------:R-:W-:Y:S02]  /*2490*/  @!P1 IMAD.IADD R16, R16, 0x1, -R29.reuse ;  /* 0x0000000110109824 */ /* 0x100fe400078e0a1d */
[----:B------:R-:W-:-:S03]  /*24a0*/  @!P6 IMAD.IADD R17, R17, 0x1, -R29 ;  /* 0x000000011111e824 */ /* 0x000fc600078e0a1d */
[C---:B------:R-:W-:Y:S02]  /*24b0*/  ISETP.GT.U32.AND P6, PT, R29.reuse, R16, PT ;  /* 0x000000101d00720c */ /* 0x040fe40003fc4070 */
[----:B------:R-:W-:Y:S01]  /*24c0*/  @!P3 IMAD.MOV R12, RZ, RZ, -R12 ;  /* 0x000000ffff0cb224 */ /* 0x000fe200078e0a0c */
[----:B------:R-:W-:Y:S01]  /*24d0*/  ISETP.GT.U32.AND P3, PT, R29, R17, PT ;  /* 0x000000111d00720c */ /* 0x000fe20003f64070 */
[----:B------:R-:W-:Y:S02]  /*24e0*/  @!P4 IMAD.MOV R11, RZ, RZ, -R11 ;  /* 0x000000ffff0bc224 */ /* 0x000fe400078e0a0b */
[----:B------:R-:W-:Y:S02]  /*24f0*/  @!P5 IMAD.MOV R14, RZ, RZ, -R14 ;  /* 0x000000ffff0ed224 */ /* 0x000fe400078e0a0e */
[----:B------:R-:W-:Y:S01]  /*2500*/  @!P0 IMAD.MOV R13, RZ, RZ, -R13 ;  /* 0x000000ffff0d8224 */ /* 0x000fe200078e0a0d */
[----:B------:R-:W-:Y:S04]  /*2510*/  STL [R1+0x1d50], R11 ;  /* 0x001d500b01007387 */ /* 0x000fe80000100800 */
[----:B------:R-:W-:Y:S01]  /*2520*/  STL [R1+0x1d54], R12 ;  /* 0x001d540c01007387 */ /* 0x000fe20000100800 */
[----:B------:R-:W-:-:S02]  /*2530*/  @!P6 IMAD.IADD R16, R16, 0x1, -R29 ;  /* 0x000000011010e824 */ /* 0x000fc400078e0a1d */
[----:B------:R-:W-:Y:S01]  /*2540*/  @!P3 IMAD.IADD R17, R17, 0x1, -R29 ;  /* 0x000000011111b824 */ /* 0x000fe200078e0a1d */
[----:B------:R-:W-:Y:S04]  /*2550*/  STL [R1+0x1d58], R13 ;  /* 0x001d580d01007387 */ /* 0x000fe80000100800 */
[----:B------:R-:W-:Y:S01]  /*2560*/  STL [R1+0x1d5c], R14 ;  /* 0x001d5c0e01007387 */ /* 0x000fe20000100800 */
[----:B------:R-:W-:Y:S02]  /*2570*/  ISETP.GT.U32.AND P4, PT, R29, R15, PT ;  /* 0x0000000f1d00720c */ /* 0x000fe40003f84070 */
[----:B------:R-:W-:Y:S02]  /*2580*/  ISETP.GE.AND P1, PT, R20, RZ, PT ;  /* 0x000000ff1400720c */ /* 0x000fe40003f26270 */
[----:B------:R-:W-:-:S09]  /*2590*/  ISETP.GE.AND P5, PT, R21, RZ, PT ;  /* 0x000000ff1500720c */ /* 0x000fd20003fa6270 */
[----:B------:R-:W-:Y:S02]  /*25a0*/  @!P4 IMAD.IADD R15, R15, 0x1, -R29 ;  /* 0x000000010f0fc824 */ /* 0x000fe400078e0a1d */
[----:B------:R-:W-:Y:S02]  /*25b0*/  @!P1 IMAD.MOV R16, RZ, RZ, -R16 ;  /* 0x000000ffff109224 */ /* 0x000fe400078e0a10 */
[----:B------:R-:W-:Y:S02]  /*25c0*/  @!P2 IMAD.MOV R15, RZ, RZ, -R15 ;  /* 0x000000ffff0fa224 */ /* 0x000fe400078e0a0f */
[----:B------:R-:W-:Y:S01]  /*25d0*/  @!P5 IMAD.MOV R17, RZ, RZ, -R17 ;  /* 0x000000ffff11d224 */ /* 0x000fe200078e0a11 */
[----:B--2---:R-:W-:Y:S02]  /*25e0*/  IABS R18, R22 ;  /* 0x0000001600127213 */ /* 0x004fe40000000000 */
[----:B------:R-:W-:Y:S02]  /*25f0*/  ISETP.GE.AND P6, PT, R22, RZ, PT ;  /* 0x000000ff1600720c */ /* 0x000fe40003fc6270 */
[----:B------:R-:W2:Y:S01]  /*2600*/  LDL.LU R22, [R1+0x1e8] ;  /* 0x0001e80001167983 */ /* 0x000ea20000300800 */
[----:B------:R-:W-:Y:S01]  /*2610*/  IMAD.HI.U32 R2, R4, R18, RZ ;  /* 0x0000001204027227 */ /* 0x000fe200078e00ff */
[----:B---3--:R-:W-:-:S03]  /*2620*/  IABS R19, R23 ;  /* 0x0000001700137213 */ /* 0x008fc60000000000 */
[----:B------:R-:W-:Y:S01]  /*2630*/  IMAD.MOV R2, RZ, RZ, -R2 ;  /* 0x000000ffff027224 */ /* 0x000fe200078e0a02 */
[----:B------:R-:W-:Y:S02]  /*2640*/  ISETP.GE.AND P3, PT, R23, RZ, PT ;  /* 0x000000ff1700720c */ /* 0x000fe40003f66270 */
[----:B------:R-:W3:Y:S01]  /*2650*/  LDL.LU R23, [R1+0x1ec] ;  /* 0x0001ec0001177983 */ /* 0x000ee20000300800 */
[----:B------:R-:W-:-:S05]  /*2660*/  IMAD R18, R29, R2, R18 ;  /* 0x000000021d127224 */ /* 0x000fca00078e0212 */
[----:B------:R-:W-:-:S13]  /*2670*/  ISETP.GT.U32.AND P0, PT, R29, R18, PT ;  /* 0x000000121d00720c */ /* 0x000fda0003f04070 */
[----:B------:R-:W-:Y:S01]  /*2680*/  @!P0 IMAD.IADD R18, R18, 0x1, -R29 ;  /* 0x0000000112128824 */ /* 0x000fe200078e0a1d */
[----:B----4-:R-:W-:Y:S02]  /*2690*/  IABS R20, R27 ;  /* 0x0000001b00147213 */ /* 0x010fe40000000000 */
[----:B------:R-:W-:Y:S02]  /*26a0*/  ISETP.GE.AND P0, PT, R27, RZ, PT ;  /* 0x000000ff1b00720c */ /* 0x000fe40003f06270 */
[----:B------:R-:W4:Y:S04]  /*26b0*/  LDL.LU R27, [R1+0x1f0] ;  /* 0x0001f000011b7983 */ /* 0x000f280000300800 */
[----:B------:R-:W-:Y:S04]  /*26c0*/  STL [R1+0x1d60], R15 ;  /* 0x001d600f01007387 */ /* 0x000fe80000100800 */
[----:B------:R0:W-:Y:S04]  /*26d0*/  STL [R1+0x1d64], R16 ;  /* 0x001d641001007387 */ /* 0x0001e80000100800 */
[----:B0-----:R-:W4:Y:S04]  /*26e0*/  LDL.LU R16, [R1+0x1f4] ;  /* 0x0001f40001107983 */ /* 0x001f280000300800 */
[----:B------:R0:W-:Y:S04]  /*26f0*/  STL [R1+0x1d68], R17 ;  /* 0x001d681101007387 */ /* 0x0001e80000100800 */
[----:B------:R-:W4:Y:S04]  /*2700*/  LDL.LU R12, [R1+0x1f8] ;  /* 0x0001f800010c7983 */ /* 0x000f280000300800 */
[----:B------:R-:W4:Y:S04]  /*2710*/  LDL.LU R9, [R1+0x1fc] ;  /* 0x0001fc0001097983 */ /* 0x000f280000300800 */
[----:B------:R-:W4:Y:S04]  /*2720*/  LDL.LU R7, [R1+0x200] ;  /* 0x0002000001077983 */ /* 0x000f280000300800 */
[----:B------:R-:W4:Y:S04]  /*2730*/  LDL.LU R8, [R1+0x204] ;  /* 0x0002040001087983 */ /* 0x000f280000300800 */
[----:B------:R-:W4:Y:S04]  /*2740*/  LDL.LU R10, [R1+0x208] ;  /* 0x00020800010a7983 */ /* 0x000f280000300800 */
[----:B------:R-:W4:Y:S04]  /*2750*/  LDL.LU R14, [R1+0x20c] ;  /* 0x00020c00010e7983 */ /* 0x000f280000300800 */
[----:B------:R-:W4:Y:S04]  /*2760*/  LDL.LU R13, [R1+0x210] ;  /* 0x00021000010d7983 */ /* 0x000f280000300800 */
[----:B------:R-:W4:Y:S01]  /*2770*/  LDL R11, [R1+0xbf0] ;  /* 0x000bf000010b7983 */ /* 0x000f220000100800 */
[----:B------:R-:W-:-:S04]  /*2780*/  IMAD.HI.U32 R0, R4, R19, RZ ;  /* 0x0000001304007227 */ /* 0x000fc800078e00ff */
[----:B------:R-:W-:-:S04]  /*2790*/  IMAD.MOV R0, RZ, RZ, -R0 ;  /* 0x000000ffff007224 */ /* 0x000fc800078e0a00 */
[C---:B------:R-:W-:Y:S01]  /*27a0*/  IMAD R19, R29.reuse, R0, R19 ;  /* 0x000000001d137224 */ /* 0x040fe200078e0213 */
[C---:B------:R-:W-:Y:S02]  /*27b0*/  ISETP.GT.U32.AND P2, PT, R29.reuse, R18, PT ;  /* 0x000000121d00720c */ /* 0x040fe40003f44070 */
[----:B------:R-:W-:Y:S02]  /*27c0*/  IABS R21, R26 ;  /* 0x0000001a00157213 */ /* 0x000fe40000000000 */
[----:B------:R-:W-:-:S03]  /*27d0*/  ISETP.GT.U32.AND P4, PT, R29, R19, PT ;  /* 0x000000131d00720c */ /* 0x000fc60003f84070 */
[----:B------:R-:W-:-:S04]  /*27e0*/  IMAD.HI.U32 R0, R4, R21, RZ ;  /* 0x0000001504007227 */ /* 0x000fc800078e00ff */
[----:B------:R-:W-:Y:S02]  /*27f0*/  IMAD.MOV R0, RZ, RZ, -R0 ;  /* 0x000000ffff007224 */ /* 0x000fe400078e0a00 */
[----:B------:R-:W-:Y:S02]  /*2800*/  @!P2 IMAD.IADD R18, R18, 0x1, -R29 ;  /* 0x000000011212a824 */ /* 0x000fe400078e0a1d */
[----:B------:R-:W-:Y:S02]  /*2810*/  IMAD R21, R29, R0, R21 ;  /* 0x000000001d157224 */ /* 0x000fe400078e0215 */
[----:B------:R-:W-:Y:S02]  /*2820*/  @!P4 IMAD.IADD R19, R19, 0x1, -R29 ;  /* 0x000000011313c824 */ /* 0x000fe400078e0a1d */
[----:B------:R-:W-:Y:S01]  /*2830*/  @!P6 IMAD.MOV R18, RZ, RZ, -R18 ;  /* 0x000000ffff12e224 */ /* 0x000fe200078e0a12 */
[C---:B------:R-:W-:Y:S02]  /*2840*/  ISETP.GT.U32.AND P6, PT, R29.reuse, R21, PT ;  /* 0x000000151d00720c */ /* 0x040fe40003fc4070 */
[----:B------:R-:W-:Y:S01]  /*2850*/  ISETP.GT.U32.AND P4, PT, R29, R19, PT ;  /* 0x000000131d00720c */ /* 0x000fe20003f84070 */
[----:B------:R-:W-:-:S04]  /*2860*/  IMAD.HI.U32 R2, R4, R20, RZ ;  /* 0x0000001404027227 */ /* 0x000fc800078e00ff */
[----:B------:R-:W-:-:S04]  /*2870*/  IMAD.MOV R2, RZ, RZ, -R2 ;  /* 0x000000ffff027224 */ /* 0x000fc800078e0a02 */
[----:B------:R-:W-:Y:S02]  /*2880*/  IMAD R20, R29, R2, R20 ;  /* 0x000000021d147224 */ /* 0x000fe400078e0214 */
[--C-:B------:R-:W-:Y:S02]  /*2890*/  @!P6 IMAD.IADD R21, R21, 0x1, -R29.reuse ;  /* 0x000000011515e824 */ /* 0x100fe400078e0a1d */
[----:B------:R-:W-:Y:S01]  /*28a0*/  @!P4 IMAD.IADD R19, R19, 0x1, -R29 ;  /* 0x000000011313c824 */ /* 0x000fe200078e0a1d */
[C---:B------:R-:W-:Y:S02]  /*28b0*/  ISETP.GT.U32.AND P2, PT, R29.reuse, R20, PT ;  /* 0x000000141d00720c */ /* 0x040fe40003f44070 */
[----:B------:R-:W-:-:S11]  /*28c0*/  ISETP.GT.U32.AND P6, PT, R29, R21, PT ;  /* 0x000000151d00720c */ /* 0x000fd60003fc4070 */
[--C-:B------:R-:W-:Y:S02]  /*28d0*/  @!P2 IMAD.IADD R20, R20, 0x1, -R29.reuse ;  /* 0x000000011414a824 */ /* 0x100fe400078e0a1d */
[----:B------:R-:W-:-:S03]  /*28e0*/  @!P6 IMAD.IADD R21, R21, 0x1, -R29 ;  /* 0x000000011515e824 */ /* 0x000fc600078e0a1d */
[----:B------:R-:W-:Y:S02]  /*28f0*/  ISETP.GT.U32.AND P2, PT, R29, R20, PT ;  /* 0x000000141d00720c */ /* 0x000fe40003f44070 */
[----:B------:R-:W-:Y:S01]  /*2900*/  ISETP.GE.AND P1, PT, R26, RZ, PT ;  /* 0x000000ff1a00720c */ /* 0x000fe20003f26270 */
[----:B------:R-:W-:-:S10]  /*2910*/  @!P3 IMAD.MOV R19, RZ, RZ, -R19 ;  /* 0x000000ffff13b224 */ /* 0x000fd400078e0a13 */
[----:B------:R-:W-:-:S04]  /*2920*/  @!P2 IMAD.IADD R20, R20, 0x1, -R29 ;  /* 0x000000011414a824 */ /* 0x000fc800078e0a1d */
[----:B------:R-:W-:Y:S01]  /*2930*/  @!P0 IMAD.MOV R20, RZ, RZ, -R20 ;  /* 0x000000ffff148224 */ /* 0x000fe200078e0a14 */
[----:B---3--:R-:W-:Y:S02]  /*2940*/  ISETP.GE.AND P4, PT, R23, RZ, PT ;  /* 0x000000ff1700720c */ /* 0x008fe40003f86270 */
[----:B------:R-:W-:-:S05]  /*2950*/  IABS R23, R23 ;  /* 0x0000001700177213 */ /* 0x000fca0000000000 */
[----:B------:R-:W-:-:S04]  /*2960*/  IMAD.HI.U32 R2, R4, R23, RZ ;  /* 0x0000001704027227 */ /* 0x000fc800078e00ff */
[----:B------:R-:W-:Y:S01]  /*2970*/  IMAD.MOV R2, RZ, RZ, -R2 ;  /* 0x000000ffff027224 */ /* 0x000fe200078e0a02 */
[----:B--2---:R-:W-:Y:S02]  /*2980*/  ISETP.GE.AND P5, PT, R22, RZ, PT ;  /* 0x000000ff1600720c */ /* 0x004fe40003fa6270 */
[----:B------:R-:W-:Y:S01]  /*2990*/  IABS R22, R22 ;  /* 0x0000001600167213 */ /* 0x000fe20000000000 */
[----:B------:R-:W-:-:S04]  /*29a0*/  IMAD R23, R29, R2, R23 ;  /* 0x000000021d177224 */ /* 0x000fc800078e0217 */
[----:B------:R-:W-:Y:S01]  /*29b0*/  IMAD.HI.U32 R0, R4, R22, RZ ;  /* 0x0000001604007227 */ /* 0x000fe200078e00ff */
[----:B------:R-:W-:-:S03]  /*29c0*/  ISETP.GT.U32.AND P6, PT, R29, R23, PT ;  /* 0x000000171d00720c */ /* 0x000fc60003fc4070 */
[----:B------:R-:W-:-:S04]  /*29d0*/  IMAD.MOV R0, RZ, RZ, -R0 ;  /* 0x000000ffff007224 */ /* 0x000fc800078e0a00 */
[----:B------:R-:W-:-:S06]  /*29e0*/  IMAD R22, R29, R0, R22 ;  /* 0x000000001d167224 */ /* 0x000fcc00078e0216 */
[----:B------:R-:W-:Y:S01]  /*29f0*/  @!P6 IMAD.IADD R23, R23, 0x1, -R29 ;  /* 0x000000011717e824 */ /* 0x000fe200078e0a1d */
[----:B------:R-:W-:-:S04]  /*2a00*/  ISETP.GT.U32.AND P2, PT, R29, R22, PT ;  /* 0x000000161d00720c */ /* 0x000fc80003f44070 */
[----:B------:R-:W-:Y:S02]  /*2a10*/  ISETP.GT.U32.AND P0, PT, R29, R23, PT ;  /* 0x000000171d00720c */ /* 0x000fe40003f04070 */
[----:B----4-:R-:W-:-:S05]  /*2a20*/  IABS R24, R27 ;  /* 0x0000001b00187213 */ /* 0x010fca0000000000 */
[----:B------:R-:W-:-:S04]  /*2a30*/  IMAD.HI.U32 R0, R4, R24, RZ ;  /* 0x0000001804007227 */ /* 0x000fc800078e00ff */
[----:B------:R-:W-:Y:S01]  /*2a40*/  IMAD.MOV R0, RZ, RZ, -R0 ;  /* 0x000000ffff007224 */ /* 0x000fe200078e0a00 */
[----:B------:R-:W-:Y:S02]  /*2a50*/  ISETP.GE.AND P3, PT, R27, RZ, PT ;  /* 0x000000ff1b00720c */ /* 0x000fe40003f66270 */
[----:B------:R-:W-:Y:S01]  /*2a60*/  IABS R25, R16 ;  /* 0x0000001000197213 */ /* 0x000fe20000000000 */
[----:B------:R-:W-:-:S04]  /*2a70*/  IMAD R24, R29, R0, R24 ;  /* 0x000000001d187224 */ /* 0x000fc800078e0218 */
[----:B------:R-:W-:Y:S01]  /*2a80*/  IMAD.HI.U32 R3, R4, R25, RZ ;  /* 0x0000001904037227 */ /* 0x000fe200078e00ff */
[----:B------:R-:W-:-:S03]  /*2a90*/  IABS R26, R12 ;  /* 0x0000000c001a7213 */ /* 0x000fc60000000000 */
[----:B------:R-:W-:Y:S01]  /*2aa0*/  IMAD.MOV R3, RZ, RZ, -R3 ;  /* 0x000000ffff037224 */ /* 0x000fe200078e0a03 */
[----:B------:R-:W-:Y:S01]  /*2ab0*/  IABS R27, R9 ;  /* 0x00000009001b7213 */ /* 0x000fe20000000000 */
[----:B------:R-:W-:-:S04]  /*2ac0*/  IMAD.HI.U32 R0, R4, R26, RZ ;  /* 0x0000001a04007227 */ /* 0x000fc800078e00ff */
[----:B------:R-:W-:Y:S02]  /*2ad0*/  IMAD R25, R29, R3, R25 ;  /* 0x000000031d197224 */ /* 0x000fe400078e0219 */
[----:B------:R-:W-:Y:S02]  /*2ae0*/  IMAD.MOV R0, RZ, RZ, -R0 ;  /* 0x000000ffff007224 */ /* 0x000fe400078e0a00 */
[----:B------:R-:W-:Y:S01]  /*2af0*/  IMAD.HI.U32 R3, R4, R27, RZ ;  /* 0x0000001b04037227 */ /* 0x000fe200078e00ff */
[----:B------:R-:W-:-:S03]  /*2b00*/  IABS R6, R8 ;  /* 0x0000000800067213 */ /* 0x000fc60000000000 */
[----:B------:R-:W-:Y:S02]  /*2b10*/  IMAD R26, R29, R0, R26 ;  /* 0x000000001d1a7224 */ /* 0x000fe400078e021a */
[----:B------:R-:W-:Y:S02]  /*2b20*/  IMAD.MOV R3, RZ, RZ, -R3 ;  /* 0x000000ffff037224 */ /* 0x000fe400078e0a03 */
[----:B------:R-:W-:Y:S01]  /*2b30*/  @!P0 IMAD.IADD R23, R23, 0x1, -R29 ;  /* 0x0000000117178824 */ /* 0x000fe200078e0a1d */
[C---:B------:R-:W-:Y:S01]  /*2b40*/  ISETP.GT.U32.AND P0, PT, R29.reuse, R26, PT ;  /* 0x0000001a1d00720c */ /* 0x040fe20003f04070 */
[----:B------:R-:W-:Y:S02]  /*2b50*/  IMAD R27, R29, R3, R27 ;  /* 0x000000031d1b7224 */ /* 0x000fe400078e021b */
[----:B------:R-:W-:-:S04]  /*2b60*/  IMAD.HI.U32 R3, R4, R6, RZ ;  /* 0x0000000604037227 */ /* 0x000fc800078e00ff */
[----:B------:R-:W-:Y:S01]  /*2b70*/  @!P2 IMAD.IADD R22, R22, 0x1, -R29 ;  /* 0x000000011616a824 */ /* 0x000fe200078e0a1d */
[----:B------:R-:W-:Y:S01]  /*2b80*/  ISETP.GT.U32.AND P2, PT, R29, R24, PT ;  /* 0x000000181d00720c */ /* 0x000fe20003f44070 */
[----:B------:R-:W-:-:S04]  /*2b90*/  IMAD.MOV R3, RZ, RZ, -R3 ;  /* 0x000000ffff037224 */ /* 0x000fc800078e0a03 */
[----:B------:R-:W-:Y:S02]  /*2ba0*/  IMAD R6, R29, R3, R6 ;  /* 0x000000031d067224 */ /* 0x000fe400078e0206 */
[----:B------:R-:W-:-:S03]  /*2bb0*/  @!P0 IMAD.IADD R26, R26, 0x1, -R29 ;  /* 0x000000011a1a8824 */ /* 0x000fc600078e0a1d */
[C---:B------:R-:W-:Y:S02]  /*2bc0*/  ISETP.GT.U32.AND P0, PT, R29.reuse, R6, PT ;  /* 0x000000061d00720c */ /* 0x040fe40003f04070 */
[----:B------:R-:W-:Y:S01]  /*2bd0*/  ISETP.GT.U32.AND P6, PT, R29, R22, PT ;  /* 0x000000161d00720c */ /* 0x000fe20003fc4070 */
[----:B------:R-:W-:Y:S01]  /*2be0*/  @!P2 IMAD.IADD R24, R24, 0x1, -R29 ;  /* 0x000000011818a824 */ /* 0x000fe200078e0a1d */
[----:B------:R-:W-:-:S04]  /*2bf0*/  IABS R28, R14 ;  /* 0x0000000e001c7213 */ /* 0x000fc80000000000 */
[----:B------:R-:W-:Y:S01]  /*2c00*/  ISETP.GT.U32.AND P2, PT, R29, R24, PT ;  /* 0x000000181d00720c */ /* 0x000fe20003f44070 */
[----:B------:R-:W-:Y:S01]  /*2c10*/  IMAD.MOV.U32 R3, RZ, RZ, R28 ;  /* 0x000000ffff037224 */ /* 0x000fe200078e001c */
[----:B------:R-:W-:-:S03]  /*2c20*/  IABS R2, R7 ;  /* 0x0000000700027213 */ /* 0x000fc60000000000 */
[----:B------:R-:W-:Y:S01]  /*2c30*/  @!P0 IMAD.IADD R6, R6, 0x1, -R29 ;  /* 0x0000000106068824 */ /* 0x000fe200078e0a1d */
[----:B------:R-:W-:Y:S01]  /*2c40*/  ISETP.GT.U32.AND P0, PT, R29, R26, PT ;  /* 0x0000001a1d00720c */ /* 0x000fe20003f04070 */
[----:B0-----:R-:W-:Y:S01]  /*2c50*/  IMAD.HI.U32 R17, R4, R3, RZ ;  /* 0x0000000304117227 */ /* 0x001fe200078e00ff */
[----:B------:R-:W-:-:S03]  /*2c60*/  IABS R5, R10 ;  /* 0x0000000a00057213 */ /* 0x000fc60000000000 */
[----:B------:R-:W-:Y:S01]  /*2c70*/  @!P6 IMAD.IADD R22, R22, 0x1, -R29 ;  /* 0x000000011616e824 */ /* 0x000fe200078e0a1d */
[----:B------:R-:W-:Y:S01]  /*2c80*/  ISETP.GT.U32.AND P6, PT, R29, R25, PT ;  /* 0x000000191d00720c */ /* 0x000fe20003fc4070 */
[----:B------:R-:W-:-:S04]  /*2c90*/  IMAD.HI.U32 R0, R4, R2, RZ ;  /* 0x0000000204007227 */ /* 0x000fc800078e00ff */
[----:B------:R-:W-:Y:S02]  /*2ca0*/  IMAD.MOV R17, RZ, RZ, -R17 ;  /* 0x000000ffff117224 */ /* 0x000fe400078e0a11 */
[----:B------:R-:W-:Y:S01]  /*2cb0*/  @!P2 IMAD.IADD R24, R24, 0x1, -R29 ;  /* 0x000000011818a824 */ /* 0x000fe200078e0a1d */
[----:B------:R-:W-:Y:S01]  /*2cc0*/  ISETP.GT.U32.AND P2, PT, R29, R27, PT ;  /* 0x0000001b1d00720c */ /* 0x000fe20003f44070 */
[----:B------:R-:W-:Y:S02]  /*2cd0*/  IMAD.MOV R0, RZ, RZ, -R0 ;  /* 0x000000ffff007224 */ /* 0x000fe400078e0a00 */
[----:B------:R-:W-:-:S04]  /*2ce0*/  IMAD.HI.U32 R28, R4, R5, RZ ;  /* 0x00000005041c7227 */ /* 0x000fc800078e00ff */
[C---:B------:R-:W-:Y:S02]  /*2cf0*/  IMAD R3, R29.reuse, R17, R3 ;  /* 0x000000111d037224 */ /* 0x040fe400078e0203 */
[C---:B------:R-:W-:Y:S02]  /*2d00*/  IMAD R0, R29.reuse, R0, R2 ;  /* 0x000000001d007224 */ /* 0x040fe400078e0202 */
[----:B------:R-:W-:Y:S01]  /*2d10*/  IMAD.MOV R28, RZ, RZ, -R28 ;  /* 0x000000ffff1c7224 */ /* 0x000fe200078e0a1c */
[----:B------:R-:W-:Y:S01]  /*2d20*/  IABS R15, R11 ;  /* 0x0000000b000f7213 */ /* 0x000fe20000000000 */
[--C-:B------:R-:W-:Y:S01]  /*2d30*/  @!P0 IMAD.IADD R26, R26, 0x1, -R29.reuse ;  /* 0x000000011a1a8824 */ /* 0x100fe200078e0a1d */
[----:B------:R-:W-:Y:S01]  /*2d40*/  ISETP.GT.U32.AND P0, PT, R29, R3, PT ;  /* 0x000000031d00720c */ /* 0x000fe20003f04070 */
[----:B------:R-:W-:Y:S01]  /*2d50*/  @!P6 IMAD.IADD R25, R25, 0x1, -R29 ;  /* 0x000000011919e824 */ /* 0x000fe200078e0a1d */
[C---:B------:R-:W-:Y:S01]  /*2d60*/  ISETP.GT.U32.AND P6, PT, R29.reuse, R0, PT ;  /* 0x000000001d00720c */ /* 0x040fe20003fc4070 */
[----:B------:R-:W-:-:S02]  /*2d70*/  IMAD R5, R29, R28, R5 ;  /* 0x0000001c1d057224 */ /* 0x000fc400078e0205 */
[----:B------:R-:W-:Y:S01]  /*2d80*/  @!P2 IMAD.IADD R27, R27, 0x1, -R29 ;  /* 0x000000011b1ba824 */ /* 0x000fe200078e0a1d */
[----:B------:R-:W2:Y:S02]  /*2d90*/  LDL.LU R17, [R1+0x1d68] ;  /* 0x001d680001117983 */ /* 0x000ea40000300800 */
[----:B------:R-:W-:Y:S01]  /*2da0*/  ISETP.GT.U32.AND P2, PT, R29, R5, PT ;  /* 0x000000051d00720c */ /* 0x000fe20003f44070 */
[----:B------:R-:W-:-:S04]  /*2db0*/  @!P1 IMAD.MOV R21, RZ, RZ, -R21 ;  /* 0x000000ffff159224 */ /* 0x000fc800078e0a15 */
[--C-:B------:R-:W-:Y:S01]  /*2dc0*/  @!P0 IMAD.IADD R3, R3, 0x1, -R29.reuse ;  /* 0x0000000103038824 */ /* 0x100fe200078e0a1d */
[----:B------:R-:W-:Y:S02]  /*2dd0*/  ISETP.GE.AND P0, PT, R7, RZ, PT ;  /* 0x000000ff0700720c */ /* 0x000fe40003f06270 */
[----:B------:R-:W0:Y:S01]  /*2de0*/  S2R R7, SR_TID.X ;  /* 0x0000000000077919 */ /* 0x000e220000002100 */
[--C-:B------:R-:W-:Y:S01]  /*2df0*/  @!P6 IMAD.IADD R0, R0, 0x1, -R29.reuse ;  /* 0x000000010000e824 */ /* 0x100fe200078e0a1d */
[----:B------:R-:W-:Y:S02]  /*2e00*/  ISETP.GT.U32.AND P1, PT, R29, R27, PT ;  /* 0x0000001b1d00720c */ /* 0x000fe40003f24070 */
[----:B------:R-:W-:Y:S01]  /*2e10*/  IABS R2, R13 ;  /* 0x0000000d00027213 */ /* 0x000fe20000000000 */
[----:B------:R-:W-:Y:S01]  /*2e20*/  @!P2 IMAD.IADD R5, R5, 0x1, -R29 ;  /* 0x000000010505a824 */ /* 0x000fe200078e0a1d */
[----:B------:R-:W-:Y:S01]  /*2e30*/  ISETP.GT.U32.AND P2, PT, R29, R0, PT ;  /* 0x000000001d00720c */ /* 0x000fe20003f44070 */
[----:B------:R-:W-:-:S02]  /*2e40*/  IMAD.MOV.U32 R28, RZ, RZ, R15 ;  /* 0x000000ffff1c7224 */ /* 0x000fc400078e000f */
[----:B------:R-:W-:Y:S01]  /*2e50*/  IMAD.HI.U32 R15, R4, R2, RZ ;  /* 0x00000002040f7227 */ /* 0x000fe200078e00ff */
[----:B------:R-:W-:-:S03]  /*2e60*/  ISETP.GT.U32.AND P6, PT, R29, R25, PT ;  /* 0x000000191d00720c */ /* 0x000fc60003fc4070 */
[----:B------:R-:W-:Y:S02]  /*2e70*/  IMAD.MOV R15, RZ, RZ, -R15 ;  /* 0x000000ffff0f7224 */ /* 0x000fe400078e0a0f */
[--C-:B------:R-:W-:Y:S01]  /*2e80*/  @!P1 IMAD.IADD R27, R27, 0x1, -R29.reuse ;  /* 0x000000011b1b9824 */ /* 0x100fe200078e0a1d */
[----:B------:R-:W-:Y:S01]  /*2e90*/  ISETP.GE.AND P1, PT, R12, RZ, PT ;  /* 0x000000ff0c00720c */ /* 0x000fe20003f26270 */
[----:B------:R-:W-:Y:S01]  /*2ea0*/  @!P5 IMAD.MOV R22, RZ, RZ, -R22 ;  /* 0x000000ffff16d224 */ /* 0x000fe200078e0a16 */
[C---:B------:R-:W-:Y:S01]  /*2eb0*/  ISETP.GT.U32.AND P5, PT, R29.reuse, R6, PT ;  /* 0x000000061d00720c */ /* 0x040fe20003fa4070 */
[----:B------:R-:W-:Y:S01]  /*2ec0*/  IMAD R2, R29, R15, R2 ;  /* 0x0000000f1d027224 */ /* 0x000fe200078e0202 */
[----:B------:R-:W1:Y:S01]  /*2ed0*/  LDC R12, c[0x0][0x230] ;  /* 0x00008c00ff0c7b82 */ /* 0x000e620000000800 */
[----:B------:R-:W-:-:S03]  /*2ee0*/  @!P2 IMAD.IADD R0, R0, 0x1, -R29 ;  /* 0x000000010000a824 */ /* 0x000fc600078e0a1d */
[----:B------:R-:W-:Y:S01]  /*2ef0*/  ISETP.GT.U32.AND P2, PT, R29, R2, PT ;  /* 0x000000021d00720c */ /* 0x000fe20003f44070 */
[--C-:B------:R-:W-:Y:S01]  /*2f00*/  @!P6 IMAD.IADD R25, R25, 0x1, -R29.reuse ;  /* 0x000000011919e824 */ /* 0x100fe200078e0a1d */
[----:B------:R-:W-:Y:S01]  /*2f10*/  ISETP.GE.AND P6, PT, R16, RZ, PT ;  /* 0x000000ff1000720c */ /* 0x000fe20003fc6270 */
[----:B------:R-:W-:Y:S01]  /*2f20*/  IMAD.HI.U32 R4, R4, R28, RZ ;  /* 0x0000001c04047227 */ /* 0x000fe200078e00ff */
[----:B------:R-:W3:Y:S03]  /*2f30*/  LDL.LU R16, [R1+0x1d64] ;  /* 0x001d640001107983 */ /* 0x000ee60000300800 */
[----:B------:R-:W-:Y:S01]  /*2f40*/  @!P5 IMAD.IADD R6, R6, 0x1, -R29 ;  /* 0x000000010606d824 */ /* 0x000fe200078e0a1d */
[----:B------:R-:W-:Y:S01]  /*2f50*/  ISETP.GE.AND P5, PT, R9, RZ, PT ;  /* 0x000000ff0900720c */ /* 0x000fe20003fa6270 */
[----:B------:R-:W-:Y:S01]  /*2f60*/  IMAD.MOV R4, RZ, RZ, -R4 ;  /* 0x000000ffff047224 */ /* 0x000fe200078e0a04 */
[----:B------:R-:W4:Y:S01]  /*2f70*/  LDL.LU R15, [R1+0x1d60] ;  /* 0x001d6000010f7983 */ /* 0x000f220000300800 */
[----:B0-----:R-:W-:-:S02]  /*2f80*/  IMAD.SHL.U32 R9, R7, 0x2, RZ ;  /* 0x0000000207097824 */ /* 0x001fc400078e00ff */
[----:B------:R-:W-:Y:S01]  /*2f90*/  @!P3 IMAD.MOV R24, RZ, RZ, -R24 ;  /* 0x000000ffff18b224 */ /* 0x000fe200078e0a18 */
[----:B------:R-:W-:Y:S01]  /*2fa0*/  ISETP.GE.AND P3, PT, R8, RZ, PT ;  /* 0x000000ff0800720c */ /* 0x000fe20003f66270 */
[----:B------:R-:W-:Y:S01]  /*2fb0*/  @!P2 IMAD.IADD R2, R2, 0x1, -R29 ;  /* 0x000000010202a824 */ /* 0x000fe200078e0a1d */
[----:B------:R-:W-:Y:S01]  /*2fc0*/  LOP3.LUT R8, R7, 0x7, RZ, 0xc0, !PT ;  /* 0x0000000707087812 */ /* 0x000fe200078ec0ff */
[----:B------:R-:W-:Y:S01]  /*2fd0*/  IMAD R4, R29, R4, R28 ;  /* 0x000000041d047224 */ /* 0x000fe200078e021c */
[----:B------:R-:W-:Y:S01]  /*2fe0*/  LOP3.LUT R28, R9, 0x10, RZ, 0xc0, !PT ;  /* 0x00000010091c7812 */ /* 0x000fe200078ec0ff */
[----:B------:R-:W-:Y:S01]  /*2ff0*/  @!P6 IMAD.MOV R25, RZ, RZ, -R25 ;  /* 0x000000ffff19e224 */ /* 0x000fe200078e0a19 */
[C---:B------:R-:W-:Y:S01]  /*3000*/  ISETP.GT.U32.AND P6, PT, R29.reuse, R3, PT ;  /* 0x000000031d00720c */ /* 0x040fe20003fc4070 */
[----:B------:R-:W-:Y:S01]  /*3010*/  @!P1 IMAD.MOV R26, RZ, RZ, -R26 ;  /* 0x000000ffff1a9224 */ /* 0x000fe200078e0a1a */
[----:B------:R-:W-:Y:S02]  /*3020*/  ISETP.GT.U32.AND P2, PT, R29, R2, PT ;  /* 0x000000021d00720c */ /* 0x000fe40003f44070 */
[----:B------:R-:W-:Y:S01]  /*3030*/  ISETP.GE.AND P1, PT, R10, RZ, PT ;  /* 0x000000ff0a00720c */ /* 0x000fe20003f26270 */
[----:B------:R-:W-:Y:S01]  /*3040*/  IMAD R10, R8, 0x410, RZ ;  /* 0x00000410080a7824 */ /* 0x000fe200078e02ff */
[----:B------:R-:W-:Y:S01]  /*3050*/  LOP3.LUT R28, R28, 0x20, R7, 0xf8, !PT ;  /* 0x000000201c1c7812 */ /* 0x000fe200078ef807 */
[----:B-1----:R-:W-:-:S03]  /*3060*/  VIADD R12, R12, 0x3f ;  /* 0x0000003f0c0c7836 */ /* 0x002fc60000000000 */
[----:B------:R-:W-:Y:S01]  /*3070*/  LOP3.LUT R28, R10, R28, RZ, 0x3c, !PT ;  /* 0x0000001c0a1c7212 */ /* 0x000fe200078e3cff */
[----:B------:R-:W-:Y:S01]  /*3080*/  IMAD R8, R8, 0x90, RZ ;  /* 0x0000009008087824 */ /* 0x000fe200078e02ff */
[----:B------:R-:W-:Y:S01]  /*3090*/  SHF.R.S32.HI R10, RZ, 0x1f, R12 ;  /* 0x0000001fff0a7819 */ /* 0x000fe2000001140c */
[----:B------:R-:W-:Y:S02]  /*30a0*/  IMAD.SHL.U32 R7, R7, 0x200, RZ ;  /* 0x0000020007077824 */ /* 0x000fe400078e00ff */
[--C-:B------:R-:W-:Y:S01]  /*30b0*/  @!P6 IMAD.IADD R3, R3, 0x1, -R29.reuse ;  /* 0x000000010303e824 */ /* 0x100fe200078e0a1d */
[----:B------:R-:W-:Y:S01]  /*30c0*/  LEA.HI R10, R10, R12, RZ, 0x6 ;  /* 0x0000000c0a0a7211 */ /* 0x000fe200078f30ff */
[----:B------:R-:W-:Y:S01]  /*30d0*/  @!P2 IMAD.IADD R2, R2, 0x1, -R29 ;  /* 0x000000010202a824 */ /* 0x000fe200078e0a1d */
[----:B------:R-:W-:Y:S02]  /*30e0*/  ISETP.GE.AND P6, PT, R14, RZ, PT ;  /* 0x000000ff0e00720c */ /* 0x000fe40003fc6270 */
[----:B------:R-:W-:Y:S01]  /*30f0*/  LOP3.LUT R8, R8, 0x30, R9, 0x78, !PT ;  /* 0x0000003008087812 */ /* 0x000fe200078e7809 */
[----:B------:R-:W2:Y:S01]  /*3100*/  LDL.LU R14, [R1+0x1d5c] ;  /* 0x001d5c00010e7983 */ /* 0x000ea20000300800 */
[----:B------:R-:W-:-:S02]  /*3110*/  ISETP.GE.AND P2, PT, R13, RZ, PT ;  /* 0x000000ff0d00720c */ /* 0x000fc40003f46270 */
[----:B------:R-:W-:Y:S01]  /*3120*/  LOP3.LUT R28, R28, 0x2000, R7, 0xf8, !PT ;  /* 0x000020001c1c7812 */ /* 0x000fe200078ef807 */
[----:B------:R-:W3:Y:S04]  /*3130*/  LDL.LU R13, [R1+0x1d58] ;  /* 0x001d5800010d7983 */ /* 0x000ee80000300800 */
[----:B------:R-:W4:Y:S04]  /*3140*/  LDL.LU R12, [R1+0x1d54] ;  /* 0x001d5400010c7983 */ /* 0x000f280000300800 */
[----:B------:R-:W2:Y:S04]  /*3150*/  LDL.LU R10, [R1+0x18] ;  /* 0x00001800010a7983 */ /* 0x000ea80000300800 */
[----:B------:R-:W3:Y:S04]  /*3160*/  LDL.LU R9, [R1+0x14] ;  /* 0x0000140001097983 */ /* 0x000ee80000300800 */
[----:B------:R-:W4:Y:S04]  /*3170*/  LDL.LU R8, [R1+0x10] ;  /* 0x0000100001087983 */ /* 0x000f280000300800 */
[----:B------:R-:W4:Y:S04]  /*3180*/  LDL.LU R7, [R1+0xc] ;  /* 0x00000c0001077983 */ /* 0x000f280000300800 */
[----:B------:R0:W-:Y:S04]  /*3190*/  STL [R1+0x1d04], R28 ;  /* 0x001d041c01007387 */ /* 0x0001e80000100800 */
[----:B0-----:R-:W2:Y:S01]  /*31a0*/  LDL.LU R28, [R1+0x1a4] ;  /* 0x0001a400011c7983 */ /* 0x001ea20000300800 */
[----:B------:R-:W-:Y:S01]  /*31b0*/  @!P4 IMAD.MOV R23, RZ, RZ, -R23 ;  /* 0x000000ffff17c224 */ /* 0x000fe200078e0a17 */
[----:B------:R-:W-:-:S13]  /*31c0*/  ISETP.GT.U32.AND P4, PT, R29, R5, PT ;  /* 0x000000051d00720c */ /* 0x000fda0003f84070 */
[----:B------:R-:W-:Y:S01]  /*31d0*/  @!P4 IMAD.IADD R5, R5, 0x1, -R29 ;  /* 0x000000010505c824 */ /* 0x000fe200078e0a1d */
[----:B------:R-:W-:-:S13]  /*31e0*/  ISETP.GT.U32.AND P4, PT, R29, R4, PT ;  /* 0x000000041d00720c */ /* 0x000fda0003f84070 */
[----:B------:R-:W-:-:S05]  /*31f0*/  @!P4 IMAD.IADD R4, R4, 0x1, -R29 ;  /* 0x000000010404c824 */ /* 0x000fca00078e0a1d */
[----:B------:R-:W-:-:S13]  /*3200*/  ISETP.GT.U32.AND P4, PT, R29, R4, PT ;  /* 0x000000041d00720c */ /* 0x000fda0003f84070 */
[----:B------:R-:W-:Y:S02]  /*3210*/  @!P4 IMAD.IADD R4, R4, 0x1, -R29 ;  /* 0x000000010404c824 */ /* 0x000fe400078e0a1d */
[----:B------:R-:W-:Y:S02]  /*3220*/  IMAD.MOV.U32 R29, RZ, RZ, R0 ;  /* 0x000000ffff1d7224 */ /* 0x000fe400078e0000 */
[----:B------:R-:W0:Y:S01]  /*3230*/  S2R R0, SR_TID.X ;  /* 0x0000000000007919 */ /* 0x000e220000002100 */
[----:B------:R-:W-:Y:S02]  /*3240*/  @!P5 IMAD.MOV R27, RZ, RZ, -R27 ;  /* 0x000000ffff1bd224 */ /* 0x000fe400078e0a1b */
[----:B------:R-:W-:Y:S01]  /*3250*/  @!P0 IMAD.MOV R29, RZ, RZ, -R29 ;  /* 0x000000ffff1d8224 */ /* 0x000fe200078e0a1d */
[----:B------:R-:W-:Y:S02]  /*3260*/  ISETP.GE.AND P0, PT, R11, RZ, PT ;  /* 0x000000ff0b00720c */ /* 0x000fe40003f06270 */
[----:B------:R-:W4:Y:S01]  /*3270*/  LDL.LU R11, [R1+0x1d50] ;  /* 0x001d5000010b7983 */ /* 0x000f220000300800 */
[----:B0-----:R-:W-:-:S05]  /*3280*/  LOP3.LUT R0, R0, 0x3f, RZ, 0xc0, !PT ;  /* 0x0000003f00007812 */ /* 0x001fca00078ec0ff */
[----:B------:R-:W-:-:S05]  /*3290*/  IMAD R0, R0, UR5, RZ ;  /* 0x0000000500007c24 */ /* 0x000fca000f8e02ff */
[----:B------:R-:W-:Y:S02]  /*32a0*/  LEA R0, P5, R0, UR6, 0x1 ;  /* 0x0000000600007c11 */ /* 0x000fe4000f8a08ff */
[----:B--2---:R-:W-:Y:S01]  /*32b0*/  ISETP.NE.AND P4, PT, R28, RZ, PT ;  /* 0x000000ff1c00720c */ /* 0x004fe20003f85270 */
[----:B------:R-:W-:Y:S01]  /*32c0*/  @!P3 IMAD.MOV R6, RZ, RZ, -R6 ;  /* 0x000000ffff06b224 */ /* 0x000fe200078e0a06 */
[----:B------:R-:W-:Y:S01]  /*32d0*/  LOP3.LUT R28, RZ, R28, RZ, 0x33, !PT ;  /* 0x0000001cff1c7212 */ /* 0x000fe200078e33ff */
[----:B------:R-:W-:Y:S01]  /*32e0*/  @!P1 IMAD.MOV R5, RZ, RZ, -R5 ;  /* 0x000000ffff059224 */ /* 0x000fe200078e0a05 */
[----:B------:R-:W-:-:S03]  /*32f0*/  ULDC UR6, c[0x0][0x234] ;  /* 0x00008d0000067ab9 */ /* 0x000fc60000000800 */
[----:B------:R-:W-:Y:S04]  /*3300*/  STL [R1+0x1c], R28 ;  /* 0x00001c1c01007387 */ /* 0x000fe80000100800 */
[----:B------:R0:W-:Y:S04]  /*3310*/  STL [R1+0x1d20], R0 ;  /* 0x001d200001007387 */ /* 0x0001e80000100800 */
[----:B0-----:R-:W2:Y:S01]  /*3320*/  LDL.LU R0, [R1] ;  /* 0x0000000001007983 */ /* 0x001ea20000300800 */
[C---:B------:R-:W-:Y:S02]  /*3330*/  SEL R10, R28.reuse, R10, !P4 ;  /* 0x0000000a1c0a7207 */ /* 0x040fe40006000000 */
[----:B---3--:R-:W-:-:S02]  /*3340*/  SEL R9, R28, R9, !P4 ;  /* 0x000000091c097207 */ /* 0x008fc40006000000 */
[C---:B----4-:R-:W-:Y:S01]  /*3350*/  SEL R8, R28.reuse, R8, !P4 ;  /* 0x000000081c087207 */ /* 0x050fe20006000000 */
[----:B------:R0:W-:Y:S01]  /*3360*/  STL [R1+0x18], R10 ;  /* 0x0000180a01007387 */ /* 0x0001e20000100800 */
[----:B------:R-:W-:-:S03]  /*3370*/  SEL R7, R28, R7, !P4 ;  /* 0x000000071c077207 */ /* 0x000fc60006000000 */
[----:B0-----:R-:W3:Y:S04]  /*3380*/  LDL.LU R10, [R1+0x1d4c] ;  /* 0x001d4c00010a7983 */ /* 0x001ee80000300800 */
[----:B------:R0:W-:Y:S04]  /*3390*/  STL [R1+0x14], R9 ;  /* 0x0000140901007387 */ /* 0x0001e80000100800 */
[----:B0-----:R-:W4:Y:S04]  /*33a0*/  LDL.LU R9, [R1+0x1d48] ;  /* 0x001d480001097983 */ /* 0x001f280000300800 */
[----:B------:R0:W-:Y:S04]  /*33b0*/  STL [R1+0x10], R8 ;  /* 0x0000100801007387 */ /* 0x0001e80000100800 */
[----:B0-----:R-:W3:Y:S04]  /*33c0*/  LDL.LU R8, [R1+0x1d44] ;  /* 0x001d440001087983 */ /* 0x001ee80000300800 */
[----:B------:R0:W-:Y:S04]  /*33d0*/  STL [R1+0x8], R7 ;  /* 0x0000080701007387 */ /* 0x0001e80000100800 */
[----:B0-----:R-:W4:Y:S01]  /*33e0*/  LDL.LU R7, [R1+0x1d40] ;  /* 0x001d400001077983 */ /* 0x001f220000300800 */
[----:B--2---:R-:W-:-:S05]  /*33f0*/  SEL R0, R28, R0, !P4 ;  /* 0x000000001c007207 */ /* 0x004fca0006000000 */
[----:B------:R0:W-:Y:S04]  /*3400*/  STL [R1+0x1d24], R0 ;  /* 0x001d240001007387 */ /* 0x0001e80000100800 */
[----:B0-----:R-:W2:Y:S04]  /*3410*/  LDL.LU R0, [R1+0x10] ;  /* 0x0000100001007983 */ /* 0x001ea80000300800 */
[----:B--2---:R0:W-:Y:S04]  /*3420*/  STL [R1+0x1d28], R0 ;  /* 0x001d280001007387 */ /* 0x0041e80000100800 */
        /* <DEDUP_REMOVED lines=8> */
[----:B0-----:R-:W2:Y:S01]  /*34b0*/  LDL.LU R0, [R1+0x24] ;  /* 0x0000240001007983 */ /* 0x001ea20000300800 */
[----:B------:R-:W-:-:S02]  /*34c0*/  @!P6 IMAD.MOV R3, RZ, RZ, -R3 ;  /* 0x000000ffff03e224 */ /* 0x000fc400078e0a03 */
[----:B------:R-:W-:Y:S01]  /*34d0*/  @!P2 IMAD.MOV R2, RZ, RZ, -R2 ;  /* 0x000000ffff02a224 */ /* 0x000fe200078e0a02 */
[----:B--2---:R0:W-:Y:S04]  /*34e0*/  STL [R1+0x1d3c], R0 ;  /* 0x001d3c0001007387 */ /* 0x0041e80000100800 */
[----:B0-----:R-:W4:Y:S01]  /*34f0*/  LDL.LU R0, [R1+0x1c] ;  /* 0x00001c0001007983 */ /* 0x001f220000300800 */
[----:B------:R-:W-:Y:S01]  /*3500*/  @!P0 IMAD.MOV R4, RZ, RZ, -R4 ;  /* 0x000000ffff048224 */ /* 0x000fe200078e0a04 */
[C---:B----4-:R-:W-:Y:S02]  /*3510*/  SEL R28, R0.reuse, R7, !P4 ;  /* 0x00000007001c7207 */ /* 0x050fe40006000000 */
[C---:B---3--:R-:W-:Y:S02]  /*3520*/  SEL R8, R0.reuse, R8, !P4 ;  /* 0x0000000800087207 */ /* 0x048fe40006000000 */
[----:B------:R-:W-:-:S02]  /*3530*/  SEL R9, R0, R9, !P4 ;  /* 0x0000000900097207 */ /* 0x000fc40006000000 */
[C---:B------:R-:W-:Y:S02]  /*3540*/  SEL R10, R0.reuse, R10, !P4 ;  /* 0x0000000a000a7207 */ /* 0x040fe40006000000 */
[C---:B------:R-:W-:Y:S02]  /*3550*/  SEL R11, R0.reuse, R11, !P4 ;  /* 0x0000000b000b7207 */ /* 0x040fe40006000000 */
[C---:B------:R-:W-:Y:S02]  /*3560*/  SEL R12, R0.reuse, R12, !P4 ;  /* 0x0000000c000c7207 */ /* 0x040fe40006000000 */
[C---:B------:R-:W-:Y:S02]  /*3570*/  SEL R13, R0.reuse, R13, !P4 ;  /* 0x0000000d000d7207 */ /* 0x040fe40006000000 */
[C---:B------:R-:W-:Y:S02]  /*3580*/  SEL R14, R0.reuse, R14, !P4 ;  /* 0x0000000e000e7207 */ /* 0x040fe40006000000 */
        /* <DEDUP_REMOVED lines=19> */
[----:B------:R-:W2:Y:S01]  /*36c0*/  LDL.LU R0, [R1+0x1d3c] ;  /* 0x001d3c0001007983 */ /* 0x000ea20000300800 */
[----:B------:R-:W0:Y:S02]  /*36d0*/  S2R R2, SR_TID.X ;  /* 0x0000000000027919 */ /* 0x000e240000002100 */
[----:B0-----:R-:W-:-:S05]  /*36e0*/  LOP3.LUT R2, R2, 0x3f, RZ, 0xc0, !PT ;  /* 0x0000003f02027812 */ /* 0x001fca00078ec0ff */
[----:B------:R-:W-:-:S05]  /*36f0*/  IMAD R2, R2, UR5, RZ ;  /* 0x0000000502027c24 */ /* 0x000fca000f8e02ff */
[----:B------:R-:W-:Y:S01]  /*3700*/  LEA.HI.X.SX32 R2, R2, UR7, 0x1, P5 ;  /* 0x0000000702027c11 */ /* 0x000fe2000a8f0eff */
[----:B------:R-:W-:-:S04]  /*3710*/  ULDC UR7, c[0x0][0x240] ;  /* 0x0000900000077ab9 */ /* 0x000fc80000000800 */
[----:B------:R0:W-:Y:S04]  /*3720*/  STL [R1+0x1d1c], R2 ;  /* 0x001d1c0201007387 */ /* 0x0001e80000100800 */
[----:B0-----:R-:W3:Y:S01]  /*3730*/  LDL.LU R2, [R1+0x8] ;  /* 0x0000080001027983 */ /* 0x001ee20000300800 */
[----:B--2---:R-:W-:-:S05]  /*3740*/  IMAD R0, R0, UR6, RZ ;  /* 0x0000000600007c24 */ /* 0x004fca000f8e02ff */
[----:B------:R0:W-:Y:S04]  /*3750*/  STL [R1+0x24], R0 ;  /* 0x0000240001007387 */ /* 0x0001e80000100800 */
[----:B0-----:R-:W2:Y:S02]  /*3760*/  LDL.LU R0, [R1+0x1d38] ;  /* 0x001d380001007983 */ /* 0x001ea40000300800 */
        /* <DEDUP_REMOVED lines=14> */
[----:B0-----:R-:W2:Y:S01]  /*3850*/  LDL.LU R0, [R1+0x1d24] ;  /* 0x001d240001007983 */ /* 0x001ea20000300800 */
[----:B---3--:R-:W-:Y:S02]  /*3860*/  IMAD R2, R2, UR7, RZ ;  /* 0x0000000702027c24 */ /* 0x008fe4000f8e02ff */
[----:B------:R-:W-:-:S03]  /*3870*/  IMAD R10, R10, UR7, RZ ;  /* 0x000000070a0a7c24 */ /* 0x000fc6000f8e02ff */
[----:B------:R2:W-:Y:S01]  /*3880*/  STL [R1+0x8], R2 ;  /* 0x0000080201007387 */ /* 0x0005e20000100800 */
[----:B------:R-:W-:Y:S02]  /*3890*/  IMAD R11, R11, UR7, RZ ;  /* 0x000000070b0b7c24 */ /* 0x000fe4000f8e02ff */
[----:B------:R-:W-:Y:S02]  /*38a0*/  IMAD R12, R12, UR7, RZ ;  /* 0x000000070c0c7c24 */ /* 0x000fe4000f8e02ff */
[----:B------:R-:W-:Y:S02]  /*38b0*/  IMAD R13, R13, UR7, RZ ;  /* 0x000000070d0d7c24 */ /* 0x000fe4000f8e02ff */
[----:B------:R-:W-:Y:S02]  /*38c0*/  IMAD R14, R14, UR7, RZ ;  /* 0x000000070e0e7c24 */ /* 0x000fe4000f8e02ff */
[----:B--2---:R-:W-:Y:S02]  /*38d0*/  IMAD R2, R0, UR7, RZ ;  /* 0x0000000700027c24 */ /* 0x004fe4000f8e02ff */
[----:B------:R-:W2:Y:S04]  /*38e0*/  LDL.LU R0, [R1+0x1d20] ;  /* 0x001d200001007983 */ /* 0x000ea80000300800 */
[----:B------:R-:W-:Y:S04]  /*38f0*/  STL [R1+0x4], R2 ;  /* 0x0000040201007387 */ /* 0x000fe80000100800 */
[----:B------:R0:W-:Y:S04]  /*3900*/  STL [R1+0x1d18], R10 ;  /* 0x001d180a01007387 */ /* 0x0001e80000100800 */
[----:B0-----:R-:W2:Y:S04]  /*3910*/  LDL.LU R10, [R1+0x18] ;  /* 0x00001800010a7983 */ /* 0x001ea80000300800 */
[----:B------:R0:W-:Y:S04]  /*3920*/  STL [R1+0x1d14], R11 ;  /* 0x001d140b01007387 */ /* 0x0001e80000100800 */
[----:B0-----:R-:W3:Y:S04]  /*3930*/  LDL.LU R11, [R1+0x14] ;  /* 0x00001400010b7983 */ /* 0x001ee80000300800 */
[----:B------:R0:W-:Y:S04]  /*3940*/  STL [R1+0x1d10], R12 ;  /* 0x001d100c01007387 */ /* 0x0001e80000100800 */
[----:B0-----:R-:W4:Y:S04]  /*3950*/  LDL.LU R12, [R1+0xc] ;  /* 0x00000c00010c7983 */ /* 0x001f280000300800 */
[----:B------:R0:W-:Y:S04]  /*3960*/  STL [R1+0x1d0c], R13 ;  /* 0x001d0c0d01007387 */ /* 0x0001e80000100800 */
[----:B0-----:R-:W4:Y:S04]  /*3970*/  LDL.LU R13, [R1+0x8] ;  /* 0x00000800010d7983 */ /* 0x001f280000300800 */
[----:B------:R0:W-:Y:S04]  /*3980*/  STL [R1+0x1d08], R14 ;  /* 0x001d080e01007387 */ /* 0x0001e80000100800 */
[----:B0-----:R-:W4:Y:S01]  /*3990*/  LDL.LU R14, [R1+0x4] ;  /* 0x00000400010e7983 */ /* 0x001f220000300800 */
[----:B------:R-:W-:-:S02]  /*39a0*/  IMAD R28, R28, UR7, RZ ;  /* 0x000000071c1c7c24 */ /* 0x000fc4000f8e02ff */
[----:B------:R-:W-:Y:S01]  /*39b0*/  IMAD R8, R8, UR7, RZ ;  /* 0x0000000708087c24 */ /* 0x000fe2000f8e02ff */
[----:B--2---:R-:W-:-:S05]  /*39c0*/  LEA R2, P0, R10, R0, 0x1 ;  /* 0x000000000a027211 */ /* 0x004fca00078008ff */
[----:B------:R3:W-:Y:S02]  /*39d0*/  STL [R1+0x1c98], R2 ;  /* 0x001c980201007387 */ /* 0x0007e40000100800 */
[----:B---3--:R-:W-:-:S05]  /*39e0*/  LEA R2, P1, R11, R0, 0x1 ;  /* 0x000000000b027211 */ /* 0x008fca00078208ff */
[----:B------:R4:W-:Y:S02]  /*39f0*/  STL [R1+0x1c9c], R2 ;  /* 0x001c9c0201007387 */ /* 0x0009e40000100800 */
[----:B----4-:R-:W-:-:S05]  /*3a00*/  LEA R2, P2, R12, R0, 0x1 ;  /* 0x000000000c027211 */ /* 0x010fca00078408ff */
[----:B------:R0:W-:Y:S02]  /*3a10*/  STL [R1+0x1ca0], R2 ;  /* 0x001ca00201007387 */ /* 0x0001e40000100800 */
[----:B0-----:R-:W-:-:S05]  /*3a20*/  LEA R2, P3, R13, R0, 0x1 ;  /* 0x000000000d027211 */ /* 0x001fca00078608ff */
[----:B------:R0:W-:Y:S02]  /*3a30*/  STL [R1+0x1ca4], R2 ;  /* 0x001ca40201007387 */ /* 0x0001e40000100800 */
[----:B0-----:R-:W-:-:S05]  /*3a40*/  LEA R2, P4, R14, R0, 0x1 ;  /* 0x000000000e027211 */ /* 0x001fca00078808ff */
[----:B------:R0:W-:Y:S02]  /*3a50*/  STL [R1+0x1ca8], R2 ;  /* 0x001ca80201007387 */ /* 0x0001e40000100800 */
[----:B0-----:R-:W-:-:S05]  /*3a60*/  LEA R2, P5, R28, R0, 0x1 ;  /* 0x000000001c027211 */ /* 0x001fca00078a08ff */
[----:B------:R0:W-:Y:S02]  /*3a70*/  STL [R1+0x1cac], R2 ;  /* 0x001cac0201007387 */ /* 0x0001e40000100800 */
[----:B0-----:R-:W-:-:S05]  /*3a80*/  LEA R2, P6, R8, R0, 0x1 ;  /* 0x0000000008027211 */ /* 0x001fca00078c08ff */
[----:B------:R0:W-:Y:S04]  /*3a90*/  STL [R1+0x1cb0], R2 ;  /* 0x001cb00201007387 */ /* 0x0001e80000100800 */
[----:B0-----:R-:W2:Y:S01]  /*3aa0*/  LDL.LU R2, [R1+0x1d1c] ;  /* 0x001d1c0001027983 */ /* 0x001ea20000300800 */
[----:B------:R-:W-:Y:S01]  /*3ab0*/  IMAD R9, R9, UR7, RZ ;  /* 0x0000000709097c24 */ /* 0x000fe2000f8e02ff */
[----:B--2---:R-:W-:-:S05]  /*3ac0*/  LEA.HI.X.SX32 R10, R10, R2, 0x1, P0 ;  /* 0x000000020a0a7211 */ /* 0x004fca00000f0eff */
[----:B------:R0:W-:Y:S02]  /*3ad0*/  STL [R1+0x1c90], R10 ;  /* 0x001c900a01007387 */ /* 0x0001e40000100800 */
[----:B0-----:R-:W-:-:S05]  /*3ae0*/  LEA R10, P0, R9, R0, 0x1 ;  /* 0x00000000090a7211 */ /* 0x001fca00078008ff */
[----:B------:R0:W-:Y:S04]  /*3af0*/  STL [R1+0x1c94], R10 ;  /* 0x001c940a01007387 */ /* 0x0001e80000100800 */
[----:B0-----:R-:W2:Y:S01]  /*3b00*/  LDL.LU R10, [R1+0x1d18] ;  /* 0x001d1800010a7983 */ /* 0x001ea20000300800 */
[----:B------:R-:W-:-:S05]  /*3b10*/  LEA.HI.X.SX32 R11, R11, R2, 0x1, P1 ;  /* 0x000000020b0b7211 */ /* 0x000fca00008f0eff */
[----:B------:R2:W-:Y:S02]  /*3b20*/  STL [R1+0x1c88], R11 ;  /* 0x001c880b01007387 */ /* 0x0005e40000100800 */
[----:B--2---:R-:W-:-:S05]  /*3b30*/  LEA R11, P1, R10, R0, 0x1 ;  /* 0x000000000a0b7211 */ /* 0x004fca00078208ff */
        /* <DEDUP_REMOVED lines=18> */
[----:B------:R2:W-:Y:S01]  /*3c60*/  STL [R1+0x1c68], R28 ;  /* 0x001c681c01007387 */ /* 0x0005e20000100800 */
[-C--:B------:R-:W-:Y:S01]  /*3c70*/  LEA.HI.X.SX32 R8, R8, R2.reuse, 0x1, P6 ;  /* 0x0000000208087211 */ /* 0x080fe200030f0eff */
[----:B------:R-:W-:Y:S02]  /*3c80*/  IMAD R15, R15, UR7, RZ ;  /* 0x000000070f0f7c24 */ /* 0x000fe4000f8e02ff */
[----:B------:R-:W-:Y:S01]  /*3c90*/  IMAD R16, R16, UR7, RZ ;  /* 0x0000000710107c24 */ /* 0x000fe2000f8e02ff */
[----:B------:R-:W-:Y:S01]  /*3ca0*/  LEA.HI.X.SX32 R9, R9, R2, 0x1, P0 ;  /* 0x0000000209097211 */ /* 0x000fe200000f0eff */
[----:B------:R-:W-:Y:S02]  /*3cb0*/  IMAD R17, R17, UR7, RZ ;  /* 0x0000000711117c24 */ /* 0x000fe4000f8e02ff */
[----:B------:R-:W-:Y:S02]  /*3cc0*/  IMAD R18, R18, UR7, RZ ;  /* 0x0000000712127c24 */ /* 0x000fe4000f8e02ff */
[----:B------:R-:W-:-:S02]  /*3cd0*/  IMAD R19, R19, UR7, RZ ;  /* 0x0000000713137c24 */ /* 0x000fc4000f8e02ff */
[----:B------:R-:W-:Y:S02]  /*3ce0*/  IMAD R20, R20, UR7, RZ ;  /* 0x0000000714147c24 */ /* 0x000fe4000f8e02ff */
[----:B------:R-:W-:Y:S02]  /*3cf0*/  IMAD R21, R21, UR7, RZ ;  /* 0x0000000715157c24 */ /* 0x000fe4000f8e02ff */
[----:B------:R-:W-:Y:S02]  /*3d00*/  IMAD R22, R22, UR7, RZ ;  /* 0x0000000716167c24 */ /* 0x000fe4000f8e02ff */
[----:B------:R-:W-:Y:S02]  /*3d10*/  IMAD R23, R23, UR7, RZ ;  /* 0x0000000717177c24 */ /* 0x000fe4000f8e02ff */
[----:B------:R-:W-:Y:S02]  /*3d20*/  IMAD R24, R24, UR7, RZ ;  /* 0x0000000718187c24 */ /* 0x000fe4000f8e02ff */
[----:B------:R-:W-:-:S02]  /*3d30*/  IMAD R25, R25, UR7, RZ ;  /* 0x0000000719197c24 */ /* 0x000fc4000f8e02ff */
[----:B------:R-:W-:Y:S02]  /*3d40*/  IMAD R26, R26, UR7, RZ ;  /* 0x000000071a1a7c24 */ /* 0x000fe4000f8e02ff */
[----:B------:R-:W-:Y:S01]  /*3d50*/  IMAD R27, R27, UR7, RZ ;  /* 0x000000071b1b7c24 */ /* 0x000fe2000f8e02ff */
[----:B--2---:R-:W-:-:S05]  /*3d60*/  LEA R28, P5, R14, R0, 0x1 ;  /* 0x000000000e1c7211 */ /* 0x004fca00078a08ff */
[----:B------:R0:W-:Y:S04]  /*3d70*/  STL [R1+0x1c6c], R28 ;  /* 0x001c6c1c01007387 */ /* 0x0001e80000100800 */
[----:B0-----:R-:W2:Y:S04]  /*3d80*/  LDL.LU R28, [R1+0x1d04] ;  /* 0x001d0400011c7983 */ /* 0x001ea80000300800 */
[----:B------:R0:W-:Y:S02]  /*3d90*/  STL [R1+0x1c60], R8 ;  /* 0x001c600801007387 */ /* 0x0001e40000100800 */
[----:B0-----:R-:W-:-:S05]  /*3da0*/  LEA R8, P6, R15, R0, 0x1 ;  /* 0x000000000f087211 */ /* 0x001fca00078c08ff */
[----:B------:R0:W-:Y:S04]  /*3db0*/  STL [R1+0x1c64], R8 ;  /* 0x001c640801007387 */ /* 0x0001e80000100800 */
[----:B------:R1:W-:Y:S01]  /*3dc0*/  STL [R1+0x1c58], R9 ;  /* 0x001c580901007387 */ /* 0x0003e20000100800 */
[----:B0-----:R-:W-:Y:S02]  /*3dd0*/  LEA R8, P0, R16, R0, 0x1 ;  /* 0x0000000010087211 */ /* 0x001fe400078008ff */
[----:B-1----:R-:W-:-:S03]  /*3de0*/  LEA.HI.X.SX32 R9, R10, R2, 0x1, P1 ;  /* 0x000000020a097211 */ /* 0x002fc600008f0eff */
[----:B------:R0:W-:Y:S01]  /*3df0*/  STL [R1+0x1c5c], R8 ;  /* 0x001c5c0801007387 */ /* 0x0001e20000100800 */
[----:B------:R-:W-:-:S03]  /*3e00*/  LEA.HI.X.SX32 R10, R11, R2, 0x1, P2 ;  /* 0x000000020b0a7211 */ /* 0x000fc600010f0eff */
[----:B------:R1:W-:Y:S01]  /*3e10*/  STL [R1+0x1c50], R9 ;  /* 0x001c500901007387 */ /* 0x0003e20000100800 */
[-C--:B0-----:R-:W-:Y:S02]  /*3e20*/  LEA R8, P1, R17, R0.reuse, 0x1 ;  /* 0x0000000011087211 */ /* 0x081fe400078208ff */
[----:B-1----:R-:W-:-:S03]  /*3e30*/  LEA R9, P2, R18, R0, 0x1 ;  /* 0x0000000012097211 */ /* 0x002fc600078408ff */
[----:B------:R0:W-:Y:S04]  /*3e40*/  STL [R1+0x1c54], R8 ;  /* 0x001c540801007387 */ /* 0x0001e80000100800 */
[----:B------:R1:W-:Y:S04]  /*3e50*/  STL [R1+0x1c48], R10 ;  /* 0x001c480a01007387 */ /* 0x0003e80000100800 */
[----:B------:R3:W-:Y:S01]  /*3e60*/  STL [R1+0x1c4c], R9 ;  /* 0x001c4c0901007387 */ /* 0x0007e20000100800 */
[----:B0-----:R-:W-:Y:S02]  /*3e70*/  LEA.HI.X.SX32 R8, R12, R2, 0x1, P3 ;  /* 0x000000020c087211 */ /* 0x001fe400018f0eff */
[----:B-1----:R-:W-:-:S03]  /*3e80*/  LEA R10, P3, R19, R0, 0x1 ;  /* 0x00000000130a7211 */ /* 0x002fc600078608ff */
[----:B------:R0:W-:Y:S01]  /*3e90*/  STL [R1+0x1c40], R8 ;  /* 0x001c400801007387 */ /* 0x0001e20000100800 */
[----:B---3--:R-:W-:Y:S02]  /*3ea0*/  LEA.HI.X.SX32 R9, R13, R2, 0x1, P4 ;  /* 0x000000020d097211 */ /* 0x008fe400020f0eff */
[----:B------:R-:W-:Y:S01]  /*3eb0*/  LEA R11, P4, R20, R0, 0x1 ;  /* 0x00000000140b7211 */ /* 0x000fe200078808ff */
[----:B0-----:R-:W3:Y:S04]  /*3ec0*/  LDL.LU R8, [R1+0x1c] ;  /* 0x00001c0001087983 */ /* 0x001ee80000300800 */
[----:B------:R-:W-:Y:S04]  /*3ed0*/  STL [R1+0x1c44], R10 ;  /* 0x001c440a01007387 */ /* 0x000fe80000100800 */
[----:B------:R0:W-:Y:S04]  /*3ee0*/  STL [R1+0x1c38], R9 ;  /* 0x001c380901007387 */ /* 0x0001e80000100800 */
[----:B------:R1:W-:Y:S01]  /*3ef0*/  STL [R1+0x1c3c], R11 ;  /* 0x001c3c0b01007387 */ /* 0x0003e20000100800 */
[----:B0-----:R-:W-:-:S02]  /*3f00*/  LEA.HI.X.SX32 R9, R14, R2, 0x1, P5 ;  /* 0x000000020e097211 */ /* 0x001fc400028f0eff */
[----:B------:R-:W-:Y:S02]  /*3f10*/  LEA R10, P5, R21, R0, 0x1 ;  /* 0x00000000150a7211 */ /* 0x000fe400078a08ff */
[----:B-1----:R-:W-:Y:S01]  /*3f20*/  LEA.HI.X.SX32 R11, R15, R2, 0x1, P6 ;  /* 0x000000020f0b7211 */ /* 0x002fe200030f0eff */
[----:B------:R0:W-:Y:S04]  /*3f30*/  STL [R1+0x1c30], R9 ;  /* 0x001c300901007387 */ /* 0x0001e80000100800 */
[----:B------:R1:W-:Y:S01]  /*3f40*/  STL [R1+0x1c34], R10 ;  /* 0x001c340a01007387 */ /* 0x0003e20000100800 */
[----:B0-----:R-:W-:-:S03]  /*3f50*/  LEA R9, P6, R22, R0, 0x1 ;  /* 0x0000000016097211 */ /* 0x001fc600078c08ff */
[----:B------:R0:W-:Y:S01]  /*3f60*/  STL [R1+0x1c28], R11 ;  /* 0x001c280b01007387 */ /* 0x0001e20000100800 */
[----:B-1----:R-:W-:-:S03]  /*3f70*/  LEA.HI.X.SX32 R10, R16, R2, 0x1, P0 ;  /* 0x00000002100a7211 */ /* 0x002fc600000f0eff */
[----:B------:R1:W-:Y:S01]  /*3f80*/  STL [R1+0x1c2c], R9 ;  /* 0x001c2c0901007387 */ /* 0x0003e20000100800 */
[----:B0-----:R-:W-:-:S03]  /*3f90*/  LEA R11, P0, R23, R0, 0x1 ;  /* 0x00000000170b7211 */ /* 0x001fc600078008ff */
[----:B------:R0:W-:Y:S01]  /*3fa0*/  STL [R1+0x1c20], R10 ;  /* 0x001c200a01007387 */ /* 0x0001e20000100800 */
[----:B-1----:R-:W-:-:S03]  /*3fb0*/  LEA.HI.X.SX32 R9, R17, R2, 0x1, P1 ;  /* 0x0000000211097211 */ /* 0x002fc600008f0eff */
[----:B------:R1:W-:Y:S04]  /*3fc0*/  STL [R1+0x1c24], R11 ;  /* 0x001c240b01007387 */ /* 0x0003e80000100800 */
[----:B------:R4:W-:Y:S01]  /*3fd0*/  STL [R1+0x1c18], R9 ;  /* 0x001c180901007387 */ /* 0x0009e20000100800 */
[----:B0-----:R-:W-:Y:S02]  /*3fe0*/  LEA R10, P1, R24, R0, 0x1 ;  /* 0x00000000180a7211 */ /* 0x001fe400078208ff */
[----:B-1----:R-:W-:-:S03]  /*3ff0*/  LEA.HI.X.SX32 R11, R18, R2, 0x1, P2 ;  /* 0x00000002120b7211 */ /* 0x002fc600010f0eff */
[----:B------:R0:W-:Y:S01]  /*4000*/  STL [R1+0x1c1c], R10 ;  /* 0x001c1c0a01007387 */ /* 0x0001e20000100800 */
[----:B----4-:R-:W-:-:S03]  /*4010*/  LEA R9, P2, R25, R0, 0x1 ;  /* 0x0000000019097211 */ /* 0x010fc600078408ff */
[----:B------:R1:W-:Y:S04]  /*4020*/  STL [R1+0x1c10], R11 ;  /* 0x001c100b01007387 */ /* 0x0003e80000100800 */
[----:B------:R4:W-:Y:S01]  /*4030*/  STL [R1+0x1c14], R9 ;  /* 0x001c140901007387 */ /* 0x0009e20000100800 */
[----:B0-----:R-:W-:Y:S02]  /*4040*/  LEA.HI.X.SX32 R10, R19, R2, 0x1, P3 ;  /* 0x00000002130a7211 */ /* 0x001fe400018f0eff */
[----:B-1----:R-:W-:-:S03]  /*4050*/  LEA R11, P3, R26, R0, 0x1 ;  /* 0x000000001a0b7211 */ /* 0x002fc600078608ff */
[----:B------:R0:W-:Y:S01]  /*4060*/  STL [R1+0x1c08], R10 ;  /* 0x001c080a01007387 */ /* 0x0001e20000100800 */
[----:B----4-:R-:W-:-:S03]  /*4070*/  LEA.HI.X.SX32 R9, R20, R2, 0x1, P4 ;  /* 0x0000000214097211 */ /* 0x010fc600020f0eff */
[----:B------:R-:W-:Y:S01]  /*4080*/  STL [R1+0x1c0c], R11 ;  /* 0x001c0c0b01007387 */ /* 0x000fe20000100800 */
[----:B------:R-:W-:-:S03]  /*4090*/  IMAD R29, R29, UR7, RZ ;  /* 0x000000071d1d7c24 */ /* 0x000fc6000f8e02ff */
[----:B------:R-:W4:Y:S01]  /*40a0*/  LDL.LU R19, [R1+0x24] ;  /* 0x0000240001137983 */ /* 0x000f220000300800 */
[----:B0-----:R-:W-:-:S03]  /*40b0*/  LEA R10, P4, R27, R0, 0x1 ;  /* 0x000000001b0a7211 */ /* 0x001fc600078808ff */
[----:B------:R0:W-:Y:S01]  /*40c0*/  STL [R1+0x1c00], R9 ;  /* 0x001c000901007387 */ /* 0x0001e20000100800 */
[----:B------:R-:W-:-:S03]  /*40d0*/  IMAD R6, R6, UR7, RZ ;  /* 0x0000000706067c24 */ /* 0x000fc6000f8e02ff */
[----:B------:R1:W-:Y:S01]  /*40e0*/  STL [R1+0x1c04], R10 ;  /* 0x001c040a01007387 */ /* 0x0003e20000100800 */
[----:B0-----:R-:W-:Y:S02]  /*40f0*/  LEA.HI.X.SX32 R9, R21, R2, 0x1, P5 ;  /* 0x0000000215097211 */ /* 0x001fe400028f0eff */
[----:B------:R-:W-:Y:S01]  /*4100*/  LEA R11, P5, R29, R0, 0x1 ;  /* 0x000000001d0b7211 */ /* 0x000fe200078a08ff */
[----:B------:R-:W4:Y:S01]  /*4110*/  LDL.LU R21, [R1+0x20] ;  /* 0x0000200001157983 */ /* 0x000f220000300800 */
[----:B-1----:R-:W-:Y:S01]  /*4120*/  LEA.HI.X.SX32 R10, R22, R2, 0x1, P6 ;  /* 0x00000002160a7211 */ /* 0x002fe200030f0eff */
[----:B------:R-:W-:Y:S02]  /*4130*/  IMAD R5, R5, UR7, RZ ;  /* 0x0000000705057c24 */ /* 0x000fe4000f8e02ff */
[----:B------:R0:W-:Y:S04]  /*4140*/  STL [R1+0x1bf8], R9 ;  /* 0x001bf80901007387 */ /* 0x0001e80000100800 */
[----:B------:R1:W-:Y:S04]  /*4150*/  STL [R1+0x1bfc], R11 ;  /* 0x001bfc0b01007387 */ /* 0x0003e80000100800 */
[----:B------:R-:W4:Y:S01]  /*4160*/  LDL.LU R20, [R1+0x30] ;  /* 0x0000300001147983 */ /* 0x000f220000300800 */
[----:B0-----:R-:W-:-:S03]  /*4170*/  LEA R9, P6, R6, R0, 0x1 ;  /* 0x0000000006097211 */ /* 0x001fc600078c08ff */
[----:B------:R0:W-:Y:S01]  /*4180*/  STL [R1+0x1bf0], R10 ;  /* 0x001bf00a01007387 */ /* 0x0001e20000100800 */
[----:B-1----:R-:W-:-:S03]  /*4190*/  LEA.HI.X.SX32 R11, R23, R2, 0x1, P0 ;  /* 0x00000002170b7211 */ /* 0x002fc600000f0eff */
[----:B------:R1:W-:Y:S01]  /*41a0*/  STL [R1+0x1bf4], R9 ;  /* 0x001bf40901007387 */ /* 0x0003e20000100800 */
[----:B------:R-:W-:-:S03]  /*41b0*/  IMAD R3, R3, UR7, RZ ;  /* 0x0000000703037c24 */ /* 0x000fc6000f8e02ff */
[----:B------:R1:W-:Y:S01]  /*41c0*/  STL [R1+0x1be8], R11 ;  /* 0x001be80b01007387 */ /* 0x0003e20000100800 */
[----:B------:R-:W-:Y:S01]  /*41d0*/  IMAD R7, R7, UR7, RZ ;  /* 0x0000000707077c24 */ /* 0x000fe2000f8e02ff */
[----:B0-----:R-:W-:Y:S02]  /*41e0*/  LEA.HI.X.SX32 R10, R24, R2, 0x1, P1 ;  /* 0x00000002180a7211 */ /* 0x001fe400008f0eff */
[----:B------:R-:W4:Y:S01]  /*41f0*/  LDL.LU R18, [R1+0x34] ;  /* 0x0000340001127983 */ /* 0x000f220000300800 */
[----:B-1----:R-:W-:-:S05]  /*4200*/  LEA R9, P0, R5, R0, 0x1 ;  /* 0x0000000005097211 */ /* 0x002fca00078008ff */
[----:B------:R0:W-:Y:S01]  /*4210*/  STL [R1+0x1bec], R9 ;  /* 0x001bec0901007387 */ /* 0x0001e20000100800 */
[----:B------:R-:W-:-:S03]  /*4220*/  LEA.HI.X.SX32 R11, R25, R2, 0x1, P2 ;  /* 0x00000002190b7211 */ /* 0x000fc600010f0eff */
[----:B------:R1:W-:Y:S01]  /*4230*/  STL [R1+0x1be0], R10 ;  /* 0x001be00a01007387 */ /* 0x0003e20000100800 */
[-C--:B0-----:R-:W-:Y:S01]  /*4240*/  LEA R9, P1, R3, R0.reuse, 0x1 ;  /* 0x0000000003097211 */ /* 0x081fe200078208ff */
[----:B------:R-:W-:Y:S01]  /*4250*/  IMAD R4, R4, UR7, RZ ;  /* 0x0000000704047c24 */ /* 0x000fe2000f8e02ff */
[----:B-1----:R-:W-:-:S03]  /*4260*/  LEA R10, P2, R7, R0, 0x1 ;  /* 0x00000000070a7211 */ /* 0x002fc600078408ff */
[----:B------:R0:W-:Y:S04]  /*4270*/  STL [R1+0x1be4], R9 ;  /* 0x001be40901007387 */ /* 0x0001e80000100800 */
[----:B------:R-:W-:Y:S01]  /*4280*/  STL [R1+0x1bd8], R11 ;  /* 0x001bd80b01007387 */ /* 0x000fe20000100800 */
[----:B0-----:R-:W-:-:S03]  /*4290*/  LEA.HI.X.SX32 R9, R26, R2, 0x1, P3 ;  /* 0x000000021a097211 */ /* 0x001fc600018f0eff */
[----:B------:R0:W-:Y:S04]  /*42a0*/  STL [R1+0x1bdc], R10 ;  /* 0x001bdc0a01007387 */ /* 0x0001e80000100800 */
[----:B------:R1:W-:Y:S01]  /*42b0*/  STL [R1+0x1bd4], R9 ;  /* 0x001bd40901007387 */ /* 0x0003e20000100800 */
[----:B0-----:R-:W-:Y:S02]  /*42c0*/  LEA.HI.X.SX32 R10, R27, R2, 0x1, P4 ;  /* 0x000000021b0a7211 */ /* 0x001fe400020f0eff */
[----:B-1----:R-:W-:-:S03]  /*42d0*/  LEA R9, P4, R4, R0, 0x1 ;  /* 0x0000000004097211 */ /* 0x002fc600078808ff */
[----:B------:R-:W-:Y:S01]  /*42e0*/  STL [R1+0x1bd0], R10 ;  /* 0x001bd00a01007387 */ /* 0x000fe20000100800 */
[----:B------:R-:W-:-:S03]  /*42f0*/  LEA.HI.X.SX32 R0, R29, R2, 0x1, P5 ;  /* 0x000000021d007211 */ /* 0x000fc600028f0eff */
[----:B------:R-:W4:Y:S04]  /*4300*/  LDL.LU R17, [R1+0x3c] ;  /* 0x00003c0001117983 */ /* 0x000f280000300800 */
[----:B------:R-:W-:Y:S04]  /*4310*/  STL [R1+0x1bcc], R9 ;  /* 0x001bcc0901007387 */ /* 0x000fe80000100800 */
[----:B--2---:R-:W-:Y:S04]  /*4320*/  STL [R1+0x1cfc], R28 ;  /* 0x001cfc1c01007387 */ /* 0x004fe80000100800 */
[----:B------:R0:W-:Y:S04]  /*4330*/  STL [R1+0x1bc8], R0 ;  /* 0x001bc80001007387 */ /* 0x0001e80000100800 */
[----:B------:R-:W2:Y:S04]  /*4340*/  LDL.LU R16, [R1+0x38] ;  /* 0x0000380001107983 */ /* 0x000ea80000300800 */
[----:B------:R-:W2:Y:S01]  /*4350*/  LDL.LU R11, [R1+0x40] ;  /* 0x00004000010b7983 */ /* 0x000ea20000300800 */
[----:B0-----:R-:W-:-:S02]  /*4360*/  LEA.HI.X.SX32 R0, R6, R2, 0x1, P6 ;  /* 0x0000000206007211 */ /* 0x001fc400030f0eff */
[----:B------:R-:W-:-:S03]  /*4370*/  LEA.HI.X.SX32 R5, R5, R2, 0x1, P0 ;  /* 0x0000000205057211 */ /* 0x000fc600000f0eff */
[----:B------:R0:W-:Y:S02]  /*4380*/  STL [R1+0x1bc4], R0 ;  /* 0x001bc40001007387 */ /* 0x0001e40000100800 */
[-C--:B0-----:R-:W-:Y:S02]  /*4390*/  LEA.HI.X.SX32 R0, R3, R2.reuse, 0x1, P1 ;  /* 0x0000000203007211 */ /* 0x081fe400008f0eff */
[----:B------:R-:W-:Y:S02]  /*43a0*/  LEA.HI.X.SX32 R3, R7, R2, 0x1, P2 ;  /* 0x0000000207037211 */ /* 0x000fe400010f0eff */
[----:B---3--:R-:W-:-:S04]  /*43b0*/  LEA R12, P3, R8, UR10, 0x1 ;  /* 0x0000000a080c7c11 */ /* 0x008fc8000f8608ff */
[----:B------:R-:W-:Y:S02]  /*43c0*/  LEA.HI.X.SX32 R13, R8, UR11, 0x1, P3 ;  /* 0x0000000b080d7c11 */ /* 0x000fe400098f0eff */
[----:B------:R-:W0:Y:S03]  /*43d0*/  LDC R8, c[0x0][0x238] ;  /* 0x00008e00ff087b82 */ /* 0x000e260000000800 */
[----:B------:R-:W-:Y:S04]  /*43e0*/  STL.64 [R1+0x6a0], R12 ;  /* 0x0006a00c01007387 */ /* 0x000fe80000100a00 */
[----:B------:R-:W-:Y:S04]  /*43f0*/  STL [R1+0x1bc0], R5 ;  /* 0x001bc00501007387 */ /* 0x000fe80000100800 */
[----:B------:R1:W-:Y:S04]  /*4400*/  STL [R1+0x1bbc], R0 ;  /* 0x001bbc0001007387 */ /* 0x0003e80000100800 */
[----:B------:R-:W-:Y:S01]  /*4410*/  STL [R1+0x1bb8], R3 ;  /* 0x001bb80301007387 */ /* 0x000fe20000100800 */
[----:B-1----:R-:W-:Y:S01]  /*4420*/  LEA.HI.X.SX32 R0, R4, R2, 0x1, P4 ;  /* 0x0000000204007211 */ /* 0x002fe200020f0eff */
[----:B0-----:R-:W-:-:S04]  /*4430*/  IMAD R10, R8, 0x3f, RZ ;  /* 0x0000003f080a7824 */ /* 0x001fc800078e02ff */
[----:B------:R-:W-:Y:S01]  /*4440*/  IMAD.WIDE R8, R10, 0x2, R12 ;  /* 0x000000020a087825 */ /* 0x000fe200078e020c */
[----:B------:R0:W-:Y:S04]  /*4450*/  STL [R1+0x1bb4], R0 ;  /* 0x001bb40001007387 */ /* 0x0001e80000100800 */
[----:B------:R-:W-:Y:S04]  /*4460*/  STL [R1+0x1bb0], R8 ;  /* 0x001bb00801007387 */ /* 0x000fe80000100800 */
[----:B------:R-:W-:Y:S01]  /*4470*/  STL [R1+0x1bac], R9 ;  /* 0x001bac0901007387 */ /* 0x000fe20000100800 */
[----:B----4-:R-:W-:-:S04]  /*4480*/  LEA R28, P0, R19, UR10, 0x1 ;  /* 0x0000000a131c7c11 */ /* 0x010fc8000f8008ff */
[----:B------:R-:W-:Y:S02]  /*4490*/  LEA.HI.X.SX32 R29, R19, UR11, 0x1, P0 ;  /* 0x0000000b131d7c11 */ /* 0x000fe400080f0eff */
[----:B------:R-:W-:-:S04]  /*44a0*/  LEA R14, P3, R21, UR10, 0x1 ;  /* 0x0000000a150e7c11 */ /* 0x000fc8000f8608ff */
[----:B------:R-:W-:-:S03]  /*44b0*/  LEA.HI.X.SX32 R15, R21, UR11, 0x1, P3 ;  /* 0x0000000b150f7c11 */ /* 0x000fc600098f0eff */
[----:B------:R-:W-:Y:S02]  /*44c0*/  IMAD.WIDE R4, R10, 0x2, R14 ;  /* 0x000000020a047825 */ /* 0x000fe400078e020e */
[----:B------:R-:W-:Y:S02]  /*44d0*/  STL.64 [R1+0x6a8], R14 ;  /* 0x0006a80e01007387 */ /* 0x000fe40000100a00 */
[----:B0-----:R-:W-:Y:S02]  /*44e0*/  IMAD R0, R20, UR6, RZ ;  /* 0x0000000614007c24 */ /* 0x001fe4000f8e02ff */
[----:B------:R-:W-:Y:S04]  /*44f0*/  STL.64 [R1+0x6b0], R28 ;  /* 0x0006b01c01007387 */ /* 0x000fe80000100a00 */
[----:B------:R-:W-:Y:S04]  /*4500*/  STL [R1+0x1b9c], R4 ;  /* 0x001b9c0401007387 */ /* 0x000fe80000100800 */
[----:B------:R-:W-:Y:S01]  /*4510*/  STL [R1+0x1b88], R5 ;  /* 0x001b880501007387 */ /* 0x000fe20000100800 */
[----:B------:R-:W-:Y:S01]  /*4520*/  LEA R26, P1, R0, UR10, 0x1 ;  /* 0x0000000a001a7c11 */ /* 0x000fe2000f8208ff */
[----:B------:R-:W-:-:S03]  /*4530*/  IMAD R6, R18, UR6, RZ ;  /* 0x0000000612067c24 */ /* 0x000fc6000f8e02ff */
[----:B------:R-:W-:Y:S01]  /*4540*/  LEA.HI.X.SX32 R27, R0, UR11, 0x1, P1 ;  /* 0x0000000b001b7c11 */ /* 0x000fe200088f0eff */
[----:B------:R-:W-:Y:S01]  /*4550*/  IMAD.WIDE R2, R10, 0x2, R28 ;  /* 0x000000020a027825 */ /* 0x000fe200078e021c */
[----:B------:R-:W-:-:S04]  /*4560*/  LEA R24, P0, R6, UR10, 0x1 ;  /* 0x0000000a06187c11 */ /* 0x000fc8000f8008ff */
[----:B------:R-:W-:Y:S01]  /*4570*/  LEA.HI.X.SX32 R25, R6, UR11, 0x1, P0 ;  /* 0x0000000b06197c11 */ /* 0x000fe200080f0eff */
[----:B------:R-:W-:Y:S01]  /*4580*/  STL [R1+0x1ba4], R2 ;  /* 0x001ba40201007387 */ /* 0x000fe20000100800 */
[----:B------:R-:W-:-:S03]  /*4590*/  IMAD.WIDE R6, R10, 0x2, R26 ;  /* 0x000000020a067825 */ /* 0x000fc600078e021a */
[----:B------:R0:W-:Y:S04]  /*45a0*/  STL [R1+0x1ba0], R3 ;  /* 0x001ba00301007387 */ /* 0x0001e80000100800 */
[----:B------:R-:W-:Y:S04]  /*45b0*/  STL.64 [R1+0x6b8], R26 ;  /* 0x0006b81a01007387 */ /* 0x000fe80000100a00 */
[----:B------:R-:W-:Y:S01]  /*45c0*/  STL.64 [R1+0x6c0], R24 ;  /* 0x0006c01801007387 */ /* 0x000fe20000100a00 */
[----:B0-----:R-:W-:-:S03]  /*45d0*/  IMAD.WIDE R2, R10, 0x2, R24 ;  /* 0x000000020a027825 */ /* 0x001fc600078e0218 */
[----:B------:R-:W-:Y:S04]  /*45e0*/  STL [R1+0x1ba8], R6 ;  /* 0x001ba80601007387 */ /* 0x000fe80000100800 */
[----:B------:R-:W-:Y:S04]  /*45f0*/  STL [R1+0x1b8c], R7 ;  /* 0x001b8c0701007387 */ /* 0x000fe80000100800 */
[----:B------:R-:W-:Y:S04]  /*4600*/  STL [R1+0x1b98], R2 ;  /* 0x001b980201007387 */ /* 0x000fe80000100800 */
[----:B------:R0:W-:Y:S01]  /*4610*/  STL [R1+0x1b90], R3 ;  /* 0x001b900301007387 */ /* 0x0001e20000100800 */
[----:B------:R-:W-:-:S05]  /*4620*/  IMAD R0, R17, UR6, RZ ;  /* 0x0000000611007c24 */ /* 0x000fca000f8e02ff */
[----:B------:R-:W-:-:S04]  /*4630*/  LEA R18, P0, R0, UR10, 0x1 ;  /* 0x0000000a00127c11 */ /* 0x000fc8000f8008ff */
[----:B------:R-:W-:Y:S01]  /*4640*/  LEA.HI.X.SX32 R19, R0, UR11, 0x1, P0 ;  /* 0x0000000b00137c11 */ /* 0x000fe200080f0eff */
[----:B--2---:R-:W-:Y:S02]  /*4650*/  IMAD R5, R16, UR6, RZ ;  /* 0x0000000610057c24 */ /* 0x004fe4000f8e02ff */
[----:B------:R-:W1:Y:S01]  /*4660*/  LDC R16, c[0x0][0x238] ;  /* 0x00008e00ff107b82 */ /* 0x000e620000000800 */
[----:B------:R-:W-:Y:S02]  /*4670*/  IMAD R4, R11, UR6, RZ ;  /* 0x000000060b047c24 */ /* 0x000fe4000f8e02ff */
[----:B------:R-:W-:-:S03]  /*4680*/  LEA R22, P2, R5, UR10, 0x1 ;  /* 0x0000000a05167c11 */ /* 0x000fc6000f8408ff */
[C---:B------:R-:W-:Y:S02]  /*4690*/  LEA R20, P1, R4.reuse, UR10, 0x1 ;  /* 0x0000000a04147c11 */ /* 0x040fe4000f8208ff */
[----:B------:R-:W2:Y:S01]  /*46a0*/  LDC R11, c[0x0][0x238] ;  /* 0x00008e00ff0b7b82 */ /* 0x000ea20000000800 */
[----:B------:R-:W-:Y:S02]  /*46b0*/  LEA.HI.X.SX32 R23, R5, UR11, 0x1, P2 ;  /* 0x0000000b05177c11 */ /* 0x000fe400090f0eff */
[----:B------:R-:W-:Y:S01]  /*46c0*/  LEA.HI.X.SX32 R21, R4, UR11, 0x1, P1 ;  /* 0x0000000b04157c11 */ /* 0x000fe200088f0eff */
[C---:B0-----:R-:W-:Y:S02]  /*46d0*/  IMAD.WIDE R2, R10.reuse, 0x2, R22 ;  /* 0x000000020a027825 */ /* 0x041fe400078e0216 */
[----:B------:R-:W-:Y:S02]  /*46e0*/  STL.64 [R1+0x6c8], R22 ;  /* 0x0006c81601007387 */ /* 0x000fe40000100a00 */
[----:B------:R-:W-:-:S02]  /*46f0*/  IMAD.WIDE R6, R10, 0x2, R20 ;  /* 0x000000020a067825 */ /* 0x000fc400078e0214 */
[----:B------:R-:W-:Y:S02]  /*4700*/  STL.64 [R1+0x6d8], R18 ;  /* 0x0006d81201007387 */ /* 0x000fe40000100a00 */
[----:B------:R-:W-:Y:S02]  /*4710*/  IMAD.WIDE R4, R10, 0x2, R18 ;  /* 0x000000020a047825 */ /* 0x000fe400078e0212 */
[----:B------:R-:W-:Y:S02]  /*4720*/  STL.64 [R1+0x6d0], R20 ;  /* 0x0006d01401007387 */ /* 0x000fe40000100a00 */
[----:B-1----:R-:W-:Y:S02]  /*4730*/  IMAD R0, R16, 0x3e, RZ ;  /* 0x0000003e10007824 */ /* 0x002fe400078e02ff */
[----:B------:R-:W-:Y:S04]  /*4740*/  STL [R1+0x1b94], R2 ;  /* 0x001b940201007387 */ /* 0x000fe80000100800 */
[----:B------:R0:W-:Y:S04]  /*4750*/  STL [R1+0x1b80], R3 ;  /* 0x001b800301007387 */ /* 0x0001e80000100800 */
[----:B------:R-:W-:Y:S04]  /*4760*/  STL [R1+0x1b84], R6 ;  /* 0x001b840601007387 */ /* 0x000fe80000100800 */
[----:B------:R1:W-:Y:S01]  /*4770*/  STL [R1+0x1b68], R7 ;  /* 0x001b680701007387 */ /* 0x0003e20000100800 */
[----:B0-----:R-:W-:-:S03]  /*4780*/  IMAD.WIDE R2, R0, 0x2, R12 ;  /* 0x0000000200027825 */ /* 0x001fc600078e020c */
[----:B------:R-:W-:Y:S04]  /*4790*/  STL [R1+0x1b7c], R4 ;  /* 0x001b7c0401007387 */ /* 0x000fe80000100800 */
[----:B------:R0:W-:Y:S01]  /*47a0*/  STL [R1+0x1b74], R5 ;  /* 0x001b740501007387 */ /* 0x0001e20000100800 */
[----:B-1----:R-:W-:-:S03]  /*47b0*/  IMAD.WIDE R6, R0, 0x2, R28 ;  /* 0x0000000200067825 */ /* 0x002fc600078e021c */
[----:B------:R-:W-:Y:S01]  /*47c0*/  STL [R1+0x1b78], R2 ;  /* 0x001b780201007387 */ /* 0x000fe20000100800 */
[----:B0-----:R-:W-:-:S03]  /*47d0*/  IMAD.WIDE R4, R0, 0x2, R14 ;  /* 0x0000000200047825 */ /* 0x001fc600078e020e */
[----:B------:R0:W-:Y:S04]  /*47e0*/  STL [R1+0x1b6c], R3 ;  /* 0x001b6c0301007387 */ /* 0x0001e80000100800 */
[----:B------:R-:W-:Y:S04]  /*47f0*/  STL [R1+0x1b70], R4 ;  /* 0x001b700401007387 */ /* 0x000fe80000100800 */
[----:B------:R1:W-:Y:S01]  /*4800*/  STL [R1+0x1b60], R5 ;  /* 0x001b600501007387 */ /* 0x0003e20000100800 */
[----:B0-----:R-:W-:-:S03]  /*4810*/  IMAD.WIDE R2, R0, 0x2, R26 ;  /* 0x0000000200027825 */ /* 0x001fc600078e021a */
[----:B------:R-:W-:Y:S04]  /*4820*/  STL [R1+0x1b64], R6 ;  /* 0x001b640601007387 */ /* 0x000fe80000100800 */
[----:B------:R0:W-:Y:S01]  /*4830*/  STL [R1+0x1b48], R7 ;  /* 0x001b480701007387 */ /* 0x0001e20000100800 */
[----:B-1----:R-:W-:-:S03]  /*4840*/  IMAD.WIDE R4, R0, 0x2, R24 ;  /* 0x0000000200047825 */ /* 0x002fc600078e0218 */
[----:B------:R-:W-:Y:S04]  /*4850*/  STL [R1+0x1b5c], R2 ;  /* 0x001b5c0201007387 */ /* 0x000fe80000100800 */
[----:B------:R1:W-:Y:S01]  /*4860*/  STL [R1+0x1b54], R3 ;  /* 0x001b540301007387 */ /* 0x0003e20000100800 */
[----:B0-----:R-:W-:-:S03]  /*4870*/  IMAD.WIDE R6, R0, 0x2, R20 ;  /* 0x0000000200067825 */ /* 0x001fc600078e0214 */
[----:B------:R-:W-:Y:S01]  /*4880*/  STL [R1+0x1b58], R4 ;  /* 0x001b580401007387 */ /* 0x000fe20000100800 */
[----:B------:R-:W-:Y:S02]  /*4890*/  IMAD R8, R16, 0x3d, RZ ;  /* 0x0000003d10087824 */ /* 0x000fe400078e02ff */
[C---:B-1----:R-:W-:Y:S01]  /*48a0*/  IMAD.WIDE R2, R0.reuse, 0x2, R22 ;  /* 0x0000000200027825 */ /* 0x042fe200078e0216 */
        /* <DEDUP_REMOVED lines=11> */
[----:B-1----:R-:W-:-:S03]  /*4960*/  IMAD.WIDE R4, R8, 0x2, R14 ;  /* 0x0000000208047825 */ /* 0x002fc600078e020e */
        /* <DEDUP_REMOVED lines=209> */
[----:B------:R-:W-:Y:S02]  /*5680*/  IMAD R0, R16, 0x34, RZ ;  /* 0x0000003410007824 */ /* 0x000fe400078e02ff */
[C---:B0-----:R-:W-:Y:S01]  /*5690*/  IMAD.WIDE R6, R8.reuse, 0x2, R20 ;  /* 0x0000000208067825 */ /* 0x041fe200078e0214 */
[----:B------:R-:W-:Y:S03]  /*56a0*/  STL [R1+0x1918], R4 ;  /* 0x0019180401007387 */ /* 0x000fe60000100800 */
        /* <DEDUP_REMOVED lines=25> */
[----:B-1----:R-:W-:Y:S01]  /*5840*/  IMAD.WIDE R2, R0, 0x2, R22 ;  /* 0x0000000200027825 */ /* 0x002fe200078e0216 */
[----:B------:R0:W-:Y:S03]  /*5850*/  STL [R1+0xc00], R7 ;  /* 0x000c000701007387 */ /* 0x0001e60000100800 */
[----:B------:R-:W-:Y:S01]  /*5860*/  IMAD.WIDE R8, R10, 0x2, R12 ;  /* 0x000000020a087825 */ /* 0x000fe200078e020c */
        /* <DEDUP_REMOVED lines=16> */
[----:B------:R-:W-:-:S03]  /*5970*/  IMAD R0, R16, 0x32, RZ ;  /* 0x0000003210007824 */ /* 0x000fc600078e02ff */
        /* <DEDUP_REMOVED lines=449> */
[----:B------:R-:W-:-:S03]  /*7590*/  IMAD.SHL.U32 R0, R16, 0x20, RZ ;  /* 0x0000002010007824 */ /* 0x000fc600078e00ff */
        /* <DEDUP_REMOVED lines=62> */
[----:B------:R-:W0:Y:S03]  /*7980*/  LDC R12, c[0x0][0x238] ;  /* 0x00008e00ff0c7b82 */ /* 0x000e260000000800 */
[----:B------:R3:W-:Y:S01]  /*7990*/  STL [R1+0x1150], R5 ;  /* 0x0011500501007387 */ /* 0x0007e20000100800 */
[----:B-1----:R-:W-:-:S03]  /*79a0*/  IMAD.WIDE R2, R0, 0x2, R14 ;  /* 0x0000000200027825 */ /* 0x002fc600078e020e */
[----:B------:R-:W-:Y:S01]  /*79b0*/  STL [R1+0x115c], R6 ;  /* 0x00115c0601007387 */ /* 0x000fe20000100800 */
[----:B------:R-:W1:Y:S03]  /*79c0*/  LDC R13, c[0x0][0x238] ;  /* 0x00008e00ff0d7b82 */ /* 0x000e660000000800 */
[----:B------:R4:W-:Y:S01]  /*79d0*/  STL [R1+0x1158], R7 ;  /* 0x0011580701007387 */ /* 0x0009e20000100800 */
[----:B---3--:R-:W-:-:S03]  /*79e0*/  IMAD.WIDE R4, R0, 0x2, R28 ;  /* 0x0000000200047825 */ /* 0x008fc600078e021c */
[----:B------:R-:W-:Y:S04]  /*79f0*/  STL [R1+0x1164], R8 ;  /* 0x0011640801007387 */ /* 0x000fe80000100800 */
[----:B------:R-:W-:Y:S01]  /*7a00*/  STL [R1+0x1160], R9 ;  /* 0x0011600901007387 */ /* 0x000fe20000100800 */
[----:B----4-:R-:W-:-:S03]  /*7a10*/  IMAD.WIDE R6, R0, 0x2, R26 ;  /* 0x0000000200067825 */ /* 0x010fc600078e021a */
[----:B------:R-:W-:Y:S04]  /*7a20*/  STL [R1+0x116c], R2 ;  /* 0x00116c0201007387 */ /* 0x000fe80000100800 */
[----:B------:R3:W-:Y:S04]  /*7a30*/  STL [R1+0x1168], R3 ;  /* 0x0011680301007387 */ /* 0x0007e80000100800 */
[----:B------:R-:W-:Y:S04]  /*7a40*/  STL [R1+0x1174], R4 ;  /* 0x0011740401007387 */ /* 0x000fe80000100800 */
[----:B------:R-:W-:Y:S01]  /*7a50*/  STL [R1+0x1170], R5 ;  /* 0x0011700501007387 */ /* 0x000fe20000100800 */
[----:B---3--:R-:W-:-:S03]  /*7a60*/  IMAD.WIDE R2, R0, 0x2, R24 ;  /* 0x0000000200027825 */ /* 0x008fc600078e0218 */
[----:B------:R-:W-:Y:S04]  /*7a70*/  STL [R1+0x117c], R6 ;  /* 0x00117c0601007387 */ /* 0x000fe80000100800 */
[----:B------:R-:W-:Y:S01]  /*7a80*/  STL [R1+0x1178], R7 ;  /* 0x0011780701007387 */ /* 0x000fe20000100800 */
[----:B------:R-:W-:-:S03]  /*7a90*/  IMAD R10, R16, 0x1d, RZ ;  /* 0x0000001d100a7824 */ /* 0x000fc600078e02ff */
[----:B------:R-:W-:Y:S04]  /*7aa0*/  STL [R1+0x1184], R2 ;  /* 0x0011840201007387 */ /* 0x000fe80000100800 */
[----:B------:R-:W-:Y:S04]  /*7ab0*/  STL [R1+0x1180], R3 ;  /* 0x0011800301007387 */ /* 0x000fe80000100800 */
[----:B------:R3:W-:Y:S04]  /*7ac0*/  STL [R1+0x1d00], R16 ;  /* 0x001d001001007387 */ /* 0x0007e80000100800 */
[----:B---3--:R-:W3:Y:S01]  /*7ad0*/  LDL.64 R16, [R1+0x6a0] ;  /* 0x0006a00001107983 */ /* 0x008ee20000100a00 */
[----:B------:R-:W-:-:S04]  /*7ae0*/  IMAD.WIDE R2, R0, 0x2, R22 ;  /* 0x0000000200027825 */ /* 0x000fc800078e0216 */
[C---:B------:R-:W-:Y:S01]  /*7af0*/  IMAD.WIDE R4, R0.reuse, 0x2, R20 ;  /* 0x0000000200047825 */ /* 0x040fe200078e0214 */
[----:B------:R-:W-:Y:S03]  /*7b00*/  STL [R1+0x118c], R2 ;  /* 0x00118c0201007387 */ /* 0x000fe60000100800 */
[----:B------:R-:W-:Y:S01]  /*7b10*/  IMAD.WIDE R6, R0, 0x2, R18 ;  /* 0x0000000200067825 */ /* 0x000fe200078e0212 */
[----:B------:R4:W-:Y:S04]  /*7b20*/  STL [R1+0x1188], R3 ;  /* 0x0011880301007387 */ /* 0x0009e80000100800 */
[----:B------:R-:W-:Y:S04]  /*7b30*/  STL [R1+0x1194], R4 ;  /* 0x0011940401007387 */ /* 0x000fe80000100800 */
[----:B------:R2:W-:Y:S01]  /*7b40*/  STL [R1+0x1190], R5 ;  /* 0x0011900501007387 */ /* 0x0005e20000100800 */
[----:B----4-:R-:W-:-:S03]  /*7b50*/  IMAD.WIDE R2, R10, 0x2, R14 ;  /* 0x000000020a027825 */ /* 0x010fc600078e020e */
[----:B------:R-:W-:Y:S04]  /*7b60*/  STL [R1+0x119c], R6 ;  /* 0x00119c0601007387 */ /* 0x000fe80000100800 */
[----:B------:R4:W-:Y:S01]  /*7b70*/  STL [R1+0x1198], R7 ;  /* 0x0011980701007387 */ /* 0x0009e20000100800 */
[----:B--2---:R-:W-:-:S04]  /*7b80*/  IMAD.WIDE R4, R10, 0x2, R28 ;  /* 0x000000020a047825 */ /* 0x004fc800078e021c */
[----:B----4-:R-:W-:-:S04]  /*7b90*/  IMAD.WIDE R6, R10, 0x2, R26 ;  /* 0x000000020a067825 */ /* 0x010fc800078e021a */
[----:B------:R-:W-:Y:S02]  /*7ba0*/  IMAD R0, R11, 0x1c, RZ ;  /* 0x0000001c0b007824 */ /* 0x000fe400078e02ff */
[----:B------:R-:W2:Y:S01]  /*7bb0*/  LDC R11, c[0x0][0x238] ;  /* 0x00008e00ff0b7b82 */ /* 0x000ea20000000800 */
[----:B---3--:R-:W-:-:S05]  /*7bc0*/  IMAD.WIDE R8, R10, 0x2, R16 ;  /* 0x000000020a087825 */ /* 0x008fca00078e0210 */
[----:B------:R-:W-:Y:S04]  /*7bd0*/  STL [R1+0x11a4], R8 ;  /* 0x0011a40801007387 */ /* 0x000fe80000100800 */
[----:B------:R-:W-:Y:S04]  /*7be0*/  STL [R1+0x11a0], R9 ;  /* 0x0011a00901007387 */ /* 0x000fe80000100800 */
[----:B------:R-:W-:Y:S04]  /*7bf0*/  STL [R1+0x11ac], R2 ;  /* 0x0011ac0201007387 */ /* 0x000fe80000100800 */
[----:B------:R3:W-:Y:S04]  /*7c00*/  STL [R1+0x11a8], R3 ;  /* 0x0011a80301007387 */ /* 0x0007e80000100800 */
[----:B------:R-:W-:Y:S04]  /*7c10*/  STL [R1+0x11b4], R4 ;  /* 0x0011b40401007387 */ /* 0x000fe80000100800 */
[----:B------:R4:W-:Y:S01]  /*7c20*/  STL [R1+0x11b0], R5 ;  /* 0x0011b00501007387 */ /* 0x0009e20000100800 */
[----:B---3--:R-:W-:-:S03]  /*7c30*/  IMAD.WIDE R2, R10, 0x2, R24 ;  /* 0x000000020a027825 */ /* 0x008fc600078e0218 */
[----:B------:R-:W-:Y:S04]  /*7c40*/  STL [R1+0x11bc], R6 ;  /* 0x0011bc0601007387 */ /* 0x000fe80000100800 */
[----:B------:R3:W-:Y:S04]  /*7c50*/  STL [R1+0x11b8], R7 ;  /* 0x0011b80701007387 */ /* 0x0007e80000100800 */
[----:B------:R-:W-:Y:S01]  /*7c60*/  STL [R1+0x11c4], R2 ;  /* 0x0011c40201007387 */ /* 0x000fe20000100800 */
[----:B----4-:R-:W-:-:S03]  /*7c70*/  IMAD.WIDE R4, R10, 0x2, R20 ;  /* 0x000000020a047825 */ /* 0x010fc600078e0214 */
[----:B------:R4:W-:Y:S01]  /*7c80*/  STL [R1+0x11c0], R3 ;  /* 0x0011c00301007387 */ /* 0x0009e20000100800 */
[----:B---3--:R-:W-:-:S04]  /*7c90*/  IMAD.WIDE R6, R10, 0x2, R18 ;  /* 0x000000020a067825 */ /* 0x008fc800078e0212 */
[----:B----4-:R-:W-:-:S04]  /*7ca0*/  IMAD.WIDE R2, R10, 0x2, R22 ;  /* 0x000000020a027825 */ /* 0x010fc800078e0216 */
[C---:B------:R-:W-:Y:S01]  /*7cb0*/  IMAD.WIDE R8, R0.reuse, 0x2, R16 ;  /* 0x0000000200087825 */ /* 0x040fe200078e0210 */
[----:B------:R-:W-:Y:S04]  /*7cc0*/  STL [R1+0x11cc], R2 ;  /* 0x0011cc0201007387 */ /* 0x000fe80000100800 */
[----:B------:R3:W-:Y:S04]  /*7cd0*/  STL [R1+0x11c8], R3 ;  /* 0x0011c80301007387 */ /* 0x0007e80000100800 */
[----:B------:R-:W-:Y:S04]  /*7ce0*/  STL [R1+0x11d4], R4 ;  /* 0x0011d40401007387 */ /* 0x000fe80000100800 */
[----:B------:R4:W-:Y:S01]  /*7cf0*/  STL [R1+0x11d0], R5 ;  /* 0x0011d00501007387 */ /* 0x0009e20000100800 */
[----:B---3--:R-:W-:-:S03]  /*7d00*/  IMAD.WIDE R2, R0, 0x2, R14 ;  /* 0x0000000200027825 */ /* 0x008fc600078e020e */
[----:B------:R-:W-:Y:S04]  /*7d10*/  STL [R1+0x11dc], R6 ;  /* 0x0011dc0601007387 */ /* 0x000fe80000100800 */
[----:B------:R3:W-:Y:S01]  /*7d20*/  STL [R1+0x11d8], R7 ;  /* 0x0011d80701007387 */ /* 0x0007e20000100800 */
[----:B----4-:R-:W-:-:S03]  /*7d30*/  IMAD.WIDE R4, R0, 0x2, R28 ;  /* 0x0000000200047825 */ /* 0x010fc600078e021c */
[----:B------:R-:W-:Y:S04]  /*7d40*/  STL [R1+0x11e4], R8 ;  /* 0x0011e40801007387 */ /* 0x000fe80000100800 */
[----:B------:R-:W-:Y:S01]  /*7d50*/  STL [R1+0x11e0], R9 ;  /* 0x0011e00901007387 */ /* 0x000fe20000100800 */
[----:B---3--:R-:W-:-:S03]  /*7d60*/  IMAD.WIDE R6, R0, 0x2, R26 ;  /* 0x0000000200067825 */ /* 0x008fc600078e021a */
        /* <DEDUP_REMOVED lines=8> */
[----:B0-----:R-:W-:Y:S02]  /*7df0*/  IMAD R10, R12, 0x1b, RZ ;  /* 0x0000001b0c0a7824 */ /* 0x001fe400078e02ff */
[C---:B----4-:R-:W-:Y:S01]  /*7e00*/  IMAD.WIDE R4, R0.reuse, 0x2, R20 ;  /* 0x0000000200047825 */ /* 0x050fe200078e0214 */
[----:B------:R0:W-:Y:S01]  /*7e10*/  STL [R1+0x1200], R3 ;  /* 0x0012000301007387 */ /* 0x0001e20000100800 */
[----:B------:R-:W4:Y:S02]  /*7e20*/  LDC R12, c[0x0][0x238] ;  /* 0x00008e00ff0c7b82 */ /* 0x000f240000000800 */
[----:B---3--:R-:W-:-:S04]  /*7e30*/  IMAD.WIDE R6, R0, 0x2, R18 ;  /* 0x0000000200067825 */ /* 0x008fc800078e0212 */
[----:B0-----:R-:W-:-:S04]  /*7e40*/  IMAD.WIDE R2, R0, 0x2, R22 ;  /* 0x0000000200027825 */ /* 0x001fc800078e0216 */
[C---:B------:R-:W-:Y:S01]  /*7e50*/  IMAD.WIDE R8, R10.reuse, 0x2, R16 ;  /* 0x000000020a087825 */ /* 0x040fe200078e0210 */
[----:B------:R-:W-:Y:S04]  /*7e60*/  STL [R1+0x120c], R2 ;  /* 0x00120c0201007387 */ /* 0x000fe80000100800 */
[----:B------:R0:W-:Y:S04]  /*7e70*/  STL [R1+0x1208], R3 ;  /* 0x0012080301007387 */ /* 0x0001e80000100800 */
[----:B------:R-:W-:Y:S04]  /*7e80*/  STL [R1+0x1214], R4 ;  /* 0x0012140401007387 */ /* 0x000fe80000100800 */
[----:B------:R3:W-:Y:S01]  /*7e90*/  STL [R1+0x1210], R5 ;  /* 0x0012100501007387 */ /* 0x0007e20000100800 */
[----:B0-----:R-:W-:-:S03]  /*7ea0*/  IMAD.WIDE R2, R10, 0x2, R14 ;  /* 0x000000020a027825 */ /* 0x001fc600078e020e */
[----:B------:R-:W-:Y:S04]  /*7eb0*/  STL [R1+0x121c], R6 ;  /* 0x00121c0601007387 */ /* 0x000fe80000100800 */
[----:B------:R0:W-:Y:S01]  /*7ec0*/  STL [R1+0x1218], R7 ;  /* 0x0012180701007387 */ /* 0x0001e20000100800 */
[----:B---3--:R-:W-:-:S03]  /*7ed0*/  IMAD.WIDE R4, R10, 0x2, R28 ;  /* 0x000000020a047825 */ /* 0x008fc600078e021c */
[----:B------:R-:W-:Y:S04]  /*7ee0*/  STL [R1+0x1224], R8 ;  /* 0x0012240801007387 */ /* 0x000fe80000100800 */
[----:B------:R-:W-:Y:S01]  /*7ef0*/  STL [R1+0x1220], R9 ;  /* 0x0012200901007387 */ /* 0x000fe20000100800 */
[----:B0-----:R-:W-:-:S03]  /*7f00*/  IMAD.WIDE R6, R10, 0x2, R26 ;  /* 0x000000020a067825 */ /* 0x001fc600078e021a */
[----:B------:R-:W-:Y:S04]  /*7f10*/  STL [R1+0x122c], R2 ;  /* 0x00122c0201007387 */ /* 0x000fe80000100800 */
[----:B------:R0:W-:Y:S04]  /*7f20*/  STL [R1+0x1228], R3 ;  /* 0x0012280301007387 */ /* 0x0001e80000100800 */
[----:B------:R-:W-:Y:S04]  /*7f30*/  STL [R1+0x1234], R4 ;  /* 0x0012340401007387 */ /* 0x000fe80000100800 */
[----:B------:R3:W-:Y:S01]  /*7f40*/  STL [R1+0x1230], R5 ;  /* 0x0012300501007387 */ /* 0x0007e20000100800 */
[----:B0-----:R-:W-:-:S03]  /*7f50*/  IMAD.WIDE R2, R10, 0x2, R24 ;  /* 0x000000020a027825 */ /* 0x001fc600078e0218 */
[----:B------:R-:W-:Y:S04]  /*7f60*/  STL [R1+0x123c], R6 ;  /* 0x00123c0601007387 */ /* 0x000fe80000100800 */
[----:B------:R0:W-:Y:S04]  /*7f70*/  STL [R1+0x1238], R7 ;  /* 0x0012380701007387 */ /* 0x0001e80000100800 */
[----:B------:R-:W-:Y:S01]  /*7f80*/  STL [R1+0x1244], R2 ;  /* 0x0012440201007387 */ /* 0x000fe20000100800 */
[----:B--2---:R-:W-:Y:S02]  /*7f90*/  IMAD R0, R11, 0x1a, RZ ;  /* 0x0000001a0b007824 */ /* 0x004fe400078e02ff */
[C---:B---3--:R-:W-:Y:S01]  /*7fa0*/  IMAD.WIDE R4, R10.reuse, 0x2, R20 ;  /* 0x000000020a047825 */ /* 0x048fe200078e0214 */
[----:B------:R2:W-:Y:S01]  /*7fb0*/  STL [R1+0x1240], R3 ;  /* 0x0012400301007387 */ /* 0x0005e20000100800 */
[----:B------:R-:W3:Y:S02]  /*7fc0*/  LDC R11, c[0x0][0x238] ;  /* 0x00008e00ff0b7b82 */ /* 0x000ee40000000800 */
[----:B0-----:R-:W-:-:S04]  /*7fd0*/  IMAD.WIDE R6, R10, 0x2, R18 ;  /* 0x000000020a067825 */ /* 0x001fc800078e0212 */
[----:B--2---:R-:W-:-:S04]  /*7fe0*/  IMAD.WIDE R2, R10, 0x2, R22 ;  /* 0x000000020a027825 */ /* 0x004fc800078e0216 */
        /* <DEDUP_REMOVED lines=8> */
[----:B--2---:R-:W-:-:S03]  /*8070*/  IMAD.WIDE R4, R0, 0x2, R28 ;  /* 0x0000000200047825 */ /* 0x004fc600078e021c */
        /* <DEDUP_REMOVED lines=11> */
[----:B----4-:R-:W-:Y:S02]  /*8130*/  IMAD R10, R12, 0x19, RZ ;  /* 0x000000190c0a7824 */ /* 0x010fe400078e02ff */
[C---:B--2---:R-:W-:Y:S01]  /*8140*/  IMAD.WIDE R4, R0.reuse, 0x2, R20 ;  /* 0x0000000200047825 */ /* 0x044fe200078e0214 */
[----:B------:R2:W-:Y:S01]  /*8150*/  STL [R1+0x1280], R3 ;  /* 0x0012800301007387 */ /* 0x0005e20000100800 */
[----:B------:R-:W4:Y:S02]  /*8160*/  LDC R12, c[0x0][0x238] ;  /* 0x00008e00ff0c7b82 */ /* 0x000f240000000800 */
        /* <DEDUP_REMOVED lines=22> */
[----:B---3--:R-:W-:Y:S02]  /*82d0*/  IMAD R0, R11, 0x18, RZ ;  /* 0x000000180b007824 */ /* 0x008fe400078e02ff */
[C---:B--2---:R-:W-:Y:S01]  /*82e0*/  IMAD.WIDE R4, R10.reuse, 0x2, R20 ;  /* 0x000000020a047825 */ /* 0x044fe200078e0214 */
        /* <DEDUP_REMOVED lines=206> */
[----:B---3--:R-:W-:Y:S02]  /*8fd0*/  IMAD.SHL.U32 R0, R11, 0x10, RZ ;  /* 0x000000100b007824 */ /* 0x008fe400078e00ff */
        /* <DEDUP_REMOVED lines=363> */
[----:B---3--:R-:W-:Y:S02]  /*a690*/  IMAD.SHL.U32 R0, R11, 0x2, RZ ;  /* 0x000000020b007824 */ /* 0x008fe400078e00ff */
[----:B--2---:R-:W-:Y:S01]  /*a6a0*/  IMAD.WIDE R4, R10, 0x2, R20 ;  /* 0x000000020a047825 */ /* 0x004fe200078e0214 */
[----:B------:R2:W-:Y:S01]  /*a6b0*/  STL [R1+0x1844], R8 ;  /* 0x0018440801007387 */ /* 0x0005e20000100800 */
[----:B------:R-:W3:Y:S03]  /*a6c0*/  LDC R11, c[0x0][0x238] ;  /* 0x00008e00ff0b7b82 */ /* 0x000ee60000000800 */
[----:B------:R1:W-:Y:S04]  /*a6d0*/  STL [R1+0x1840], R9 ;  /* 0x0018400901007387 */ /* 0x0003e80000100800 */
[----:B------:R-:W-:Y:S01]  /*a6e0*/  STL [R1+0x184c], R2 ;  /* 0x00184c0201007387 */ /* 0x000fe20000100800 */
[----:B0-----:R-:W-:-:S03]  /*a6f0*/  IMAD.WIDE R6, R0, 0x2, R16 ;  /* 0x0000000200067825 */ /* 0x001fc600078e0210 */
[----:B------:R0:W-:Y:S01]  /*a700*/  STL [R1+0x1848], R3 ;  /* 0x0018480301007387 */ /* 0x0001e20000100800 */
[----:B--2---:R-:W2:Y:S03]  /*a710*/  LDC R8, c[0x0][0x238] ;  /* 0x00008e00ff087b82 */ /* 0x004ea60000000800 */
[----:B------:R-:W-:Y:S05]  /*a720*/  STL [R1+0x1854], R4 ;  /* 0x0018540401007387 */ /* 0x000fea0000100800 */
[----:B-1----:R-:W1:Y:S01]  /*a730*/  LDC R9, c[0x0][0x238] ;  /* 0x00008e00ff097b82 */ /* 0x002e620000000800 */
[----:B0-----:R-:W-:Y:S01]  /*a740*/  IMAD.WIDE R2, R10, 0x2, R18 ;  /* 0x000000020a027825 */ /* 0x001fe200078e0212 */
[----:B------:R0:W-:Y:S04]  /*a750*/  STL [R1+0x1850], R5 ;  /* 0x0018500501007387 */ /* 0x0001e80000100800 */
[----:B------:R-:W-:Y:S02]  /*a760*/  STL [R1+0x185c], R2 ;  /* 0x00185c0201007387 */ /* 0x000fe40000100800 */
[----:B------:R-:W4:Y:S02]  /*a770*/  LDC R10, c[0x0][0x238] ;  /* 0x00008e00ff0a7b82 */ /* 0x000f240000000800 */
[----:B------:R0:W-:Y:S02]  /*a780*/  STL [R1+0x1858], R3 ;  /* 0x0018580301007387 */ /* 0x0001e40000100800 */
[----:B0-----:R-:W-:-:S02]  /*a790*/  IMAD.WIDE R4, R0, 0x2, R14 ;  /* 0x0000000200047825 */ /* 0x001fc400078e020e */
[----:B------:R-:W-:Y:S02]  /*a7a0*/  STL [R1+0x1864], R6 ;  /* 0x0018640601007387 */ /* 0x000fe40000100800 */
[----:B------:R-:W0:Y:S02]  /*a7b0*/  LDC R14, c[0x0][0x238] ;  /* 0x00008e00ff0e7b82 */ /* 0x000e240000000800 */
[----:B------:R3:W-:Y:S01]  /*a7c0*/  STL [R1+0x1860], R7 ;  /* 0x0018600701007387 */ /* 0x0007e20000100800 */
[----:B------:R-:W-:-:S03]  /*a7d0*/  IMAD.WIDE R2, R0, 0x2, R28 ;  /* 0x0000000200027825 */ /* 0x000fc600078e021c */
[----:B------:R-:W-:Y:S02]  /*a7e0*/  STL [R1+0x186c], R4 ;  /* 0x00186c0401007387 */ /* 0x000fe40000100800 */
[----:B------:R-:W0:Y:S02]  /*a7f0*/  LDC R15, c[0x0][0x238] ;  /* 0x00008e00ff0f7b82 */ /* 0x000e240000000800 */
[----:B------:R2:W-:Y:S01]  /*a800*/  STL [R1+0x1868], R5 ;  /* 0x0018680501007387 */ /* 0x0005e20000100800 */
[----:B---3--:R-:W-:-:S03]  /*a810*/  IMAD.WIDE R6, R0, 0x2, R24 ;  /* 0x0000000200067825 */ /* 0x008fc600078e0218 */
[----:B------:R-:W-:Y:S01]  /*a820*/  STL [R1+0x1874], R2 ;  /* 0x0018740201007387 */ /* 0x000fe20000100800 */
[----:B--2---:R-:W-:-:S03]  /*a830*/  IMAD.WIDE R4, R0, 0x2, R26 ;  /* 0x0000000200047825 */ /* 0x004fc600078e021a */
[----:B------:R2:W-:Y:S04]  /*a840*/  STL [R1+0x1870], R3 ;  /* 0x0018700301007387 */ /* 0x0005e80000100800 */
[----:B------:R-:W-:Y:S04]  /*a850*/  STL [R1+0x187c], R4 ;  /* 0x00187c0401007387 */ /* 0x000fe80000100800 */
[----:B------:R3:W-:Y:S01]  /*a860*/  STL [R1+0x1878], R5 ;  /* 0x0018780501007387 */ /* 0x0007e20000100800 */
[----:B--2---:R-:W-:-:S03]  /*a870*/  IMAD.WIDE R2, R0, 0x2, R22 ;  /* 0x0000000200027825 */ /* 0x004fc600078e0216 */
[----:B------:R-:W-:Y:S04]  /*a880*/  STL [R1+0x1884], R6 ;  /* 0x0018840601007387 */ /* 0x000fe80000100800 */
[----:B------:R-:W-:Y:S01]  /*a890*/  STL [R1+0x1880], R7 ;  /* 0x0018800701007387 */ /* 0x000fe20000100800 */
[----:B---3--:R-:W-:-:S03]  /*a8a0*/  IMAD.WIDE R4, R0, 0x2, R20 ;  /* 0x0000000200047825 */ /* 0x008fc600078e0214 */
[----:B------:R-:W-:Y:S04]  /*a8b0*/  STL [R1+0x188c], R2 ;  /* 0x00188c0201007387 */ /* 0x000fe80000100800 */
[----:B------:R-:W-:Y:S04]  /*a8c0*/  STL [R1+0x1888], R3 ;  /* 0x0018880301007387 */ /* 0x000fe80000100800 */
[----:B------:R-:W-:Y:S04]  /*a8d0*/  STL [R1+0x1894], R4 ;  /* 0x0018940401007387 */ /* 0x000fe80000100800 */
[----:B------:R2:W-:Y:S04]  /*a8e0*/  STL [R1+0x1890], R5 ;  /* 0x0018900501007387 */ /* 0x0005e80000100800 */
[----:B--2---:R-:W1:Y:S01]  /*a8f0*/  LDL.64 R4, [R1+0x6a8] ;  /* 0x0006a80001047983 */ /* 0x004e620000100a00 */
[----:B------:R-:W-:-:S03]  /*a900*/  IMAD.WIDE R2, R8, 0x2, R16 ;  /* 0x0000000208027825 */ /* 0x000fc600078e0210 */
[----:B------:R-:W2:Y:S01]  /*a910*/  LDL.LU R16, [R1+0x1d00] ;  /* 0x001d000001107983 */ /* 0x000ea20000300800 */
[----:B------:R-:W-:-:S05]  /*a920*/  IMAD.WIDE R6, R0, 0x2, R18 ;  /* 0x0000000200067825 */ /* 0x000fca00078e0212 */
[----:B------:R-:W-:Y:S04]  /*a930*/  STL [R1+0x189c], R6 ;  /* 0x00189c0601007387 */ /* 0x000fe80000100800 */
[----:B------:R4:W-:Y:S02]  /*a940*/  STL [R1+0x1898], R7 ;  /* 0x0018980701007387 */ /* 0x0009e40000100800 */
[----:B----4-:R-:W-:Y:S02]  /*a950*/  IMAD.WIDE R6, R10, 0x2, R28 ;  /* 0x000000020a067825 */ /* 0x010fe400078e021c */
[----:B------:R-:W3:Y:S04]  /*a960*/  LDL.LU R28, [R1+0x1cfc] ;  /* 0x001cfc00011c7983 */ /* 0x000ee80000300800 */
[----:B------:R-:W-:Y:S04]  /*a970*/  STL [R1+0x18a4], R2 ;  /* 0x0018a40201007387 */ /* 0x000fe80000100800 */
[----:B------:R4:W-:Y:S02]  /*a980*/  STL [R1+0x18a0], R3 ;  /* 0x0018a00301007387 */ /* 0x0009e40000100800 */
[----:B----4-:R-:W-:Y:S01]  /*a990*/  IMAD.WIDE R2, R12, 0x2, R24 ;  /* 0x000000020c027825 */ /* 0x010fe200078e0218 */
[----:B------:R-:W4:Y:S02]  /*a9a0*/  S2R R17, SR_TID.X ;  /* 0x0000000000117919 */ /* 0x000f240000002100 */
[----:B----4-:R-:W-:Y:S01]  /*a9b0*/  LOP3.LUT R17, R17, 0x3f, RZ, 0xc0, !PT ;  /* 0x0000003f11117812 */ /* 0x010fe200078ec0ff */
[----:B-1----:R-:W-:-:S04]  /*a9c0*/  IMAD.WIDE R4, R9, 0x2, R4 ;  /* 0x0000000209047825 */ /* 0x002fc800078e0204 */
[----:B------:R-:W-:Y:S01]  /*a9d0*/  IMAD.WIDE R8, R11, 0x2, R26 ;  /* 0x000000020b087825 */ /* 0x000fe200078e021a */
[----:B------:R-:W-:Y:S04]  /*a9e0*/  STL [R1+0x18ac], R4 ;  /* 0x0018ac0401007387 */ /* 0x000fe80000100800 */
[----:B------:R1:W-:Y:S04]  /*a9f0*/  STL [R1+0x18a8], R5 ;  /* 0x0018a80501007387 */ /* 0x0003e80000100800 */
[----:B------:R-:W-:Y:S04]  /*aa00*/  STL [R1+0x18b4], R6 ;  /* 0x0018b40601007387 */ /* 0x000fe80000100800 */
[----:B------:R0:W-:Y:S01]  /*aa10*/  STL [R1+0x18b0], R7 ;  /* 0x0018b00701007387 */ /* 0x0001e20000100800 */
[----:B-1----:R-:W-:-:S03]  /*aa20*/  IMAD.WIDE R4, R13, 0x2, R22 ;  /* 0x000000020d047825 */ /* 0x002fc600078e0216 */
[----:B------:R-:W-:Y:S04]  /*aa30*/  STL [R1+0x18bc], R8 ;  /* 0x0018bc0801007387 */ /* 0x000fe80000100800 */
[----:B------:R-:W-:Y:S01]  /*aa40*/  STL [R1+0x18b8], R9 ;  /* 0x0018b80901007387 */ /* 0x000fe20000100800 */
[----:B0-----:R-:W-:-:S03]  /*aa50*/  IMAD.WIDE R6, R14, 0x2, R20 ;  /* 0x000000020e067825 */ /* 0x001fc600078e0214 */
[----:B------:R-:W-:Y:S04]  /*aa60*/  STL [R1+0x18c4], R2 ;  /* 0x0018c40201007387 */ /* 0x000fe80000100800 */
[----:B------:R0:W-:Y:S04]  /*aa70*/  STL [R1+0x18c0], R3 ;  /* 0x0018c00301007387 */ /* 0x0001e80000100800 */
[----:B------:R-:W-:Y:S04]  /*aa80*/  STL [R1+0x18cc], R4 ;  /* 0x0018cc0401007387 */ /* 0x000fe80000100800 */
[----:B------:R-:W-:Y:S01]  /*aa90*/  STL [R1+0x18c8], R5 ;  /* 0x0018c80501007387 */ /* 0x000fe20000100800 */
[----:B0-----:R-:W-:-:S03]  /*aaa0*/  IMAD.WIDE R2, R15, 0x2, R18 ;  /* 0x000000020f027825 */ /* 0x001fc600078e0212 */
[----:B------:R-:W-:Y:S04]  /*aab0*/  STL [R1+0x18d4], R6 ;  /* 0x0018d40601007387 */ /* 0x000fe80000100800 */
[----:B------:R-:W-:Y:S04]  /*aac0*/  STL [R1+0x18d0], R7 ;  /* 0x0018d00701007387 */ /* 0x000fe80000100800 */
[----:B------:R0:W-:Y:S04]  /*aad0*/  STL [R1+0x18dc], R2 ;  /* 0x0018dc0201007387 */ /* 0x0001e80000100800 */
[----:B------:R2:W-:Y:S04]  /*aae0*/  STL [R1+0x18d8], R3 ;  /* 0x0018d80301007387 */ /* 0x0005e80000100800 */
[----:B------:R1:W-:Y:S04]  /*aaf0*/  STL [R1+0xbec], RZ ;  /* 0x000becff01007387 */ /* 0x0003e80000100800 */
        /* <DEDUP_REMOVED lines=186> */
[----:B------:R1:W-:Y:S01]  /*b6a0*/  STL [R1+0x408], RZ ;  /* 0x000408ff01007387 */ /* 0x0003e20000100800 */
[----:B0-----:R-:W-:-:S02]  /*b6b0*/  IMAD.SHL.U32 R2, R17, 0x2, RZ ;  /* 0x0000000211027824 */ /* 0x001fc400078e00ff */
[----:B------:R-:W0:Y:S01]  /*b6c0*/  LDC R17, c[0x0][0x230] ;  /* 0x00008c00ff117b82 */ /* 0x000e220000000800 */
        /* <DEDUP_REMOVED lines=25> */
[----:B0-----:R-:W-:-:S03]  /*b860*/  VIADD R17, R17, 0x3f ;  /* 0x0000003f11117836 */ /* 0x001fc60000000000 */
[----:B------:R1:W-:Y:S04]  /*b870*/  STL [R1+0x4a0], RZ ;  /* 0x0004a0ff01007387 */ /* 0x0003e80000100800 */
[----:B------:R1:W-:Y:S04]  /*b880*/  STL [R1+0x4a4], RZ ;  /* 0x0004a4ff01007387 */ /* 0x0003e80000100800 */
[----:B------:R1:W-:Y:S04]  /*b890*/  STL [R1+0x4a8], RZ ;  /* 0x0004a8ff01007387 */ /* 0x0003e80000100800 */
[----:B------:R1:W-:Y:S01]  /*b8a0*/  STL [R1+0x4ac], RZ ;  /* 0x0004acff01007387 */ /* 0x0003e20000100800 */
[----:B--2---:R-:W-:-:S03]  /*b8b0*/  IMAD.SHL.U32 R3, R16, 0x40, RZ ;  /* 0x0000004010037824 */ /* 0x004fc600078e00ff */
[----:B------:R1:W-:Y:S01]  /*b8c0*/  STL [R1+0x3f0], RZ ;  /* 0x0003f0ff01007387 */ /* 0x0003e20000100800 */
[----:B------:R-:W-:-:S03]  /*b8d0*/  SHF.R.S32.HI R16, RZ, 0x1f, R17 ;  /* 0x0000001fff107819 */ /* 0x000fc60000011411 */
[----:B------:R1:W-:Y:S04]  /*b8e0*/  STL [R1+0x3f4], RZ ;  /* 0x0003f4ff01007387 */ /* 0x0003e80000100800 */
[----:B------:R1:W-:Y:S04]  /*b8f0*/  STL [R1+0x3f8], RZ ;  /* 0x0003f8ff01007387 */ /* 0x0003e80000100800 */
[----:B------:R1:W-:Y:S04]  /*b900*/  STL [R1+0x3fc], RZ ;  /* 0x0003fcff01007387 */ /* 0x0003e80000100800 */
[----:B------:R1:W-:Y:S01]  /*b910*/  STL [R1+0x310], RZ ;  /* 0x000310ff01007387 */ /* 0x0003e20000100800 */
[----:B------:R-:W-:-:S03]  /*b920*/  LEA.HI R16, R16, R17, RZ, 0x6 ;  /* 0x0000001110107211 */ /* 0x000fc600078f30ff */
[----:B------:R1:W-:Y:S04]  /*b930*/  STL [R1+0x314], RZ ;  /* 0x000314ff01007387 */ /* 0x0003e80000100800 */
[----:B------:R1:W-:Y:S04]  /*b940*/  STL [R1+0x318], RZ ;  /* 0x000318ff01007387 */ /* 0x0003e80000100800 */
[----:B------:R1:W-:Y:S04]  /*b950*/  STL [R1+0x31c], RZ ;  /* 0x00031cff01007387 */ /* 0x0003e80000100800 */
[----:B------:R1:W-:Y:S04]  /*b960*/  STL [R1+0x590], RZ ;  /* 0x000590ff01007387 */ /* 0x0003e80000100800 */
[----:B------:R1:W-:Y:S01]  /*b970*/  STL [R1+0x594], RZ ;  /* 0x000594ff01007387 */ /* 0x0003e20000100800 */
[----:B------:R-:W-:-:S03]  /*b980*/  SHF.R.S32.HI R4, RZ, 0x6, R16 ;  /* 0x00000006ff047819 */ /* 0x000fc60000011410 */
[----:B------:R1:W-:Y:S04]  /*b990*/  STL [R1+0x598], RZ ;  /* 0x000598ff01007387 */ /* 0x0003e80000100800 */
[----:B------:R1:W-:Y:S04]  /*b9a0*/  STL [R1+0x59c], RZ ;  /* 0x00059cff01007387 */ /* 0x0003e80000100800 */
[----:B------:R1:W-:Y:S04]  /*b9b0*/  STL [R1+0x3a0], RZ ;  /* 0x0003a0ff01007387 */ /* 0x0003e80000100800 */
[----:B------:R1:W-:Y:S04]  /*b9c0*/  STL [R1+0x3a4], RZ ;  /* 0x0003a4ff01007387 */ /* 0x0003e80000100800 */
[----:B------:R1:W-:Y:S01]  /*b9d0*/  STL [R1+0x3a8], RZ ;  /* 0x0003a8ff01007387 */ /* 0x0003e20000100800 */
[----:B------:R-:W0:Y:S03]  /*b9e0*/  S2R R16, SR_TID.X ;  /* 0x0000000000107919 */ /* 0x000e260000002100 */
[----:B------:R1:W-:Y:S04]  /*b9f0*/  STL [R1+0x3ac], RZ ;  /* 0x0003acff01007387 */ /* 0x0003e80000100800 */
[----:B------:R1:W-:Y:S04]  /*ba00*/  STL [R1+0x350], RZ ;  /* 0x000350ff01007387 */ /* 0x0003e80000100800 */
[----:B------:R1:W-:Y:S04]  /*ba10*/  STL [R1+0x354], RZ ;  /* 0x000354ff01007387 */ /* 0x0003e80000100800 */
[----:B------:R1:W-:Y:S04]  /*ba20*/  STL [R1+0x358], RZ ;  /* 0x000358ff01007387 */ /* 0x0003e80000100800 */
[----:B------:R1:W-:Y:S01]  /*ba30*/  STL [R1+0x35c], RZ ;  /* 0x00035cff01007387 */ /* 0x0003e20000100800 */
[----:B------:R-:W2:Y:S03]  /*ba40*/  S2R R17, SR_TID.X ;  /* 0x0000000000117919 */ /* 0x000ea60000002100 */
        /* <DEDUP_REMOVED lines=9> */
[----:B------:R-:W-:-:S03]  /*bae0*/  LOP3.LUT R4, R2, 0x10, RZ, 0x3c, !PT ;  /* 0x0000001002047812 */ /* 0x000fc600078e3cff */
[----:B------:R1:W-:Y:S01]  /*baf0*/  STL [R1+0x494], RZ ;  /* 0x000494ff01007387 */ /* 0x0003e20000100800 */
[----:B------:R-:W-:-:S03]  /*bb00*/  LOP3.LUT R4, R2, 0x40, RZ, 0x3c, !PT ;  /* 0x0000004002047812 */ /* 0x000fc600078e3cff */
[----:B------:R1:W-:Y:S01]  /*bb10*/  STL [R1+0x498], RZ ;  /* 0x000498ff01007387 */ /* 0x0003e20000100800 */
[----:B------:R-:W-:-:S03]  /*bb20*/  LOP3.LUT R4, R2, 0x60, RZ, 0x3c, !PT ;  /* 0x0000006002047812 */ /* 0x000fc600078e3cff */
[----:B------:R1:W-:Y:S01]  /*bb30*/  STL [R1+0x49c], RZ ;  /* 0x00049cff01007387 */ /* 0x0003e20000100800 */
[----:B---3--:R-:W-:-:S03]  /*bb40*/  LOP3.LUT R4, R28, 0x40, RZ, 0x3c, !PT ;  /* 0x000000401c047812 */ /* 0x008fc600078e3cff */
        /* <DEDUP_REMOVED lines=8> */
[----:B------:R1:W-:Y:S01]  /*bbd0*/  STL [R1+0x1cf0], R4 ;  /* 0x001cf00401007387 */ /* 0x0003e20000100800 */
[----:B0-----:R-:W-:Y:S01]  /*bbe0*/  LOP3.LUT R16, R16, 0x7, RZ, 0xc0, !PT ;  /* 0x0000000710107812 */ /* 0x001fe200078ec0ff */
[----:B--2---:R-:W-:-:S04]  /*bbf0*/  IMAD.SHL.U32 R17, R17, 0x2, RZ ;  /* 0x0000000211117824 */ /* 0x004fc800078e00ff */
[----:B------:R-:W-:Y:S01]  /*bc00*/  IMAD R16, R16, 0x90, RZ ;  /* 0x0000009010107824 */ /* 0x000fe200078e02ff */
[----:B------:R-:W-:Y:S01]  /*bc10*/  USHF.L.U32 UR5, UR5, 0x6, URZ ;  /* 0x0000000605057899 */ /* 0x000fe2000800063f */
[----:B------:R-:W-:-:S03]  /*bc20*/  SHF.R.S32.HI R0, RZ, 0x1f, R3 ;  /* 0x0000001fff007819 */ /* 0x000fc60000011403 */
[----:B------:R-:W-:Y:S01]  /*bc30*/  LOP3.LUT R16, R16, 0x30, R17, 0x78, !PT ;  /* 0x0000003010107812 */ /* 0x000fe200078e7811 */
[----:B------:R-:W-:Y:S01]  /*bc40*/  USHF.R.S32.HI UR6, URZ, 0x1f, UR5 ;  /* 0x0000001f3f067899 */ /* 0x000fe20008011405 */
[C---:B------:R-:W-:Y:S02]  /*bc50*/  LOP3.LUT R5, R2.reuse, 0x30, RZ, 0x3c, !PT ;  /* 0x0000003002057812 */ /* 0x040fe400078e3cff */
[C---:B------:R-:W-:Y:S01]  /*bc60*/  SHF.L.U64.HI R0, R3.reuse, 0x1, R0 ;  /* 0x0000000103007819 */ /* 0x040fe20000010200 */
[----:B------:R-:W-:Y:S01]  /*bc70*/  IMAD.SHL.U32 R3, R3, 0x2, RZ ;  /* 0x0000000203037824 */ /* 0x000fe200078e00ff */
[C---:B------:R-:W-:Y:S02]  /*bc80*/  LOP3.LUT R6, R2.reuse, 0x20, RZ, 0x3c, !PT ;  /* 0x0000002002067812 */ /* 0x040fe400078e3cff */
[C---:B------:R-:W-:Y:S02]  /*bc90*/  LOP3.LUT R5, R2.reuse, 0x50, RZ, 0x3c, !PT ;  /* 0x0000005002057812 */ /* 0x040fe400078e3cff */
[----:B------:R-:W-:-:S02]  /*bca0*/  LOP3.LUT R6, R2, 0x70, RZ, 0x3c, !PT ;  /* 0x0000007002067812 */ /* 0x000fc400078e3cff */
[----:B------:R-:W-:Y:S01]  /*bcb0*/  LOP3.LUT R5, R16, 0x40, RZ, 0x3c, !PT ;  /* 0x0000004010057812 */ /* 0x000fe200078e3cff */
[----:B------:R-:W-:Y:S02]  /*bcc0*/  USHF.L.U32 UR7, UR5, 0x1, URZ ;  /* 0x0000000105077899 */ /* 0x000fe4000800063f */
[----:B-1----:R-:W-:-:S12]  /*bcd0*/  USHF.L.U64.HI UR6, UR5, 0x1, UR6 ;  /* 0x0000000105067899 */ /* 0x002fd80008010206 */
.L_x_1:
[----:B0-----:R-:W2:Y:S01]  /*bce0*/  LDL.64 R6, [R1+0x6d8] ;  /* 0x0006d80001067983 */ /* 0x001ea20000100a00 */
[----:B------:R-:W0:Y:S03]  /*bcf0*/  LDC R4, c[0x0][0x230] ;  /* 0x00008c00ff047b82 */ /* 0x000e260000000800 */
[----:B--2---:R1:W-:Y:S04]  /*bd00*/  STL [R1+0x3824], R7 ;  /* 0x0038240701007387 */ /* 0x0043e80000100800 */
[----:B-1----:R-:W0:Y:S04]  /*bd10*/  LDL R7, [R1+0xbec] ;  /* 0x000bec0001077983 */ /* 0x002e280000100800 */
[----:B------:R-:W-:Y:S04]  /*bd20*/  STL [R1+0x3144], R15 ;  /* 0x0031440f01007387 */ /* 0x000fe80000100800 */
        /* <DEDUP_REMOVED lines=73> */
[----:B------:R-:W-:Y:S01]  /*c1c0*/  STL [R1+0x32f4], R15 ;  /* 0x0032f40f01007387 */ /* 0x000fe20000100800 */
[----:B0-----:R-:W-:-:S03]  /*c1d0*/  IMAD R4, R7, -0x40, R4 ;  /* 0xffffffc007047824 */ /* 0x001fc600078e0204 */
        /* <DEDUP_REMOVED lines=366> */
[----:B------:R0:W-:Y:S04]  /*d8c0*/  STL [R1+0x3820], R2 ;  /* 0x0038200201007387 */ /* 0x0001e80000100800 */
[----:B-----5:R-:W-:Y:S04]  /*d8d0*/  STL [R1+0x3138], R29 ;  /* 0x0031381d01007387 */ /* 0x020fe80000100800 */
        /* <DEDUP_REMOVED lines=24> */
[----:B------:R-:W2:Y:S01]  /*da60*/  LDL.LU R7, [R1+0x3824] ;  /* 0x0038240001077983 */ /* 0x000ea20000300800 */
[----:B------:R-:W-:-:S02]  /*da70*/  ISETP.GT.AND P0, PT, R4, RZ, PT ;  /* 0x000000ff0400720c */ /* 0x000fc40003f04270 */
[----:B0-----:R-:W-:Y:S02]  /*da80*/  PRMT R2, RZ, 0x7610, R2 ;  /* 0x00007610ff027816 */ /* 0x001fe40000000002 */
[----:B------:R-:W-:Y:S02]  /*da90*/  PRMT R14, RZ, 0x7610, R14 ;  /* 0x00007610ff0e7816 */ /* 0x000fe4000000000e */
[----:B------:R-:W-:-:S07]  /*daa0*/  PRMT R15, RZ, 0x7610, R15 ;  /* 0x00007610ff0f7816 */ /* 0x000fce000000000f */
[----:B--2---:R-:W2:Y:S04]  /*dab0*/  @P0 LDG.E.U16 R2, desc[UR8][R6.64] ;  /* 0x0000000806020981 */ /* 0x004ea8000c1e1500 */
[----:B--2---:R0:W-:Y:S04]  /*dac0*/  STL [R1+0xbe4], R2 ;  /* 0x000be40201007387 */ /* 0x0041e80000100800 */
[----:B0-----:R-:W2:Y:S04]  /*dad0*/  LDL.LU R2, [R1+0x3820] ;  /* 0x0038200001027983 */ /* 0x001ea80000300800 */
[----:B------:R-:W3:Y:S04]  /*dae0*/  LDL.64 R6, [R1+0x6d0] ;  /* 0x0006d00001067983 */ /* 0x000ee80000100a00 */
[----:B---3--:R-:W3:Y:S04]  /*daf0*/  @P0 LDG.E.U16 R14, desc[UR8][R6.64] ;  /* 0x00000008060e0981 */ /* 0x008ee8000c1e1500 */
[----:B---3--:R0:W-:Y:S04]  /*db00*/  STL [R1+0xbe0], R14 ;  /* 0x000be00e01007387 */ /* 0x0081e80000100800 */
[----:B0-----:R-:W3:Y:S04]  /*db10*/  LDL.LU R14, [R1+0x381c] ;  /* 0x00381c00010e7983 */ /* 0x001ee80000300800 */
[----:B------:R-:W4:Y:S01]  /*db20*/  LDL.64 R6, [R1+0x6c8] ;  /* 0x0006c80001067983 */ /* 0x000f220000100a00 */
[----:B---3--:R-:W-:-:S03]  /*db30*/  PRMT R14, RZ, 0x7610, R14 ;  /* 0x00007610ff0e7816 */ /* 0x008fc6000000000e */
[----:B----4-:R-:W3:Y:S04]  /*db40*/  @P0 LDG.E.U16 R15, desc[UR8][R6.64] ;  /* 0x00000008060f0981 */ /* 0x010ee8000c1e1500 */
        /* <DEDUP_REMOVED lines=8> */
[----:B------:R-:W-:-:S02]  /*dbd0*/  ISETP.GT.AND P1, PT, R4, 0x1, PT ;  /* 0x000000010400780c */ /* 0x000fc40003f24270 */
[----:B---3--:R-:W-:Y:S01]  /*dbe0*/  PRMT R14, RZ, 0x7610, R14 ;  /* 0x00007610ff0e7816 */ /* 0x008fe2000000000e */
        /* <DEDUP_REMOVED lines=18> */
[----:B------:R-:W4:Y:S04]  /*dd10*/  LDL R6, [R1+0x18d8] ;  /* 0x0018d80001067983 */ /* 0x000f280000100800 */
[----:B------:R-:W4:Y:S01]  /*dd20*/  LDL R7, [R1+0x18dc] ;  /* 0x0018dc0001077983 */ /* 0x000f220000100800 */
[----:B---3--:R-:W-:-:S02]  /*dd30*/  PRMT R14, RZ, 0x7610, R14 ;  /* 0x00007610ff0e7816 */ /* 0x008fc4000000000e */
[----:B----4-:R-:W-:-:S04]  /*dd40*/  @P1 LOP3.LUT R7, R7, R6, RZ, 0x3c, !PT ;  /* 0x0000000607071212 */ /* 0x010fc800078e3cff */
[----:B------:R-:W-:-:S04]  /*dd50*/  @P1 LOP3.LUT R6, R7, R6, RZ, 0x3c, !PT ;  /* 0x0000000607061212 */ /* 0x000fc800078e3cff */
[----:B------:R-:W-:-:S05]  /*dd60*/  @P1 LOP3.LUT R7, R7, R6, RZ, 0x3c, !PT ;  /* 0x0000000607071212 */ /* 0x000fca00078e3cff */
[----:B------:R-:W3:Y:S04]  /*dd70*/  @P1 LDG.E.U16 R15, desc[UR8][R6.64] ;  /* 0x00000008060f1981 */ /* 0x000ee8000c1e1500 */
        /* <DEDUP_REMOVED lines=31> */
[----:B------:R-:W-:-:S02]  /*df70*/  ISETP.GT.AND P0, PT, R4, 0x2, PT ;  /* 0x000000020400780c */ /* 0x000fc40003f04270 */
[----:B---3--:R-:W-:Y:S02]  /*df80*/  PRMT R14, RZ, 0x7610, R14 ;  /* 0x00007610ff0e7816 */ /* 0x008fe4000000000e */
        /* <DEDUP_REMOVED lines=947> */
[----:B------:R-:W-:-:S02]  /*11ac0*/  PRMT R3, RZ, 0x7610, R3 ;  /* 0x00007610ff037816 */ /* 0x000fc40000000003 */
[----:B------:R-:W-:Y:S02]  /*11ad0*/  ISETP.GT.AND P1, PT, R4, 0xf, PT ;  /* 0x0000000f0400780c */ /* 0x000fe40003f24270 */
[----:B----4-:R-:W-:-:S04]  /*11ae0*/  @P0 LOP3.LUT R7, R7, R6, RZ, 0x3c, !PT ;  /* 0x0000000607070212 */ /* 0x010fc800078e3cff */
[----:B------:R-:W-:-:S04]  /*11af0*/  @P0 LOP3.LUT R6, R7, R6, RZ, 0x3c, !PT ;  /* 0x0000000607060212 */ /* 0x000fc800078e3cff */
[----:B------:R-:W-:-:S05]  /*11b00*/  @P0 LOP3.LUT R7, R7, R6, RZ, 0x3c, !PT ;  /* 0x0000000607070212 */ /* 0x000fca00078e3cff */
[----:B------:R-:W4:Y:S04]  /*11b10*/  @P0 LDG.E.U16 R15, desc[UR8][R6.64] ;  /* 0x00000008060f0981 */ /* 0x000f28000c1e1500 */
[----:B----4-:R0:W-:Y:S04]  /*11b20*/  STL [R1+0x9f4], R15 ;  /* 0x0009f40f01007387 */ /* 0x0101e80000100800 */
[----:B0-----:R-:W4:Y:S04]  /*11b30*/  LDL.LU R15, [R1+0x3650] ;  /* 0x00365000010f7983 */ /* 0x001f280000300800 */
[----:B------:R-:W2:Y:S04]  /*11b40*/  LDL R6, [R1+0x1570] ;  /* 0x0015700001067983 */ /* 0x000ea80000100800 */
[----:B------:R-:W2:Y:S01]  /*11b50*/  LDL R7, [R1+0x1574] ;  /* 0x0015740001077983 */ /* 0x000ea20000100800 */
[----:B---3--:R-:W-:-:S02]  /*11b60*/  PRMT R14, RZ, 0x7610, R14 ;  /* 0x00007610ff0e7816 */ /* 0x008fc4000000000e */
[----:B--2---:R-:W-:-:S04]  /*11b70*/  @P0 LOP3.LUT R7, R7, R6, RZ, 0x3c, !PT ;  /* 0x0000000607070212 */ /* 0x004fc800078e3cff */
[----:B------:R-:W-:-:S04]  /*11b80*/  @P0 LOP3.LUT R6, R7, R6, RZ, 0x3c, !PT ;  /* 0x0000000607060212 */ /* 0x000fc800078e3cff */
[----:B------:R-:W-:-:S05]  /*11b90*/  @P0 LOP3.LUT R7, R7, R6, RZ, 0x3c, !PT ;  /* 0x0000000607070212 */ /* 0x000fca00078e3cff */
[----:B------:R-:W2:Y:S04]  /*11ba0*/  @P0 LDG.E.U16 R3, desc[UR8][R6.64] ;  /* 0x0000000806030981 */ /* 0x000ea8000c1e1500 */
[----:B------:R-:W3:Y:S04]  /*11bb0*/  LDL R6, [R1+0x1568] ;  /* 0x0015680001067983 */ /* 0x000ee80000100800 */
[----:B------:R-:W3:Y:S01]  /*11bc0*/  LDL R7, [R1+0x156c] ;  /* 0x00156c0001077983 */ /* 0x000ee20000100800 */
[----:B----4-:R-:W-:-:S03]  /*11bd0*/  PRMT R15, RZ, 0x7610, R15 ;  /* 0x00007610ff0f7816 */ /* 0x010fc6000000000f */
[----:B--2---:R-:W-:Y:S01]  /*11be0*/  STL [R1+0x2ff8], R3 ;  /* 0x002ff80301007387 */ /* 0x004fe20000100800 */
[----:B---3--:R-:W-:-:S04]  /*11bf0*/  @P0 LOP3.LUT R7, R7, R6, RZ, 0x3c, !PT ;  /* 0x0000000607070212 */ /* 0x008fc800078e3cff */
[----:B------:R-:W-:-:S04]  /*11c00*/  @P0 LOP3.LUT R6, R7, R6, RZ, 0x3c, !PT ;  /* 0x0000000607060212 */ /* 0x000fc800078e3cff */
[----:B------:R-:W-:-:S05]  /*11c10*/  @P0 LOP3.LUT R7, R7, R6, RZ, 0x3c, !PT ;  /* 0x0000000607070212 */ /* 0x000fca00078e3cff */
[----:B------:R-:W2:Y:S04]  /*11c20*/  @P0 LDG.E.U16 R14, desc[UR8][R6.64] ;  /* 0x00000008060e0981 */ /* 0x000ea8000c1e1500 */
[----:B--2---:R0:W-:Y:S04]  /*11c30*/  STL [R1+0x9ec], R14 ;  /* 0x0009ec0e01007387 */ /* 0x0041e80000100800 */
[----:B0-----:R-:W2:Y:S04]  /*11c40*/  LDL.LU R14, [R1+0x364c] ;  /* 0x00364c00010e7983 */ /* 0x001ea80000300800 */
[----:B------:R-:W3:Y:S04]  /*11c50*/  LDL R6, [R1+0x1560] ;  /* 0x0015600001067983 */ /* 0x000ee80000100800 */
[----:B------:R-:W3:Y:S01]  /*11c60*/  LDL R7, [R1+0x1564] ;  /* 0x0015640001077983 */ /* 0x000ee20000100800 */
[----:B--2---:R-:W-:-:S02]  /*11c70*/  PRMT R14, RZ, 0x7610, R14 ;  /* 0x00007610ff0e7816 */ /* 0x004fc4000000000e */
        /* <DEDUP_REMOVED lines=44> */
[----:B------:R-:W-:-:S02]  /*11f40*/  ISETP.GT.AND P0, PT, R4, 0x10, PT ;  /* 0x000000100400780c */ /* 0x000fc40003f04270 */
[----:B--2---:R-:W-:Y:S02]  /*11f50*/  PRMT R15, RZ, 0x7610, R15 ;  /* 0x00007610ff0f7816 */ /* 0x004fe4000000000f */
        /* <DEDUP_REMOVED lines=464> */
[----:B------:R-:W-:-:S02]  /*13c60*/  PRMT R28, RZ, 0x7610, R28 ;  /* 0x00007610ff1c7816 */ /* 0x000fc4000000001c */
[----:B---3--:R-:W-:-:S04]  /*13c70*/  @P1 LOP3.LUT R7, R7, R6, RZ, 0x3c, !PT ;  /* 0x0000000607071212 */ /* 0x008fc800078e3cff */
        /* <DEDUP_REMOVED lines=12> */
[----:B------:R-:W4:Y:S04]  /*13d40*/  LDL R6, [R1+0x1390] ;  /* 0x0013900001067983 */ /* 0x000f280000100800 */
[----:B------:R-:W4:Y:S01]  /*13d50*/  LDL R7, [R1+0x1394] ;  /* 0x0013940001077983 */ /* 0x000f220000100800 */
[----:B--2---:R-:W-:-:S03]  /*13d60*/  PRMT R14, RZ, 0x7610, R14 ;  /* 0x00007610ff0e7816 */ /* 0x004fc6000000000e */
[----:B---3--:R-:W-:Y:S01]  /*13d70*/  STL [R1+0x2ffc], R28 ;  /* 0x002ffc1c01007387 */ /* 0x008fe20000100800 */
[----:B----4-:R-:W-:-:S04]  /*13d80*/  @P0 LOP3.LUT R7, R7, R6, RZ, 0x3c, !PT ;  /* 0x0000000607070212 */ /* 0x010fc800078e3cff */
        /* <DEDUP_REMOVED lines=2041> */
[----:B------:R-:W3:Y:S02]  /*1bd20*/  LDL R7, [R1+0xc94] ;  /* 0x000c940001077983 */ /* 0x000ee40000100800 */
        /* <DEDUP_REMOVED lines=228> */
[----:B----4-:R-:W-:-:S04]  /*1cb70*/  @P1 LOP3.LUT R7, R7, R6, RZ, 0x3c, !PT ;  /* 0x0000000607071212 */ /* 0x010fc800078e3cff */
[----:B------:R-:W-:-:S04]  /*1cb80*/  @P1 LOP3.LUT R6, R7, R6, RZ, 0x3c, !PT ;  /* 0x0000000607061212 */ /* 0x000fc800078e3cff */
[----:B------:R-:W-:-:S05]  /*1cb90*/  @P1 LOP3.LUT R7, R7, R6, RZ, 0x3c, !PT ;  /* 0x0000000607071212 */ /* 0x000fca00078e3cff */
[----:B------:R-:W4:Y:S04]  /*1cba0*/  @P1 LDG.E.U16 R28, desc[UR8][R6.64] ;  /* 0x00000008061c1981 */ /* 0x000f28000c1e1500 */
[----:B------:R-:W2:Y:S04]  /*1cbb0*/  LDL R6, [R1+0x190c] ;  /* 0x00190c0001067983 */ /* 0x000ea80000100800 */
[----:B------:R-:W2:Y:S01]  /*1cbc0*/  LDL R7, [R1+0x1918] ;  /* 0x0019180001077983 */ /* 0x000ea20000100800 */
[----:B------:R-:W-:-:S03]  /*1cbd0*/  PRMT R3, RZ, 0x7610, R3 ;  /* 0x00007610ff037816 */ /* 0x000fc60000000003 */
[----:B----4-:R-:W-:Y:S01]  /*1cbe0*/  STL [R1+0x3024], R28 ;  /* 0x0030241c01007387 */ /* 0x010fe20000100800 */
[----:B--2---:R-:W-:-:S04]  /*1cbf0*/  @P1 LOP3.LUT R7, R7, R6, RZ, 0x3c, !PT ;  /* 0x0000000607071212 */ /* 0x004fc800078e3cff */
[----:B------:R-:W-:-:S04]  /*1cc00*/  @P1 LOP3.LUT R6, R7, R6, RZ, 0x3c, !PT ;  /* 0x0000000607061212 */ /* 0x000fc800078e3cff */
[----:B------:R-:W-:-:S05]  /*1cc10*/  @P1 LOP3.LUT R7, R7, R6, RZ, 0x3c, !PT ;  /* 0x0000000607071212 */ /* 0x000fca00078e3cff */
[----:B------:R-:W2:Y:S04]  /*1cc20*/  @P1 LDG.E.U16 R3, desc[UR8][R6.64] ;  /* 0x0000000806031981 */ /* 0x000ea8000c1e1500 */
[----:B------:R-:W4:Y:S04]  /*1cc30*/  LDL R6, [R1+0x1914] ;  /* 0x0019140001067983 */ /* 0x000f280000100800 */
[----:B------:R-:W4:Y:S01]  /*1cc40*/  LDL R7, [R1+0x191c] ;  /* 0x00191c0001077983 */ /* 0x000f220000100800 */
[----:B---3--:R-:W-:-:S03]  /*1cc50*/  PRMT R15, RZ, 0x7610, R15 ;  /* 0x00007610ff0f7816 */ /* 0x008fc6000000000f */
[----:B--2---:R-:W-:Y:S01]  /*1cc60*/  STL [R1+0x3028], R3 ;  /* 0x0030280301007387 */ /* 0x004fe20000100800 */
        /* <DEDUP_REMOVED lines=27> */
[----:B------:R-:W-:Y:S02]  /*1ce20*/  ISETP.GT.AND P0, PT, R4, 0x36, PT ;  /* 0x000000360400780c */ /* 0x000fe40003f04270 */
[----:B---3--:R-:W-:-:S04]  /*1ce30*/  @P1 LOP3.LUT R7, R7, R6, RZ, 0x3c, !PT ;  /* 0x0000000607071212 */ /* 0x008fc800078e3cff */
        /* <DEDUP_REMOVED lines=142> */
[----:B------:R-:W-:-:S02]  /*1d720*/  PRMT R29, RZ, 0x7610, R29 ;  /* 0x00007610ff1d7816 */ /* 0x000fc4000000001d */
[----:B------:R-:W-:Y:S02]  /*1d730*/  ISETP.GT.AND P0, PT, R4, 0x38, PT ;  /* 0x000000380400780c */ /* 0x000fe40003f04270 */
[----:B--2---:R-:W-:-:S04]  /*1d740*/  @P1 LOP3.LUT R7, R7, R6, RZ, 0x3c, !PT ;  /* 0x0000000607071212 */ /* 0x004fc800078e3cff */
        /* <DEDUP_REMOVED lines=106> */
[----:B----4-:R0:W-:Y:S04]  /*1ddf0*/  STL [R1+0x48], R15 ;  /* 0x0000480f01007387 */ /* 0x0101e80000100800 */
[----:B0-----:R-:W4:Y:S01]  /*1de00*/  LDL R15, [R1+0x1a3c] ;  /* 0x001a3c00010f7983 */ /* 0x001f220000100800 */
        /* <DEDUP_REMOVED lines=40> */
[----:B------:R-:W3:Y:S01]  /*1e090*/  @P1 LDG.E.U16 R11, desc[UR8][R6.64] ;  /* 0x00000008060b1981 */ /* 0x000ee2000c1e1500 */
[----:B------:R-:W-:-:S03]  /*1e0a0*/  PRMT R10, RZ, 0x7610, R10 ;  /* 0x00007610ff0a7816 */ /* 0x000fc6000000000a */
[----:B---3--:R0:W-:Y:S04]  /*1e0b0*/  STL [R1+0x28], R11 ;  /* 0x0000280b01007387 */ /* 0x0081e80000100800 */
[----:B0-----:R-:W3:Y:S04]  /*1e0c0*/  LDL.LU R11, [R1+0x30fc] ;  /* 0x0030fc00010b7983 */ /* 0x001ee80000300800 */
[----:B------:R-:W4:Y:S01]  /*1e0d0*/  LDL R7, [R1+0x1a34] ;  /* 0x001a340001077983 */ /* 0x000f220000100800 */
[----:B------:R-:W-:-:S03]  /*1e0e0*/  @P0 IMAD.MOV.U32 R6, RZ, RZ, R15 ;  /* 0x000000ffff060224 */ /* 0x000fc600078e000f */
[----:B------:R-:W2:Y:S04]  /*1e0f0*/  LDL R15, [R1+0x1a64] ;  /* 0x001a6400010f7983 */ /* 0x000ea80000100800 */
[----:B----4-:R-:W4:Y:S04]  /*1e100*/  @P0 LDG.E.U16 R10, desc[UR8][R6.64] ;  /* 0x00000008060a0981 */ /* 0x010f28000c1e1500 */
[----:B----4-:R0:W-:Y:S04]  /*1e110*/  STL [R1+0x24], R10 ;  /* 0x0000240a01007387 */ /* 0x0101e80000100800 */
[----:B0-----:R-:W4:Y:S04]  /*1e120*/  LDL.LU R10, [R1+0x30f8] ;  /* 0x0030f800010a7983 */ /* 0x001f280000300800 */
        /* <DEDUP_REMOVED lines=18> */
[----:B------:R-:W4:Y:S04]  /*1e250*/  LDL R6, [R1+0x1a4c] ;  /* 0x001a4c0001067983 */ /* 0x000f280000100800 */
[----:B------:R-:W4:Y:S01]  /*1e260*/  LDL R7, [R1+0x1a58] ;  /* 0x001a580001077983 */ /* 0x000f220000100800 */
[----:B------:R-:W-:-:S02]  /*1e270*/  PRMT R28, RZ, 0x7610, R28 ;  /* 0x00007610ff1c7816 */ /* 0x000fc4000000001c */
[----:B----4-:R-:W-:-:S04]  /*1e280*/  @P0 LOP3.LUT R7, R7, R6, RZ, 0x3c, !PT ;  /* 0x0000000607070212 */ /* 0x010fc800078e3cff */
[----:B------:R-:W-:-:S04]  /*1e290*/  @P0 LOP3.LUT R6, R7, R6, RZ, 0x3c, !PT ;  /* 0x0000000607060212 */ /* 0x000fc800078e3cff */
[----:B------:R-:W-:-:S05]  /*1e2a0*/  @P0 LOP3.LUT R7, R7, R6, RZ, 0x3c, !PT ;  /* 0x0000000607070212 */ /* 0x000fca00078e3cff */
[----:B------:R-:W4:Y:S04]  /*1e2b0*/  @P0 LDG.E.U16 R28, desc[UR8][R6.64] ;  /* 0x00000008061c0981 */ /* 0x000f28000c1e1500 */
[----:B------:R-:W3:Y:S04]  /*1e2c0*/  LDL R6, [R1+0x1a54] ;  /* 0x001a540001067983 */ /* 0x000ee80000100800 */
[----:B------:R-:W3:Y:S04]  /*1e2d0*/  LDL R7, [R1+0x1a5c] ;  /* 0x001a5c0001077983 */ /* 0x000ee80000100800 */
[----:B----4-:R0:W-:Y:S02]  /*1e2e0*/  STL [R1+0x30c4], R28 ;  /* 0x0030c41c01007387 */ /* 0x0101e40000100800 */
[----:B0-----:R-:W-:-:S02]  /*1e2f0*/  PRMT R28, RZ, 0x7610, R28 ;  /* 0x00007610ff1c7816 */ /* 0x001fc4000000001c */
[----:B---3--:R-:W-:-:S04]  /*1e300*/  @P0 LOP3.LUT R7, R7, R6, RZ, 0x3c, !PT ;  /* 0x0000000607070212 */ /* 0x008fc800078e3cff */
[----:B------:R-:W-:-:S04]  /*1e310*/  @P0 LOP3.LUT R6, R7, R6, RZ, 0x3c, !PT ;  /* 0x0000000607060212 */ /* 0x000fc800078e3cff */
[----:B------:R-:W-:-:S05]  /*1e320*/  @P0 LOP3.LUT R7, R7, R6, RZ, 0x3c, !PT ;  /* 0x0000000607070212 */ /* 0x000fca00078e3cff */
[----:B------:R0:W3:Y:S04]  /*1e330*/  @P0 LDG.E.U16 R28, desc[UR8][R6.64] ;  /* 0x00000008061c0981 */ /* 0x0000e8000c1e1500 */
[----:B------:R-:W4:Y:S01]  /*1e340*/  LDL R7, [R1+0x1a48] ;  /* 0x001a480001077983 */ /* 0x000f220000100800 */
[----:B------:R-:W-:Y:S01]  /*1e350*/  PRMT R14, RZ, 0x7610, R14 ;  /* 0x00007610ff0e7816 */ /* 0x000fe2000000000e */
[----:B0-----:R-:W-:Y:S02]  /*1e360*/  @P0 IMAD.MOV.U32 R6, RZ, RZ, R15 ;  /* 0x000000ffff060224 */ /* 0x001fe400078e000f */
[----:B---3--:R0:W-:Y:S01]  /*1e370*/  STL [R1+0x14], R28 ;  /* 0x0000141c01007387 */ /* 0x0081e20000100800 */
[----:B------:R-:W-:-:S03]  /*1e380*/  PRMT R5, RZ, 0x7610, R5 ;  /* 0x00007610ff057816 */ /* 0x000fc60000000005 */
[----:B------:R-:W3:Y:S04]  /*1e390*/  LDL R15, [R1+0x1a80] ;  /* 0x001a8000010f7983 */ /* 0x000ee80000100800 */
[----:B----4-:R1:W4:Y:S04]  /*1e3a0*/  @P0 LDG.E.U16 R14, desc[UR8][R6.64] ;  /* 0x00000008060e0981 */ /* 0x010328000c1e1500 */
[----:B0-----:R-:W2:Y:S04]  /*1e3b0*/  LDL R28, [R1+0x1a84] ;  /* 0x001a8400011c7983 */ /* 0x001ea80000100800 */
[----:B------:R-:W1:Y:S04]  /*1e3c0*/  LDL R6, [R1+0x1a60] ;  /* 0x001a600001067983 */ /* 0x000e680000100800 */
[----:B------:R-:W1:Y:S02]  /*1e3d0*/  LDL R7, [R1+0x1a70] ;  /* 0x001a700001077983 */ /* 0x000e640000100800 */
[----:B-1----:R-:W-:-:S04]  /*1e3e0*/  @P0 LOP3.LUT R7, R7, R6, RZ, 0x3c, !PT ;  /* 0x0000000607070212 */ /* 0x002fc800078e3cff */
[----:B------:R-:W-:-:S04]  /*1e3f0*/  @P0 LOP3.LUT R6, R7, R6, RZ, 0x3c, !PT ;  /* 0x0000000607060212 */ /* 0x000fc800078e3cff */
[----:B------:R-:W-:-:S05]  /*1e400*/  @P0 LOP3.LUT R7, R7, R6, RZ, 0x3c, !PT ;  /* 0x0000000607070212 */ /* 0x000fca00078e3cff */
[----:B------:R-:W3:Y:S04]  /*1e410*/  @P0 LDG.E.U16 R5, desc[UR8][R6.64] ;  /* 0x0000000806050981 */ /* 0x000ee8000c1e1500 */
[----:B----4-:R0:W-:Y:S04]  /*1e420*/  STL [R1+0x10], R14 ;  /* 0x0000100e01007387 */ /* 0x0101e80000100800 */
[----:B0-----:R-:W4:Y:S04]  /*1e430*/  LDL R14, [R1+0x1a90] ;  /* 0x001a9000010e7983 */ /* 0x001f280000100800 */
        /* <DEDUP_REMOVED lines=8> */
[----:B------:R-:W2:Y:S01]  /*1e4c0*/  @P0 LDG.E.U16 R2, desc[UR8][R6.64] ;  /* 0x0000000806020981 */ /* 0x000ea2000c1e1500 */
[----:B------:R-:W-:-:S03]  /*1e4d0*/  ISETP.GT.AND P1, PT, R4, 0x3b, PT ;  /* 0x0000003b0400780c */ /* 0x000fc60003f24270 */
[----:B--2---:R-:W-:Y:S04]  /*1e4e0*/  STL [R1+0x8], R2 ;  /* 0x0000080201007387 */ /* 0x004fe80000100800 */
[----:B------:R-:W2:Y:S04]  /*1e4f0*/  LDL R6, [R1+0x1a74] ;  /* 0x001a740001067983 */ /* 0x000ea80000100800 */
[----:B------:R-:W2:Y:S01]  /*1e500*/  LDL R7, [R1+0x1a7c] ;  /* 0x001a7c0001077983 */ /* 0x000ea20000100800 */
[----:B------:R-:W-:Y:S02]  /*1e510*/  PRMT R3, RZ, 0x7610, R3 ;  /* 0x00007610ff037816 */ /* 0x000fe40000000003 */
[----:B--2---:R-:W-:-:S04]  /*1e520*/  @P1 LOP3.LUT R7, R7, R6, RZ, 0x3c, !PT ;  /* 0x0000000607071212 */ /* 0x004fc800078e3cff */
[----:B------:R-:W-:-:S04]  /*1e530*/  @P1 LOP3.LUT R6, R7, R6, RZ, 0x3c, !PT ;  /* 0x0000000607061212 */ /* 0x000fc800078e3cff */
[----:B------:R-:W-:-:S05]  /*1e540*/  @P1 LOP3.LUT R7, R7, R6, RZ, 0x3c, !PT ;  /* 0x0000000607071212 */ /* 0x000fca00078e3cff */
[----:B------:R0:W2:Y:S04]  /*1e550*/  @P1 LDG.E.U16 R3, desc[UR8][R6.64] ;  /* 0x0000000806031981 */ /* 0x0000a8000c1e1500 */
[----:B------:R-:W4:Y:S01]  /*1e560*/  LDL R7, [R1+0x1a68] ;  /* 0x001a680001077983 */ /* 0x000f220000100800 */
[----:B------:R-:W-:Y:S01]  /*1e570*/  PRMT R0, RZ, 0x7610, R0 ;  /* 0x00007610ff007816 */ /* 0x000fe20000000000 */
[----:B0-----:R-:W-:Y:S01]  /*1e580*/  @P1 IMAD.MOV.U32 R6, RZ, RZ, R28 ;  /* 0x000000ffff061224 */ /* 0x001fe200078e001c */
[----:B------:R-:W-:-:S04]  /*1e590*/  PRMT R29, RZ, 0x7610, R29 ;  /* 0x00007610ff1d7816 */ /* 0x000fc8000000001d */
[----:B----4-:R0:W4:Y:S04]  /*1e5a0*/  @P1 LDG.E.U16 R0, desc[UR8][R6.64] ;  /* 0x0000000806001981 */ /* 0x010128000c1e1500 */
[----:B--2---:R-:W-:Y:S04]  /*1e5b0*/  STL [R1+0x3090], R3 ;  /* 0x0030900301007387 */ /* 0x004fe80000100800 */
[----:B------:R-:W2:Y:S01]  /*1e5c0*/  LDL R28, [R1+0x1aa4] ;  /* 0x001aa400011c7983 */ /* 0x000ea20000100800 */
[----:B0-----:R-:W-:Y:S02]  /*1e5d0*/  @P1 IMAD.MOV.U32 R6, RZ, RZ, R14 ;  /* 0x000000ffff061224 */ /* 0x001fe400078e000e */
[----:B------:R-:W-:-:S05]  /*1e5e0*/  @P1 IMAD.MOV.U32 R7, RZ, RZ, R15 ;  /* 0x000000ffff071224 */ /* 0x000fca00078e000f */
[----:B------:R-:W3:Y:S04]  /*1e5f0*/  @P1 LDG.E.U16 R29, desc[UR8][R6.64] ;  /* 0x00000008061d1981 */ /* 0x000ee8000c1e1500 */
[----:B----4-:R-:W-:Y:S04]  /*1e600*/  STL [R1+0x3094], R0 ;  /* 0x0030940001007387 */ /* 0x010fe80000100800 */
[----:B------:R-:W4:Y:S04]  /*1e610*/  LDL R6, [R1+0x1a8c] ;  /* 0x001a8c0001067983 */ /* 0x000f280000100800 */
[----:B------:R-:W4:Y:S01]  /*1e620*/  LDL R7, [R1+0x1a98] ;  /* 0x001a980001077983 */ /* 0x000f220000100800 */
[----:B------:R-:W-:-:S03]  /*1e630*/  PRMT R27, RZ, 0x7610, R27 ;  /* 0x00007610ff1b7816 */ /* 0x000fc6000000001b */
[----:B------:R-:W2:Y:S04]  /*1e640*/  LDL R15, [R1+0x1aa0] ;  /* 0x001aa000010f7983 */ /* 0x000ea80000100800 */
[----:B------:R-:W2:Y:S04]  /*1e650*/  LDL R14, [R1+0x1ab0] ;  /* 0x001ab000010e7983 */ /* 0x000ea80000100800 */
[----:B---3--:R0:W-:Y:S04]  /*1e660*/  STL [R1+0x3098], R29 ;  /* 0x0030981d01007387 */ /* 0x0081e80000100800 */
[----:B0-----:R-:W3:Y:S01]  /*1e670*/  LDL R29, [R1+0x1a88] ;  /* 0x001a8800011d7983 */ /* 0x001ee20000100800 */
[----:B----4-:R-:W-:-:S04]  /*1e680*/  @P1 LOP3.LUT R7, R7, R6, RZ, 0x3c, !PT ;  /* 0x0000000607071212 */ /* 0x010fc800078e3cff */
[----:B------:R-:W-:-:S04]  /*1e690*/  @P1 LOP3.LUT R6, R7, R6, RZ, 0x3c, !PT ;  /* 0x0000000607061212 */ /* 0x000fc800078e3cff */
[----:B------:R-:W-:-:S05]  /*1e6a0*/  @P1 LOP3.LUT R7, R7, R6, RZ, 0x3c, !PT ;  /* 0x0000000607071212 */ /* 0x000fca00078e3cff */
[----:B------:R0:W4:Y:S04]  /*1e6b0*/  @P1 LDG.E.U16 R27, desc[UR8][R6.64] ;  /* 0x00000008061b1981 */ /* 0x000128000c1e1500 */
[----:B------:R-:W0:Y:S04]  /*1e6c0*/  LDL R6, [R1+0x1a94] ;  /* 0x001a940001067983 */ /* 0x000e280000100800 */
[----:B------:R-:W0:Y:S01]  /*1e6d0*/  LDL R7, [R1+0x1a9c] ;  /* 0x001a9c0001077983 */ /* 0x000e220000100800 */
[----:B------:R-:W-:Y:S02]  /*1e6e0*/  PRMT R26, RZ, 0x7610, R26 ;  /* 0x00007610ff1a7816 */ /* 0x000fe4000000001a */
[----:B------:R-:W-:-:S02]  /*1e6f0*/  PRMT R25, RZ, 0x7610, R25 ;  /* 0x00007610ff197816 */ /* 0x000fc40000000019 */
[----:B0-----:R-:W-:-:S04]  /*1e700*/  @P1 LOP3.LUT R7, R7, R6, RZ, 0x3c, !PT ;  /* 0x0000000607071212 */ /* 0x001fc800078e3cff */
[----:B------:R-:W-:-:S04]  /*1e710*/  @P1 LOP3.LUT R6, R7, R6, RZ, 0x3c, !PT ;  /* 0x0000000607061212 */ /* 0x000fc800078e3cff */
[----:B------:R-:W-:-:S05]  /*1e720*/  @P1 LOP3.LUT R7, R7, R6, RZ, 0x3c, !PT ;  /* 0x0000000607071212 */ /* 0x000fca00078e3cff */
[----:B------:R2:W4:Y:S02]  /*1e730*/  @P1 LDG.E.U16 R26, desc[UR8][R6.64] ;  /* 0x00000008061a1981 */ /* 0x000524000c1e1500 */
[----:B--2---:R-:W-:Y:S02]  /*1e740*/  @P1 IMAD.MOV.U32 R6, RZ, RZ, R28 ;  /* 0x000000ffff061224 */ /* 0x004fe400078e001c */
[----:B---3--:R-:W-:-:S05]  /*1e750*/  @P1 IMAD.MOV.U32 R7, RZ, RZ, R29 ;  /* 0x000000ffff071224 */ /* 0x008fca00078e001d */
[----:B------:R0:W2:Y:S01]  /*1e760*/  @P1 LDG.E.U16 R25, desc[UR8][R6.64] ;  /* 0x0000000806191981 */ /* 0x0000a2000c1e1500 */
[----:B------:R-:W-:-:S03]  /*1e770*/  PRMT R24, RZ, 0x7610, R24 ;  /* 0x00007610ff187816 */ /* 0x000fc60000000018 */
[----:B----4-:R1:W-:Y:S01]  /*1e780*/  STL [R1+0x309c], R27 ;  /* 0x00309c1b01007387 */ /* 0x0103e20000100800 */
[----:B0-----:R-:W-:Y:S02]  /*1e790*/  @P1 IMAD.MOV.U32 R6, RZ, RZ, R14 ;  /* 0x000000ffff061224 */ /* 0x001fe400078e000e */
[----:B------:R-:W-:-:S05]  /*1e7a0*/  @P1 IMAD.MOV.U32 R7, RZ, RZ, R15 ;  /* 0x000000ffff071224 */ /* 0x000fca00078e000f */
[----:B------:R-:W3:Y:S04]  /*1e7b0*/  @P1 LDG.E.U16 R24, desc[UR8][R6.64] ;  /* 0x0000000806181981 */ /* 0x000ee8000c1e1500 */
[----:B------:R-:W-:Y:S04]  /*1e7c0*/  STL [R1+0x30a0], R26 ;  /* 0x0030a01a01007387 */ /* 0x000fe80000100800 */
[----:B------:R-:W4:Y:S04]  /*1e7d0*/  LDL R29, [R1+0x1abc] ;  /* 0x001abc00011d7983 */ /* 0x000f280000100800 */
[----:B--2---:R-:W-:Y:S04]  /*1e7e0*/  STL [R1+0x30a4], R25 ;  /* 0x0030a41901007387 */ /* 0x004fe80000100800 */
[----:B------:R-:W2:Y:S04]  /*1e7f0*/  LDL R6, [R1+0x1aac] ;  /* 0x001aac0001067983 */ /* 0x000ea80000100800 */
[----:B------:R-:W2:Y:S01]  /*1e800*/  LDL R7, [R1+0x1ab8] ;  /* 0x001ab80001077983 */ /* 0x000ea20000100800 */
[----:B------:R-:W-:-:S03]  /*1e810*/  PRMT R23, RZ, 0x7610, R23 ;  /* 0x00007610ff177816 */ /* 0x000fc60000000017 */
[----:B------:R-:W4:Y:S04]  /*1e820*/  LDL R28, [R1+0x1aa8] ;  /* 0x001aa800011c7983 */ /* 0x000f280000100800 */
[----:B-1----:R-:W4:Y:S04]  /*1e830*/  LDL R27, [R1+0x1ac4] ;  /* 0x001ac400011b7983 */ /* 0x002f280000100800 */
[----:B------:R-:W4:Y:S04]  /*1e840*/  LDL R15, [R1+0x1ac0] ;  /* 0x001ac000010f7983 */ /* 0x000f280000100800 */
[----:B------:R-:W4:Y:S04]  /*1e850*/  LDL R14, [R1+0x1ad0] ;  /* 0x001ad000010e7983 */ /* 0x000f280000100800 */
[----:B---3--:R-:W-:Y:S01]  /*1e860*/  STL [R1+0x30a8], R24 ;  /* 0x0030a81801007387 */ /* 0x008fe20000100800 */
[----:B--2---:R-:W-:-:S04]  /*1e870*/  @P1 LOP3.LUT R7, R7, R6, RZ, 0x3c, !PT ;  /* 0x0000000607071212 */ /* 0x004fc800078e3cff */
[----:B------:R-:W-:-:S04]  /*1e880*/  @P1 LOP3.LUT R6, R7, R6, RZ, 0x3c, !PT ;  /* 0x0000000607061212 */ /* 0x000fc800078e3cff */
[----:B------:R-:W-:-:S05]  /*1e890*/  @P1 LOP3.LUT R7, R7, R6, RZ, 0x3c, !PT ;  /* 0x0000000607071212 */ /* 0x000fca00078e3cff */
[----:B------:R4:W2:Y:S04]  /*1e8a0*/  @P1 LDG.E.U16 R23, desc[UR8][R6.64] ;  /* 0x0000000806171981 */ /* 0x0008a8000c1e1500 */
[----:B------:R-:W3:Y:S01]  /*1e8b0*/  LDL R7, [R1+0x1ab4] ;  /* 0x001ab40001077983 */ /* 0x000ee20000100800 */
[----:B------:R-:W-:Y:S02]  /*1e8c0*/  ISETP.GT.AND P0, PT, R4, 0x3c, PT ;  /* 0x0000003c0400780c */ /* 0x000fe40003f04270 */
[----:B------:R-:W-:Y:S02]  /*1e8d0*/  PRMT R22, RZ, 0x7610, R22 ;  /* 0x00007610ff167816 */ /* 0x000fe40000000016 */
[----:B------:R-:W-:-:S09]  /*1e8e0*/  PRMT R21, RZ, 0x7610, R21 ;  /* 0x00007610ff157816 */ /* 0x000fd20000000015 */
[----:B----4-:R-:W-:-:S05]  /*1e8f0*/  @P0 IMAD.MOV.U32 R6, RZ, RZ, R29 ;  /* 0x000000ffff060224 */ /* 0x010fca00078e001d */
[----:B---3--:R0:W3:Y:S02]  /*1e900*/  @P0 LDG.E.U16 R22, desc[UR8][R6.64] ;  /* 0x0000000806160981 */ /* 0x0080e4000c1e1500 */
[----:B0-----:R-:W-:Y:S02]  /*1e910*/  @P0 IMAD.MOV.U32 R6, RZ, RZ, R27 ;  /* 0x000000ffff060224 */ /* 0x001fe400078e001b */
[----:B------:R-:W-:-:S05]  /*1e920*/  @P0 IMAD.MOV.U32 R7, RZ, RZ, R28 ;  /* 0x000000ffff070224 */ /* 0x000fca00078e001c */
[----:B------:R0:W4:Y:S01]  /*1e930*/  @P0 LDG.E.U16 R21, desc[UR8][R6.64] ;  /* 0x0000000806150981 */ /* 0x000122000c1e1500 */
[----:B------:R-:W-:-:S03]  /*1e940*/  PRMT R20, RZ, 0x7610, R20 ;  /* 0x00007610ff147816 */ /* 0x000fc60000000014 */
[----:B--2---:R-:W-:Y:S04]  /*1e950*/  STL [R1+0x30ac], R23 ;  /* 0x0030ac1701007387 */ /* 0x004fe80000100800 */
[----:B------:R-:W2:Y:S01]  /*1e960*/  LDL R29, [R1+0x1adc] ;  /* 0x001adc00011d7983 */ /* 0x000ea20000100800 */
[----:B0-----:R-:W-:Y:S02]  /*1e970*/  @P0 IMAD.MOV.U32 R6, RZ, RZ, R14 ;  /* 0x000000ffff060224 */ /* 0x001fe400078e000e */
[----:B------:R-:W-:-:S05]  /*1e980*/  @P0 IMAD.MOV.U32 R7, RZ, RZ, R15 ;  /* 0x000000ffff070224 */ /* 0x000fca00078e000f */
[----:B------:R0:W2:Y:S04]  /*1e990*/  @P0 LDG.E.U16 R20, desc[UR8][R6.64] ;  /* 0x0000000806140981 */ /* 0x0000a8000c1e1500 */
[----:B---3--:R1:W-:Y:S04]  /*1e9a0*/  STL [R1+0x3064], R22 ;  /* 0x0030641601007387 */ /* 0x0083e80000100800 */
[----:B------:R-:W3:Y:S04]  /*1e9b0*/  LDL R28, [R1+0x1ac8] ;  /* 0x001ac800011c7983 */ /* 0x000ee80000100800 */
[----:B------:R-:W3:Y:S04]  /*1e9c0*/  LDL R27, [R1+0x1ae4] ;  /* 0x001ae400011b7983 */ /* 0x000ee80000100800 */
[----:B-1----:R-:W3:Y:S04]  /*1e9d0*/  LDL R22, [R1+0x1ad4] ;  /* 0x001ad40001167983 */ /* 0x002ee80000100800 */
[----:B----4-:R-:W-:Y:S04]  /*1e9e0*/  STL [R1+0x3068], R21 ;  /* 0x0030681501007387 */ /* 0x010fe80000100800 */
[----:B------:R-:W0:Y:S04]  /*1e9f0*/  LDL R6, [R1+0x1acc] ;  /* 0x001acc0001067983 */ /* 0x000e280000100800 */
[----:B------:R-:W0:Y:S01]  /*1ea00*/  LDL R7, [R1+0x1ad8] ;  /* 0x001ad80001077983 */ /* 0x000e220000100800 */
[----:B------:R-:W-:-:S02]  /*1ea10*/  PRMT R19, RZ, 0x7610, R19 ;  /* 0x00007610ff137816 */ /* 0x000fc40000000013 */
[----:B------:R-:W-:Y:S01]  /*1ea20*/  PRMT R18, RZ, 0x7610, R18 ;  /* 0x00007610ff127816 */ /* 0x000fe20000000012 */
[----:B------:R-:W4:Y:S04]  /*1ea30*/  LDL R15, [R1+0x1ae0] ;  /* 0x001ae000010f7983 */ /* 0x000f280000100800 */
[----:B------:R-:W4:Y:S01]  /*1ea40*/  LDL R14, [R1+0x1af0] ;  /* 0x001af000010e7983 */ /* 0x000f220000100800 */
[----:B0-----:R-:W-:-:S04]  /*1ea50*/  @P0 LOP3.LUT R7, R7, R6, RZ, 0x3c, !PT ;  /* 0x0000000607070212 */ /* 0x001fc800078e3cff */
[----:B------:R-:W-:-:S04]  /*1ea60*/  @P0 LOP3.LUT R6, R7, R6, RZ, 0x3c, !PT ;  /* 0x0000000607060212 */ /* 0x000fc800078e3cff */
[----:B------:R-:W-:-:S05]  /*1ea70*/  @P0 LOP3.LUT R7, R7, R6, RZ, 0x3c, !PT ;  /* 0x0000000607070212 */ /* 0x000fca00078e3cff */
[----:B------:R2:W4:Y:S02]  /*1ea80*/  @P0 LDG.E.U16 R19, desc[UR8][R6.64] ;  /* 0x0000000806130981 */ /* 0x000524000c1e1500 */
[----:B--2---:R-:W-:Y:S02]  /*1ea90*/  @P0 IMAD.MOV.U32 R6, RZ, RZ, R29 ;  /* 0x000000ffff060224 */ /* 0x004fe400078e001d */
[----:B---3--:R-:W-:-:S05]  /*1eaa0*/  @P0 IMAD.MOV.U32 R7, RZ, RZ, R22 ;  /* 0x000000ffff070224 */ /* 0x008fca00078e0016 */
[----:B------:R0:W2:Y:S04]  /*1eab0*/  @P0 LDG.E.U16 R18, desc[UR8][R6.64] ;  /* 0x0000000806120981 */ /* 0x0000a8000c1e1500 */
[----:B------:R1:W-:Y:S01]  /*1eac0*/  STL [R1+0x306c], R20 ;  /* 0x00306c1401007387 */ /* 0x0003e20000100800 */
[----:B------:R-:W-:Y:S01]  /*1ead0*/  PRMT R17, RZ, 0x7610, R17 ;  /* 0x00007610ff117816 */ /* 0x000fe20000000011 */
[----:B0-----:R-:W-:Y:S02]  /*1eae0*/  @P0 IMAD.MOV.U32 R6, RZ, RZ, R27 ;  /* 0x000000ffff060224 */ /* 0x001fe400078e001b */
[----:B------:R-:W-:-:S05]  /*1eaf0*/  @P0 IMAD.MOV.U32 R7, RZ, RZ, R28 ;  /* 0x000000ffff070224 */ /* 0x000fca00078e001c */
[----:B------:R0:W3:Y:S04]  /*1eb00*/  @P0 LDG.E.U16 R17, desc[UR8][R6.64] ;  /* 0x0000000806110981 */ /* 0x0000e8000c1e1500 */
[----:B----4-:R-:W-:Y:S04]  /*1eb10*/  STL [R1+0x3070], R19 ;  /* 0x0030701301007387 */ /* 0x010fe80000100800 */
[----:B------:R-:W4:Y:S04]  /*1eb20*/  LDL R22, [R1+0x1aec] ;  /* 0x001aec0001167983 */ /* 0x000f280000100800 */
[----:B-1----:R-:W4:Y:S04]  /*1eb30*/  LDL R20, [R1+0x1af8] ;  /* 0x001af80001147983 */ /* 0x002f280000100800 */
[----:B--2---:R-:W-:Y:S04]  /*1eb40*/  STL [R1+0x3074], R18 ;  /* 0x0030741201007387 */ /* 0x004fe80000100800 */
[----:B------:R-:W2:Y:S04]  /*1eb50*/  LDL R28, [R1+0x1af4] ;  /* 0x001af400011c7983 */ /* 0x000ea80000100800 */
[----:B------:R-:W2:Y:S01]  /*1eb60*/  LDL R27, [R1+0x1afc] ;  /* 0x001afc00011b7983 */ /* 0x000ea20000100800 */
[----:B------:R-:W-:Y:S01]  /*1eb70*/  PRMT R16, RZ, 0x7610, R16 ;  /* 0x00007610ff107816 */ /* 0x000fe20000000010 */
[----:B0-----:R-:W-:-:S02]  /*1eb80*/  @P0 IMAD.MOV.U32 R6, RZ, RZ, R14 ;  /* 0x000000ffff060224 */ /* 0x001fc400078e000e */
[----:B------:R-:W-:Y:S01]  /*1eb90*/  @P0 IMAD.MOV.U32 R7, RZ, RZ, R15 ;  /* 0x000000ffff070224 */ /* 0x000fe200078e000f */
[----:B------:R-:W-:-:S04]  /*1eba0*/  PRMT R13, RZ, 0x7610, R13 ;  /* 0x00007610ff0d7816 */ /* 0x000fc8000000000d */
[----:B------:R4:W2:Y:S01]  /*1ebb0*/  @P0 LDG.E.U16 R16, desc[UR8][R6.64] ;  /* 0x0000000806100981 */ /* 0x0008a2000c1e1500 */
[----:B------:R-:W-:-:S03]  /*1ebc0*/  ISETP.GT.AND P1, PT, R4, 0x3d, PT ;  /* 0x0000003d0400780c */ /* 0x000fc60003f24270 */
[----:B---3--:R-:W-:Y:S04]  /*1ebd0*/  STL [R1+0x3078], R17 ;  /* 0x0030781101007387 */ /* 0x008fe80000100800 */
[----:B------:R-:W3:Y:S04]  /*1ebe0*/  LDL R15, [R1+0x1ae8] ;  /* 0x001ae800010f7983 */ /* 0x000ee80000100800 */
[----:B------:R-:W3:Y:S01]  /*1ebf0*/  LDL R14, [R1+0x1b04] ;  /* 0x001b0400010e7983 */ /* 0x000ee20000100800 */
[----:B----4-:R-:W-:Y:S02]  /*1ec00*/  @P0 IMAD.MOV.U32 R7, RZ, RZ, R22 ;  /* 0x000000ffff070224 */ /* 0x010fe400078e0016 */
[----:B------:R-:W-:-:S05]  /*1ec10*/  @P0 IMAD.MOV.U32 R6, RZ, RZ, R20 ;  /* 0x000000ffff060224 */ /* 0x000fca00078e0014 */
[----:B------:R2:W4:Y:S01]  /*1ec20*/  @P0 LDG.E.U16 R13, desc[UR8][R6.64] ;  /* 0x00000008060d0981 */ /* 0x000522000c1e1500 */
[----:B------:R-:W-:Y:S01]  /*1ec30*/  PRMT R12, RZ, 0x7610, R12 ;  /* 0x00007610ff0c7816 */ /* 0x000fe2000000000c */
[----:B--2---:R-:W-:Y:S02]  /*1ec40*/  @P1 IMAD.MOV.U32 R7, RZ, RZ, R28 ;  /* 0x000000ffff071224 */ /* 0x004fe400078e001c */
[----:B------:R-:W-:-:S05]  /*1ec50*/  @P1 IMAD.MOV.U32 R6, RZ, RZ, R27 ;  /* 0x000000ffff061224 */ /* 0x000fca00078e001b */
[----:B------:R3:W2:Y:S04]  /*1ec60*/  @P1 LDG.E.U16 R12, desc[UR8][R6.64] ;  /* 0x00000008060c1981 */ /* 0x0006a8000c1e1500 */
[----:B------:R0:W-:Y:S04]  /*1ec70*/  STL [R1+0x307c], R16 ;  /* 0x00307c1001007387 */ /* 0x0001e80000100800 */
[----:B------:R-:W2:Y:S04]  /*1ec80*/  LDL R22, [R1+0x1b00] ;  /* 0x001b000001167983 */ /* 0x000ea80000100800 */
[----:B------:R-:W2:Y:S01]  /*1ec90*/  LDL R20, [R1+0x1b10] ;  /* 0x001b100001147983 */ /* 0x000ea20000100800 */
[----:B------:R-:W-:Y:S01]  /*1eca0*/  PRMT R11, RZ, 0x7610, R11 ;  /* 0x00007610ff0b7816 */ /* 0x000fe2000000000b */
[----:B---3--:R-:W-:-:S02]  /*1ecb0*/  @P1 IMAD.MOV.U32 R7, RZ, RZ, R15 ;  /* 0x000000ffff071224 */ /* 0x008fc400078e000f */
[----:B------:R-:W-:-:S05]  /*1ecc0*/  @P1 IMAD.MOV.U32 R6, RZ, RZ, R14 ;  /* 0x000000ffff061224 */ /* 0x000fca00078e000e */
[----:B------:R1:W3:Y:S04]  /*1ecd0*/  @P1 LDG.E.U16 R11, desc[UR8][R6.64] ;  /* 0x00000008060b1981 */ /* 0x0002e8000c1e1500 */
[----:B----4-:R-:W-:Y:S04]  /*1ece0*/  STL [R1+0x3080], R13 ;  /* 0x0030800d01007387 */ /* 0x010fe80000100800 */
[----:B------:R-:W4:Y:S04]  /*1ecf0*/  LDL R29, [R1+0x1b0c] ;  /* 0x001b0c00011d7983 */ /* 0x000f280000100800 */
[----:B------:R-:W4:Y:S04]  /*1ed00*/  LDL R28, [R1+0x1b18] ;  /* 0x001b1800011c7983 */ /* 0x000f280000100800 */
[----:B------:R-:W4:Y:S04]  /*1ed10*/  LDL R27, [R1+0x1b14] ;  /* 0x001b1400011b7983 */ /* 0x000f280000100800 */
[----:B0-----:R-:W4:Y:S04]  /*1ed20*/  LDL R16, [R1+0x1b1c] ;  /* 0x001b1c0001107983 */ /* 0x001f280000100800 */
[----:B--2---:R0:W-:Y:S04]  /*1ed30*/  STL [R1+0x302c], R12 ;  /* 0x00302c0c01007387 */ /* 0x0041e80000100800 */
[----:B------:R-:W2:Y:S04]  /*1ed40*/  LDL R15, [R1+0x1b08] ;  /* 0x001b0800010f7983 */ /* 0x000ea80000100800 */
[----:B------:R-:W2:Y:S01]  /*1ed50*/  LDL R14, [R1+0x1b24] ;  /* 0x001b2400010e7983 */ /* 0x000ea20000100800 */
[----:B------:R-:W-:Y:S01]  /*1ed60*/  PRMT R10, RZ, 0x7610, R10 ;  /* 0x00007610ff0a7816 */ /* 0x000fe2000000000a */
[----:B-1----:R-:W-:-:S02]  /*1ed70*/  @P1 IMAD.MOV.U32 R6, RZ, RZ, R20 ;  /* 0x000000ffff061224 */ /* 0x002fc400078e0014 */
[----:B------:R-:W-:Y:S01]  /*1ed80*/  @P1 IMAD.MOV.U32 R7, RZ, RZ, R22 ;  /* 0x000000ffff071224 */ /* 0x000fe200078e0016 */
[----:B------:R-:W-:-:S04]  /*1ed90*/  PRMT R9, RZ, 0x7610, R9 ;  /* 0x00007610ff097816 */ /* 0x000fc80000000009 */
[----:B------:R4:W2:Y:S01]  /*1eda0*/  @P1 LDG.E.U16 R10, desc[UR8][R6.64] ;  /* 0x00000008060a1981 */ /* 0x0008a2000c1e1500 */
[----:B------:R-:W-:-:S03]  /*1edb0*/  PRMT R8, RZ, 0x7610, R8 ;  /* 0x00007610ff087816 */ /* 0x000fc60000000008 */
[----:B---3--:R1:W-:Y:S04]  /*1edc0*/  STL [R1+0x3030], R11 ;  /* 0x0030300b01007387 */ /* 0x0083e80000100800 */
[----:B------:R-:W3:Y:S04]  /*1edd0*/  LDL R22, [R1+0x1b20] ;  /* 0x001b200001167983 */ /* 0x000ee80000100800 */
[----:B------:R-:W3:Y:S01]  /*1ede0*/  LDL R20, [R1+0x1b30] ;  /* 0x001b300001147983 */ /* 0x000ee20000100800 */
[----:B----4-:R-:W-:Y:S02]  /*1edf0*/  @P1 IMAD.MOV.U32 R7, RZ, RZ, R29 ;  /* 0x000000ffff071224 */ /* 0x010fe400078e001d */
[----:B------:R-:W-:-:S05]  /*1ee00*/  @P1 IMAD.MOV.U32 R6, RZ, RZ, R28 ;  /* 0x000000ffff061224 */ /* 0x000fca00078e001c */
[----:B------:R4:W3:Y:S02]  /*1ee10*/  @P1 LDG.E.U16 R9, desc[UR8][R6.64] ;  /* 0x0000000806091981 */ /* 0x0008e4000c1e1500 */
[----:B----4-:R-:W-:Y:S02]  /*1ee20*/  @P1 IMAD.MOV.U32 R6, RZ, RZ, R16 ;  /* 0x000000ffff061224 */ /* 0x010fe400078e0010 */
[----:B------:R-:W-:-:S05]  /*1ee30*/  @P1 IMAD.MOV.U32 R7, RZ, RZ, R27 ;  /* 0x000000ffff071224 */ /* 0x000fca00078e001b */
[----:B------:R4:W3:Y:S02]  /*1ee40*/  @P1 LDG.E.U16 R8, desc[UR8][R6.64] ;  /* 0x0000000806081981 */ /* 0x0008e4000c1e1500 */
[----:B----4-:R-:W-:-:S06]  /*1ee50*/  PRMT R7, RZ, 0x7610, R7 ;  /* 0x00007610ff077816 */ /* 0x010fcc0000000007 */
[----:B--2---:R2:W4:Y:S04]  /*1ee60*/  @P1 LDG.E.U16 R7, desc[UR8][R14.64] ;  /* 0x000000080e071981 */ /* 0x004528000c1e1500 */
[----:B------:R-:W-:Y:S01]  /*1ee70*/  STL [R1+0x3034], R10 ;  /* 0x0030340a01007387 */ /* 0x000fe20000100800 */
[----:B------:R-:W-:-:S03]  /*1ee80*/  PRMT R6, RZ, 0x7610, R6 ;  /* 0x00007610ff067816 */ /* 0x000fc60000000006 */
[----:B---3--:R3:W-:Y:S04]  /*1ee90*/  STL [R1+0x3038], R9 ;  /* 0x0030380901007387 */ /* 0x0087e80000100800 */
[----:B------:R-:W4:Y:S04]  /*1eea0*/  LDL R16, [R1+0x1b2c] ;  /* 0x001b2c0001107983 */ /* 0x000f280000100800 */
[----:B0-----:R-:W4:Y:S01]  /*1eeb0*/  LDL R12, [R1+0x1b38] ;  /* 0x001b3800010c7983 */ /* 0x001f220000100800 */
[----:B--2---:R-:W-:Y:S02]  /*1eec0*/  @P1 IMAD.MOV.U32 R14, RZ, RZ, R20 ;  /* 0x000000ffff0e1224 */ /* 0x004fe400078e0014 */
[----:B------:R-:W-:-:S05]  /*1eed0*/  @P1 IMAD.MOV.U32 R15, RZ, RZ, R22 ;  /* 0x000000ffff0f1224 */ /* 0x000fca00078e0016 */
[----:B------:R0:W2:Y:S04]  /*1eee0*/  @P1 LDG.E.U16 R6, desc[UR8][R14.64] ;  /* 0x000000080e061981 */ /* 0x0000a8000c1e1500 */
[----:B------:R-:W-:Y:S04]  /*1eef0*/  STL [R1+0x303c], R8 ;  /* 0x00303c0801007387 */ /* 0x000fe80000100800 */
[----:B-1----:R-:W2:Y:S04]  /*1ef00*/  LDL R11, [R1+0x1b34] ;  /* 0x001b3400010b7983 */ /* 0x002ea80000100800 */
[----:B---3--:R-:W3:Y:S04]  /*1ef10*/  LDL R9, [R1+0x1b3c] ;  /* 0x001b3c0001097983 */ /* 0x008ee80000100800 */
[----:B----4-:R-:W-:Y:S04]  /*1ef20*/  STL [R1+0x3040], R7 ;  /* 0x0030400701007387 */ /* 0x010fe80000100800 */
[----:B------:R-:W4:Y:S04]  /*1ef30*/  LDL R22, [R1+0x1b28] ;  /* 0x001b280001167983 */ /* 0x000f280000100800 */
[----:B------:R-:W4:Y:S01]  /*1ef40*/  LDL R20, [R1+0x1b44] ;  /* 0x001b440001147983 */ /* 0x000f220000100800 */
[----:B------:R-:W-:-:S02]  /*1ef50*/  PRMT R5, RZ, 0x7610, R5 ;  /* 0x00007610ff057816 */ /* 0x000fc40000000005 */
[----:B------:R-:W-:Y:S01]  /*1ef60*/  ISETP.GT.AND P0, PT, R4, 0x3e, PT ;  /* 0x0000003e0400780c */ /* 0x000fe20003f04270 */
[----:B0-----:R-:W-:Y:S02]  /*1ef70*/  @P1 IMAD.MOV.U32 R15, RZ, RZ, R16 ;  /* 0x000000ffff0f1224 */ /* 0x001fe400078e0010 */
[----:B------:R-:W-:-:S05]  /*1ef80*/  @P1 IMAD.MOV.U32 R14, RZ, RZ, R12 ;  /* 0x000000ffff0e1224 */ /* 0x000fca00078e000c */
[----:B------:R0:W4:Y:S04]  /*1ef90*/  @P1 LDG.E.U16 R5, desc[UR8][R14.64] ;  /* 0x000000080e051981 */ /* 0x000128000c1e1500 */
[----:B--2---:R1:W-:Y:S01]  /*1efa0*/  STL [R1+0x3044], R6 ;  /* 0x0030440601007387 */ /* 0x0043e20000100800 */
[----:B------:R-:W-:-:S03]  /*1efb0*/  PRMT R3, RZ, 0x7610, R3 ;  /* 0x00007610ff037816 */ /* 0x000fc60000000003 */
[----:B------:R-:W2:Y:S04]  /*1efc0*/  LDL R28, [R1+0x1b40] ;  /* 0x001b4000011c7983 */ /* 0x000ea80000100800 */
[----:B------:R-:W2:Y:S04]  /*1efd0*/  LDL R27, [R1+0x1b50] ;  /* 0x001b5000011b7983 */ /* 0x000ea80000100800 */
[----:B------:R-:W2:Y:S04]  /*1efe0*/  LDL R16, [R1+0x1b4c] ;  /* 0x001b4c0001107983 */ /* 0x000ea80000100800 */
[----:B------:R-:W2:Y:S01]  /*1eff0*/  LDL R12, [R1+0x1b58] ;  /* 0x001b5800010c7983 */ /* 0x000ea20000100800 */
[----:B0-----:R-:W-:Y:S01]  /*1f000*/  @P0 IMAD.MOV.U32 R15, RZ, RZ, R11 ;  /* 0x000000ffff0f0224 */ /* 0x001fe200078e000b */
[----:B-1----:R-:W-:Y:S01]  /*1f010*/  PRMT R6, RZ, 0x7610, R6 ;  /* 0x00007610ff067816 */ /* 0x002fe20000000006 */
[----:B---3--:R-:W-:-:S05]  /*1f020*/  @P0 IMAD.MOV.U32 R14, RZ, RZ, R9 ;  /* 0x000000ffff0e0224 */ /* 0x008fca00078e0009 */
[----:B------:R4:W3:Y:S02]  /*1f030*/  @P0 LDG.E.U16 R6, desc[UR8][R14.64] ;  /* 0x000000080e060981 */ /* 0x0008e4000c1e1500 */
[----:B----4-:R-:W-:Y:S02]  /*1f040*/  @P0 IMAD.MOV.U32 R14, RZ, RZ, R20 ;  /* 0x000000ffff0e0224 */ /* 0x010fe400078e0014 */
[----:B------:R-:W-:-:S05]  /*1f050*/  @P0 IMAD.MOV.U32 R15, RZ, RZ, R22 ;  /* 0x000000ffff0f0224 */ /* 0x000fca00078e0016 */
[----:B------:R2:W4:Y:S04]  /*1f060*/  @P0 LDG.E.U16 R3, desc[UR8][R14.64] ;  /* 0x000000080e030981 */ /* 0x000528000c1e1500 */
[----:B------:R-:W-:Y:S04]  /*1f070*/  STL [R1+0x3048], R5 ;  /* 0x0030480501007387 */ /* 0x000fe80000100800 */
[----:B------:R-:W4:Y:S04]  /*1f080*/  LDL R11, [R1+0x1b54] ;  /* 0x001b5400010b7983 */ /* 0x000f280000100800 */
[----:B------:R-:W4:Y:S04]  /*1f090*/  LDL R9, [R1+0x1b5c] ;  /* 0x001b5c0001097983 */ /* 0x000f280000100800 */
[----:B------:R-:W4:Y:S04]  /*1f0a0*/  LDL R22, [R1+0x1b48] ;  /* 0x001b480001167983 */ /* 0x000f280000100800 */
[----:B------:R-:W4:Y:S01]  /*1f0b0*/  LDL R20, [R1+0x1b64] ;  /* 0x001b640001147983 */ /* 0x000f220000100800 */
[----:B------:R-:W-:Y:S01]  /*1f0c0*/  PRMT R26, RZ, 0x7610, R26 ;  /* 0x00007610ff1a7816 */ /* 0x000fe2000000001a */
[----:B--2---:R-:W-:-:S02]  /*1f0d0*/  @P0 IMAD.MOV.U32 R14, RZ, RZ, R27 ;  /* 0x000000ffff0e0224 */ /* 0x004fc400078e001b */
[----:B------:R-:W-:-:S05]  /*1f0e0*/  @P0 IMAD.MOV.U32 R15, RZ, RZ, R28 ;  /* 0x000000ffff0f0224 */ /* 0x000fca00078e001c */
[----:B------:R0:W2:Y:S04]  /*1f0f0*/  @P0 LDG.E.U16 R26, desc[UR8][R14.64] ;  /* 0x000000080e1a0981 */ /* 0x0000a8000c1e1500 */
[----:B---3--:R1:W-:Y:S04]  /*1f100*/  STL [R1+0xc0], R6 ;  /* 0x0000c00601007387 */ /* 0x0083e80000100800 */
[----:B-1----:R-:W3:Y:S04]  /*1f110*/  LDL R6, [R1+0x1b60] ;  /* 0x001b600001067983 */ /* 0x002ee80000100800 */
[----:B----4-:R1:W-:Y:S01]  /*1f120*/  STL [R1+0xb8], R3 ;  /* 0x0000b80301007387 */ /* 0x0103e20000100800 */
[----:B0-----:R-:W-:-:S02]  /*1f130*/  @P0 IMAD.MOV.U32 R14, RZ, RZ, R12 ;  /* 0x000000ffff0e0224 */ /* 0x001fc400078e000c */
[----:B------:R-:W-:Y:S01]  /*1f140*/  @P0 IMAD.MOV.U32 R15, RZ, RZ, R16 ;  /* 0x000000ffff0f0224 */ /* 0x000fe200078e0010 */
[----:B------:R-:W4:Y:S04]  /*1f150*/  LDL R12, [R1+0x1b78] ;  /* 0x001b7800010c7983 */ /* 0x000f280000100800 */
[----:B------:R-:W2:Y:S04]  /*1f160*/  LDL R16, [R1+0x1b6c] ;  /* 0x001b6c0001107983 */ /* 0x000ea80000100800 */
[----:B-1----:R-:W4:Y:S01]  /*1f170*/  LDL R3, [R1+0x1b70] ;  /* 0x001b700001037983 */ /* 0x002f220000100800 */
[----:B------:R-:W-:-:S06]  /*1f180*/  PRMT R25, RZ, 0x7610, R25 ;  /* 0x00007610ff197816 */ /* 0x000fcc0000000019 */
[----:B------:R0:W2:Y:S02]  /*1f190*/  @P0 LDG.E.U16 R25, desc[UR8][R14.64] ;  /* 0x000000080e190981 */ /* 0x0000a4000c1e1500 */
[----:B0-----:R-:W-:Y:S02]  /*1f1a0*/  @P0 IMAD.MOV.U32 R15, RZ, RZ, R11 ;  /* 0x000000ffff0f0224 */ /* 0x001fe400078e000b */
[----:B------:R-:W-:Y:S01]  /*1f1b0*/  @P0 IMAD.MOV.U32 R14, RZ, RZ, R9 ;  /* 0x000000ffff0e0224 */ /* 0x000fe200078e0009 */
[----:B------:R-:W2:Y:S04]  /*1f1c0*/  LDL R11, [R1+0x1b74] ;  /* 0x001b7400010b7983 */ /* 0x000ea80000100800 */
[----:B------:R-:W2:Y:S01]  /*1f1d0*/  LDL R9, [R1+0x1b7c] ;  /* 0x001b7c0001097983 */ /* 0x000ea20000100800 */
[----:B------:R-:W-:-:S02]  /*1f1e0*/  PRMT R23, RZ, 0x7610, R23 ;  /* 0x00007610ff177816 */ /* 0x000fc40000000017 */
[----:B------:R-:W-:-:S04]  /*1f1f0*/  PRMT R19, RZ, 0x7610, R19 ;  /* 0x00007610ff137816 */ /* 0x000fc80000000013 */
[----:B------:R0:W2:Y:S01]  /*1f200*/  @P0 LDG.E.U16 R23, desc[UR8][R14.64] ;  /* 0x000000080e170981 */ /* 0x0000a2000c1e1500 */
[----:B------:R-:W-:Y:S01]  /*1f210*/  PRMT R17, RZ, 0x7610, R17 ;  /* 0x00007610ff117816 */ /* 0x000fe20000000011 */
[----:B0-----:R-:W-:Y:S02]  /*1f220*/  @P0 IMAD.MOV.U32 R14, RZ, RZ, R20 ;  /* 0x000000ffff0e0224 */ /* 0x001fe400078e0014 */
[----:B------:R-:W-:Y:S01]  /*1f230*/  @P0 IMAD.MOV.U32 R15, RZ, RZ, R22 ;  /* 0x000000ffff0f0224 */ /* 0x000fe200078e0016 */
[----:B------:R-:W-:Y:S02]  /*1f240*/  PRMT R0, RZ, 0x7610, R0 ;  /* 0x00007610ff007816 */ /* 0x000fe40000000000 */
[----:B------:R-:W-:Y:S02]  /*1f250*/  ISETP.GT.AND P1, PT, R4, 0x3f, PT ;  /* 0x0000003f0400780c */ /* 0x000fe40003f24270 */
[----:B------:R-:W-:Y:S01]  /*1f260*/  PRMT R8, RZ, 0x7610, R8 ;  /* 0x00007610ff087816 */ /* 0x000fe20000000008 */
[----:B------:R-:W2:Y:S04]  /*1f270*/  LDL R22, [R1+0x1b94] ;  /* 0x001b940001167983 */ /* 0x000ea80000100800 */
[----:B------:R3:W2:Y:S02]  /*1f280*/  @P0 LDG.E.U16 R19, desc[UR8][R14.64] ;  /* 0x000000080e130981 */ /* 0x0006a4000c1e1500 */
[----:B---3--:R-:W-:-:S02]  /*1f290*/  @P0 IMAD.MOV.U32 R15, RZ, RZ, R6 ;  /* 0x000000ffff0f0224 */ /* 0x008fc400078e0006 */
[----:B------:R-:W3:Y:S01]  /*1f2a0*/  LDL R6, [R1+0x1b68] ;  /* 0x001b680001067983 */ /* 0x000ee20000100800 */
[----:B----4-:R-:W-:-:S03]  /*1f2b0*/  @P0 IMAD.MOV.U32 R14, RZ, RZ, R3 ;  /* 0x000000ffff0e0224 */ /* 0x010fc600078e0003 */
[----:B------:R-:W4:Y:S04]  /*1f2c0*/  LDL R3, [R1+0x1b84] ;  /* 0x001b840001037983 */ /* 0x000f280000100800 */
[----:B------:R0:W3:Y:S02]  /*1f2d0*/  @P0 LDG.E.U16 R17, desc[UR8][R14.64] ;  /* 0x000000080e110981 */ /* 0x0000e4000c1e1500 */
[----:B0-----:R-:W-:Y:S02]  /*1f2e0*/  @P0 IMAD.MOV.U32 R14, RZ, RZ, R12 ;  /* 0x000000ffff0e0224 */ /* 0x001fe400078e000c */
[----:B--2---:R-:W-:-:S05]  /*1f2f0*/  @P0 IMAD.MOV.U32 R15, RZ, RZ, R16 ;  /* 0x000000ffff0f0224 */ /* 0x004fca00078e0010 */
[----:B------:R0:W2:Y:S02]  /*1f300*/  @P0 LDG.E.U16 R0, desc[UR8][R14.64] ;  /* 0x000000080e000981 */ /* 0x0000a4000c1e1500 */
[----:B0-----:R-:W-:Y:S02]  /*1f310*/  @P1 IMAD.MOV.U32 R15, RZ, RZ, R11 ;  /* 0x000000ffff0f1224 */ /* 0x001fe400078e000b */
[----:B------:R-:W-:-:S05]  /*1f320*/  @P1 IMAD.MOV.U32 R14, RZ, RZ, R9 ;  /* 0x000000ffff0e1224 */ /* 0x000fca00078e0009 */
[----:B------:R4:W4:Y:S04]  /*1f330*/  @P1 LDG.E.U16 R8, desc[UR8][R14.64] ;  /* 0x000000080e081981 */ /* 0x000928000c1e1500 */
[----:B------:R0:W-:Y:S04]  /*1f340*/  STL [R1+0xa0], R23 ;  /* 0x0000a01701007387 */ /* 0x0001e80000100800 */
[----:B0-----:R-:W4:Y:S04]  /*1f350*/  LDL R23, [R1+0x1b80] ;  /* 0x001b800001177983 */ /* 0x001f280000100800 */
[----:B--2---:R0:W-:Y:S04]  /*1f360*/  STL [R1+0x88], R0 ;  /* 0x0000880001007387 */ /* 0x0041e80000100800 */
[----:B0-----:R-:W2:Y:S04]  /*1f370*/  LDL.LU R0, [R1+0xbe4] ;  /* 0x000be40001007983 */ /* 0x001ea80000300800 */
[----:B------:R-:W2:Y:S04]  /*1f380*/  LDL R20, [R1+0x1b90] ;  /* 0x001b900001147983 */ /* 0x000ea80000100800 */
[----:B------:R0:W-:Y:S04]  /*1f390*/  STL [R1+0x98], R19 ;  /* 0x0000981301007387 */ /* 0x0001e80000100800 */
[----:B------:R-:W-:Y:S04]  /*1f3a0*/  STL [R1+0xb0], R26 ;  /* 0x0000b01a01007387 */ /* 0x000fe80000100800 */
[----:B0-----:R-:W2:Y:S04]  /*1f3b0*/  LDL R19, [R1+0x1b98] ;  /* 0x001b980001137983 */ /* 0x001ea80000100800 */
[----:B---3--:R0:W-:Y:S04]  /*1f3c0*/  STL [R1+0x90], R17 ;  /* 0x0000901101007387 */ /* 0x0081e80000100800 */
[----:B------:R-:W3:Y:S04]  /*1f3d0*/  LDL R16, [R1+0x1ba8] ;  /* 0x001ba80001107983 */ /* 0x000ee80000100800 */
[----:B------:R-:W3:Y:S04]  /*1f3e0*/  LDL R12, [R1+0x1ba0] ;  /* 0x001ba000010c7983 */ /* 0x000ee80000100800 */
[----:B0-----:R-:W3:Y:S04]  /*1f3f0*/  LDL R17, [R1+0x1b8c] ;  /* 0x001b8c0001117983 */ /* 0x001ee80000100800 */
[----:B------:R-:W-:Y:S04]  /*1f400*/  STL [R1+0xa8], R25 ;  /* 0x0000a81901007387 */ /* 0x000fe80000100800 */
[----:B------:R-:W3:Y:S04]  /*1f410*/  LDL R11, [R1+0x1ba4] ;  /* 0x001ba400010b7983 */ /* 0x000ee80000100800 */
[----:B------:R-:W3:Y:S01]  /*1f420*/  LDL R9, [R1+0x1b88] ;  /* 0x001b880001097983 */ /* 0x000ee20000100800 */
[----:B----4-:R-:W-:-:S02]  /*1f430*/  @P1 IMAD.MOV.U32 R14, RZ, RZ, R3 ;  /* 0x000000ffff0e1224 */ /* 0x010fc400078e0003 */
[----:B------:R-:W-:Y:S01]  /*1f440*/  @P1 IMAD.MOV.U32 R15, RZ, RZ, R6 ;  /* 0x000000ffff0f1224 */ /* 0x000fe200078e0006 */
[----:B------:R0:W-:Y:S04]  /*1f450*/  STL [R1+0x80], R8 ;  /* 0x0000800801007387 */ /* 0x0001e80000100800 */
[----:B------:R-:W4:Y:S04]  /*1f460*/  LDL R6, [R1+0x1bac] ;  /* 0x001bac0001067983 */ /* 0x000f280000100800 */
[----:B------:R-:W4:Y:S04]  /*1f470*/  LDL R3, [R1+0x1bb0] ;  /* 0x001bb00001037983 */ /* 0x000f280000100800 */
[----:B0-----:R-:W4:Y:S01]  /*1f480*/  LDL R8, [R1+0x1b9c] ;  /* 0x001b9c0001087983 */ /* 0x001f220000100800 */
[----:B------:R-:W-:-:S02]  /*1f490*/  PRMT R24, RZ, 0x7610, R24 ;  /* 0x00007610ff187816 */ /* 0x000fc40000000018 */
[----:B------:R-:W-:-:S04]  /*1f4a0*/  PRMT R21, RZ, 0x7610, R21 ;  /* 0x00007610ff157816 */ /* 0x000fc80000000015 */
[----:B------:R0:W4:Y:S01]  /*1f4b0*/  @P1 LDG.E.U16 R24, desc[UR8][R14.64] ;  /* 0x000000080e181981 */ /* 0x000122000c1e1500 */
[----:B------:R-:W-:Y:S01]  /*1f4c0*/  PRMT R18, RZ, 0x7610, R18 ;  /* 0x00007610ff127816 */ /* 0x000fe20000000012 */
[----:B0-----:R-:W-:Y:S02]  /*1f4d0*/  @P1 IMAD.MOV.U32 R14, RZ, RZ, R22 ;  /* 0x000000ffff0e1224 */ /* 0x001fe400078e0016 */
[----:B------:R-:W-:-:S05]  /*1f4e0*/  @P1 IMAD.MOV.U32 R15, RZ, RZ, R23 ;  /* 0x000000ffff0f1224 */ /* 0x000fca00078e0017 */
[----:B------:R2:W4:Y:S01]  /*1f4f0*/  @P1 LDG.E.U16 R21, desc[UR8][R14.64] ;  /* 0x000000080e151981 */ /* 0x000522000c1e1500 */
[----:B------:R-:W-:Y:S02]  /*1f500*/  PRMT R13, RZ, 0x7610, R13 ;  /* 0x00007610ff0d7816 */ /* 0x000fe4000000000d */
[----:B------:R-:W-:Y:S02]  /*1f510*/  PRMT R10, RZ, 0x7610, R10 ;  /* 0x00007610ff0a7816 */ /* 0x000fe4000000000a */
[----:B------:R-:W-:Y:S02]  /*1f520*/  PRMT R7, RZ, 0x7610, R7 ;  /* 0x00007610ff077816 */ /* 0x000fe40000000007 */
[----:B------:R-:W-:Y:S01]  /*1f530*/  PRMT R5, RZ, 0x7610, R5 ;  /* 0x00007610ff057816 */ /* 0x000fe20000000005 */
[----:B------:R-:W0:Y:S01]  /*1f540*/  S2R R28, SR_TID.X ;  /* 0x00000000001c7919 */ /* 0x000e220000002100 */
[----:B--2---:R-:W-:Y:S02]  /*1f550*/  @P1 IMAD.MOV.U32 R15, RZ, RZ, R20 ;  /* 0x000000ffff0f1224 */ /* 0x004fe400078e0014 */
[----:B------:R-:W-:-:S05]  /*1f560*/  @P1 IMAD.MOV.U32 R14, RZ, RZ, R19 ;  /* 0x000000ffff0e1224 */ /* 0x000fca00078e0013 */
[----:B------:R3:W2:Y:S02]  /*1f570*/  @P1 LDG.E.U16 R18, desc[UR8][R14.64] ;  /* 0x000000080e121981 */ /* 0x0006a4000c1e1500 */
[----:B---3--:R-:W-:Y:S02]  /*1f580*/  @P1 IMAD.MOV.U32 R14, RZ, RZ, R16 ;  /* 0x000000ffff0e1224 */ /* 0x008fe400078e0010 */
[----:B------:R-:W-:-:S05]  /*1f590*/  @P1 IMAD.MOV.U32 R15, RZ, RZ, R17 ;  /* 0x000000ffff0f1224 */ /* 0x000fca00078e0011 */
[----:B------:R1:W3:Y:S02]  /*1f5a0*/  @P1 LDG.E.U16 R13, desc[UR8][R14.64] ;  /* 0x000000080e0d1981 */ /* 0x0002e4000c1e1500 */
[----:B-1----:R-:W-:Y:S02]  /*1f5b0*/  @P1 IMAD.MOV.U32 R14, RZ, RZ, R11 ;  /* 0x000000ffff0e1224 */ /* 0x002fe400078e000b */
[----:B------:R-:W-:-:S05]  /*1f5c0*/  @P1 IMAD.MOV.U32 R15, RZ, RZ, R12 ;  /* 0x000000ffff0f1224 */ /* 0x000fca00078e000c */
[----:B------:R1:W3:Y:S02]  /*1f5d0*/  @P1 LDG.E.U16 R10, desc[UR8][R14.64] ;  /* 0x000000080e0a1981 */ /* 0x0002e4000c1e1500 */
[----:B-1----:R-:W-:Y:S02]  /*1f5e0*/  @P1 IMAD.MOV.U32 R15, RZ, RZ, R9 ;  /* 0x000000ffff0f1224 */ /* 0x002fe400078e0009 */
[----:B----4-:R-:W-:-:S05]  /*1f5f0*/  @P1 IMAD.MOV.U32 R14, RZ, RZ, R8 ;  /* 0x000000ffff0e1224 */ /* 0x010fca00078e0008 */
[----:B------:R1:W4:Y:S02]  /*1f600*/  @P1 LDG.E.U16 R7, desc[UR8][R14.64] ;  /* 0x000000080e071981 */ /* 0x000324000c1e1500 */
[----:B-1----:R-:W-:Y:S02]  /*1f610*/  @P1 IMAD.MOV.U32 R14, RZ, RZ, R3 ;  /* 0x000000ffff0e1224 */ /* 0x002fe400078e0003 */
[----:B------:R-:W-:-:S05]  /*1f620*/  @P1 IMAD.MOV.U32 R15, RZ, RZ, R6 ;  /* 0x000000ffff0f1224 */ /* 0x000fca00078e0006 */
[----:B------:R-:W2:Y:S01]  /*1f630*/  @P1 LDG.E.U16 R5, desc[UR8][R14.64] ;  /* 0x000000080e051981 */ /* 0x000ea2000c1e1500 */
[----:B0-----:R-:W-:-:S03]  /*1f640*/  LOP3.LUT R3, R28, 0x3f, RZ, 0xc0, !PT ;  /* 0x0000003f1c037812 */ /* 0x001fc600078ec0ff */
[----:B------:R-:W3:Y:S01]  /*1f650*/  LDL.LU R28, [R1+0xbe0] ;  /* 0x000be000011c7983 */ /* 0x000ee20000300800 */
[----:B------:R-:W0:Y:S03]  /*1f660*/  S2R R2, SR_TID.X ;  /* 0x0000000000027919 */ /* 0x000e260000002100 */
[----:B------:R1:W-:Y:S01]  /*1f670*/  STL [R1+0x3000], R15 ;  /* 0x0030000f01007387 */ /* 0x0003e20000100800 */
[----:B------:R-:W-:Y:S01]  /*1f680*/  BAR.SYNC.DEFER_BLOCKING 0x0 ;  /* 0x0000000000007b1d */ /* 0x000fe20000010000 */
[----:B------:R-:W-:-:S05]  /*1f690*/  ISETP.GE.AND P0, PT, R3, R4, PT ;  /* 0x000000040300720c */ /* 0x000fca0003f06270 */
[----:B------:R-:W3:Y:S04]  /*1f6a0*/  LDL.LU R29, [R1+0xbdc] ;  /* 0x000bdc00011d7983 */ /* 0x000ee80000300800 */
[----:B------:R-:W3:Y:S04]  /*1f6b0*/  LDL.LU R3, [R1+0xbd8] ;  /* 0x000bd80001037983 */ /* 0x000ee80000300800 */
[----:B------:R-:W3:Y:S04]  /*1f6c0*/  LDL.LU R4, [R1+0xbd4] ;  /* 0x000bd40001047983 */ /* 0x000ee80000300800 */
[----:B-1----:R-:W3:Y:S04]  /*1f6d0*/  LDL.LU R15, [R1+0xbd0] ;  /* 0x000bd000010f7983 */ /* 0x002ee80000300800 */
[----:B------:R-:W3:Y:S01]  /*1f6e0*/  LDL.LU R14, [R1+0xbcc] ;  /* 0x000bcc00010e7983 */ /* 0x000ee20000300800 */
[----:B0-----:R-:W-:-:S05]  /*1f6f0*/  LOP3.LUT R2, R2, 0x3f, RZ, 0xc0, !PT ;  /* 0x0000003f02027812 */ /* 0x001fca00078ec0ff */
[----:B------:R-:W-:-:S05]  /*1f700*/  IMAD.SHL.U32 R2, R2, 0x2, RZ ;  /* 0x0000000202027824 */ /* 0x000fca00078e00ff */
[----:B------:R-:W-:Y:S04]  /*1f710*/  STS.U16 [R2+UR4], R0 ;  /* 0x0000000002007988 */ /* 0x000fe80008000404 */
[----:B--2---:R0:W-:Y:S04]  /*1f720*/  STL [R1+0x2c], R5 ;  /* 0x00002c0501007387 */ /* 0x0041e80000100800 */
[----:B------:R-:W-:Y:S04]  /*1f730*/  STL [R1+0x78], R24 ;  /* 0x0000781801007387 */ /* 0x000fe80000100800 */
[----:B0-----:R-:W2:Y:S04]  /*1f740*/  LDL.LU R5, [R1+0xbc8] ;  /* 0x000bc80001057983 */ /* 0x001ea80000300800 */
[----:B------:R-:W2:Y:S04]  /*1f750*/  LDL.LU R6, [R1+0xae4] ;  /* 0x000ae40001067983 */ /* 0x000ea80000300800 */
[----:B----4-:R0:W-:Y:S04]  /*1f760*/  STL [R1+0x38], R7 ;  /* 0x0000380701007387 */ /* 0x0101e80000100800 */
[----:B------:R-:W-:Y:S04]  /*1f770*/  STL [R1+0x68], R21 ;  /* 0x0000681501007387 */ /* 0x000fe80000100800 */
[----:B0-----:R-:W4:Y:S04]  /*1f780*/  LDL.LU R7, [R1+0xae0] ;  /* 0x000ae00001077983 */ /* 0x001f280000300800 */
[----:B------:R-:W4:Y:S04]  /*1f790*/  LDL.LU R8, [R1+0xadc] ;  /* 0x000adc0001087983 */ /* 0x000f280000300800 */
[----:B------:R-:W4:Y:S04]  /*1f7a0*/  LDL.LU R9, [R1+0xad8] ;  /* 0x000ad80001097983 */ /* 0x000f280000300800 */
[----:B------:R-:W-:Y:S04]  /*1f7b0*/  STL [R1+0x5c], R18 ;  /* 0x00005c1201007387 */ /* 0x000fe80000100800 */
[----:B---3--:R0:W-:Y:S04]  /*1f7c0*/  STL [R1+0x44], R10 ;  /* 0x0000440a01007387 */ /* 0x0081e80000100800 */
[----:B0-----:R-:W3:Y:S04]  /*1f7d0*/  LDL.LU R10, [R1+0xad4] ;  /* 0x000ad400010a7983 */ /* 0x001ee80000300800 */
[----:B------:R-:W3:Y:S04]  /*1f7e0*/  LDL.LU R11, [R1+0xad0] ;  /* 0x000ad000010b7983 */ /* 0x000ee80000300800 */
[----:B------:R0:W-:Y:S04]  /*1f7f0*/  STL [R1+0x50], R13 ;  /* 0x0000500d01007387 */ /* 0x0001e80000100800 */
[----:B------:R-:W3:Y:S04]  /*1f800*/  LDL.LU R12, [R1+0xacc] ;  /* 0x000acc00010c7983 */ /* 0x000ee80000300800 */
[----:B0-----:R-:W3:Y:S04]  /*1f810*/  LDL.LU R13, [R1+0xac8] ;  /* 0x000ac800010d7983 */ /* 0x001ee80000300800 */
[----:B------:R-:W3:Y:S04]  /*1f820*/  LDL.LU R16, [R1+0x9e4] ;  /* 0x0009e40001107983 */ /* 0x000ee80000300800 */
        /* <DEDUP_REMOVED lines=10> */
[----:B------:R-:W2:Y:S04]  /*1f8d0*/  LDL.LU R0, [R1+0x8cc] ;  /* 0x0008cc0001007983 */ /* 0x000ea80000300800 */
[----:B------:R0:W-:Y:S04]  /*1f8e0*/  STS.U16 [R2+UR4+0x80], R28 ;  /* 0x0000801c02007988 */ /* 0x0001e80008000404 */
[----:B------:R-:W3:Y:S04]  /*1f8f0*/  LDL.LU R27, [R1+0x8c4] ;  /* 0x0008c400011b7983 */ /* 0x000ee80000300800 */
[----:B0-----:R-:W4:Y:S04]  /*1f900*/  LDL.LU R28, [R1+0x8bc] ;  /* 0x0008bc00011c7983 */ /* 0x001f280000300800 */
[----:B------:R0:W-:Y:S04]  /*1f910*/  STS.U16 [R2+UR4+0x100], R29 ;  /* 0x0001001d02007988 */ /* 0x0001e80008000404 */
[----:B0-----:R-:W3:Y:S04]  /*1f920*/  LDL.LU R29, [R1+0x8b4] ;  /* 0x0008b400011d7983 */ /* 0x001ee80000300800 */
[----:B------:R0:W-:Y:S04]  /*1f930*/  STS.U16 [R2+UR4+0x180], R3 ;  /* 0x0001800302007988 */ /* 0x0001e80008000404 */
[----:B0-----:R-:W3:Y:S04]  /*1f940*/  LDL.LU R3, [R1+0x8ac] ;  /* 0x0008ac0001037983 */ /* 0x001ee80000300800 */
[----:B--2---:R0:W-:Y:S04]  /*1f950*/  STS.U16 [R2+UR4+0x6180], R0 ;  /* 0x0061800002007988 */ /* 0x0041e80008000404 */
[----:B0-----:R-:W2:Y:S04]  /*1f960*/  LDL.LU R0, [R1+0x7e4] ;  /* 0x0007e40001007983 */ /* 0x001ea80000300800 */
[----:B----4-:R0:W-:Y:S04]  /*1f970*/  STS.U16 [R2+UR4+0x6280], R28 ;  /* 0x0062801c02007988 */ /* 0x0101e80008000404 */
[----:B0-----:R-:W4:Y:S04]  /*1f980*/  LDL.LU R28, [R1+0x7dc] ;  /* 0x0007dc00011c7983 */ /* 0x001f280000300800 */
[----:B---3--:R0:W-:Y:S04]  /*1f990*/  STS.U16 [R2+UR4+0x6300], R29 ;  /* 0x0063001d02007988 */ /* 0x0081e80008000404 */
[----:B------:R1:W-:Y:S04]  /*1f9a0*/  STS.U16 [R2+UR4+0x200], R4 ;  /* 0x0002000402007988 */ /* 0x0003e80008000404 */
[----:B------:R3:W-:Y:S04]  /*1f9b0*/  STS.U16 [R2+UR4+0x280], R15 ;  /* 0x0002800f02007988 */ /* 0x0007e80008000404 */
[----:B------:R3:W-:Y:S04]  /*1f9c0*/  STS.U16 [R2+UR4+0x300], R14 ;  /* 0x0003000e02007988 */ /* 0x0007e80008000404 */
[----:B------:R3:W-:Y:S04]  /*1f9d0*/  STS.U16 [R2+UR4+0x380], R5 ;  /* 0x0003800502007988 */ /* 0x0007e80008000404 */
[----:B------:R3:W-:Y:S04]  /*1f9e0*/  STS.U16 [R2+UR4+0x2000], R6 ;  /* 0x0020000602007988 */ /* 0x0007e80008000404 */
[----:B0-----:R-:W4:Y:S04]  /*1f9f0*/  LDL.LU R29, [R1+0x7d4] ;  /* 0x0007d400011d7983 */ /* 0x001f280000300800 */
[----:B-1----:R-:W4:Y:S04]  /*1fa00*/  LDL.LU R4, [R1+0x7cc] ;  /* 0x0007cc0001047983 */ /* 0x002f280000300800 */
[----:B---3--:R-:W3:Y:S04]  /*1fa10*/  LDL.LU R15, [R1+0x7c4] ;  /* 0x0007c400010f7983 */ /* 0x008ee80000300800 */
[----:B------:R-:W3:Y:S04]  /*1fa20*/  LDL.LU R14, [R1+0x7bc] ;  /* 0x0007bc00010e7983 */ /* 0x000ee80000300800 */
[----:B------:R-:W3:Y:S04]  /*1fa30*/  LDL.LU R5, [R1+0x7b4] ;  /* 0x0007b40001057983 */ /* 0x000ee80000300800 */
[----:B------:R0:W-:Y:S04]  /*1fa40*/  STS.U16 [R2+UR4+0x2080], R7 ;  /* 0x0020800702007988 */ /* 0x0001e80008000404 */
[----:B------:R-:W3:Y:S04]  /*1fa50*/  LDL.LU R6, [R1+0x7ac] ;  /* 0x0007ac0001067983 */ /* 0x000ee80000300800 */
[----:B------:R1:W-:Y:S04]  /*1fa60*/  STS.U16 [R2+UR4+0x2100], R8 ;  /* 0x0021000802007988 */ /* 0x0003e80008000404 */
[----:B------:R1:W-:Y:S04]  /*1fa70*/  STS.U16 [R2+UR4+0x2180], R9 ;  /* 0x0021800902007988 */ /* 0x0003e80008000404 */
[----:B------:R1:W-:Y:S04]  /*1fa80*/  STS.U16 [R2+UR4+0x2200], R10 ;  /* 0x0022000a02007988 */ /* 0x0003e80008000404 */
[----:B------:R1:W-:Y:S04]  /*1fa90*/  STS.U16 [R2+UR4+0x2280], R11 ;  /* 0x0022800b02007988 */ /* 0x0003e80008000404 */
[----:B------:R1:W-:Y:S04]  /*1faa0*/  STS.U16 [R2+UR4+0x2300], R12 ;  /* 0x0023000c02007988 */ /* 0x0003e80008000404 */
[----:B0-----:R-:W3:Y:S04]  /*1fab0*/  LDL.LU R7, [R1+0x6e4] ;  /* 0x0006e40001077983 */ /* 0x001ee80000300800 */
[----:B-1----:R-:W3:Y:S04]  /*1fac0*/  LDL.LU R8, [R1+0x69c] ;  /* 0x00069c0001087983 */ /* 0x002ee80000300800 */
[----:B------:R-:W3:Y:S04]  /*1fad0*/  LDL.LU R9, [R1+0x694] ;  /* 0x0006940001097983 */ /* 0x000ee80000300800 */
        /* <DEDUP_REMOVED lines=29> */
[----:B0-----:R-:W3:Y:S04]  /*1fcb0*/  LDL.LU R3, [R1+0x74] ;  /* 0x0000740001037983 */ /* 0x001ee80000300800 */
[----:B-1----:R-:W3:Y:S04]  /*1fcc0*/  LDL.LU R27, [R1+0x70] ;  /* 0x00007000011b7983 */ /* 0x002ee80000300800 */
[----:B--2---:R0:W-:Y:S04]  /*1fcd0*/  STS.U16 [R2+UR4+0x8000], R0 ;  /* 0x0080000002007988 */ /* 0x0041e80008000404 */
[----:B0-----:R-:W2:Y:S04]  /*1fce0*/  LDL.LU R0, [R1+0x6c] ;  /* 0x00006c0001007983 */ /* 0x001ea80000300800 */
[----:B----4-:R0:W-:Y:S04]  /*1fcf0*/  STS.U16 [R2+UR4+0x8080], R28 ;  /* 0x0080801c02007988 */ /* 0x0101e80008000404 */
[----:B0-----:R-:W4:Y:S04]  /*1fd00*/  LDL.LU R28, [R1+0x64] ;  /* 0x00006400011c7983 */ /* 0x001f280000300800 */
[----:B------:R0:W-:Y:S04]  /*1fd10*/  STS.U16 [R2+UR4+0x8100], R29 ;  /* 0x0081001d02007988 */ /* 0x0001e80008000404 */
[----:B------:R-:W-:Y:S04]  /*1fd20*/  STS.U16 [R2+UR4+0x8180], R4 ;  /* 0x0081800402007988 */ /* 0x000fe80008000404 */
[----:B0-----:R-:W2:Y:S04]  /*1fd30*/  LDL.LU R29, [R1+0x60] ;  /* 0x00006000011d7983 */ /* 0x001ea80000300800 */
[----:B---3--:R0:W-:Y:S04]  /*1fd40*/  STS.U16 [R2+UR4+0xe100], R3 ;  /* 0x00e1000302007988 */ /* 0x0081e80008000404 */
[----:B0-----:R-:W3:Y:S04]  /*1fd50*/  LDL.LU R3, [R1+0x58] ;  /* 0x0000580001037983 */ /* 0x001ee80000300800 */
[----:B----4-:R0:W-:Y:S04]  /*1fd60*/  STS.U16 [R2+UR4+0xe280], R28 ;  /* 0x00e2801c02007988 */ /* 0x0101e80008000404 */
[----:B0-----:R-:W4:Y:S04]  /*1fd70*/  LDL.LU R28, [R1+0xbc4] ;  /* 0x000bc400011c7983 */ /* 0x001f280000300800 */
[----:B------:R-:W2:Y:S04]  /*1fd80*/  LDL.LU R4, [R1+0xbac] ;  /* 0x000bac0001047983 */ /* 0x000ea80000300800 */
[----:B------:R-:W-:Y:S04]  /*1fd90*/  STS.U16 [R2+UR4+0x8200], R15 ;  /* 0x0082000f02007988 */ /* 0x000fe80008000404 */
        /* <DEDUP_REMOVED lines=12> */
[----:B--2---:R0:W-:Y:S04]  /*1fe60*/  STL [R1+0x30e8], R4 ;  /* 0x0030e80401007387 */ /* 0x0041e80000100800 */
[----:B0-----:R-:W2:Y:S04]  /*1fe70*/  LDL.LU R4, [R1+0xbbc] ;  /* 0x000bbc0001047983 */ /* 0x001ea80000300800 */
[----:B------:R-:W2:Y:S04]  /*1fe80*/  LDL.LU R15, [R1+0xba4] ;  /* 0x000ba400010f7983 */ /* 0x000ea80000300800 */
        /* <DEDUP_REMOVED lines=11> */
[----:B------:R0:W-:Y:S04]  /*1ff40*/  STS.U16 [R2+UR4+0xc080], R18 ;  /* 0x00c0801202007988 */ /* 0x0001e80008000404 */
[----:B------:R-:W2:Y:S04]  /*1ff50*/  LDL.LU R17, [R1+0x9a8] ;  /* 0x0009a80001117983 */ /* 0x000ea80000300800 */
[----:B------:R1:W-:Y:S04]  /*1ff60*/  STS.U16 [R2+UR4+0xc100], R19 ;  /* 0x00c1001302007988 */ /* 0x0003e80008000404 */
[----:B------:R3:W-:Y:S04]  /*1ff70*/  STS.U16 [R2+UR4+0xc180], R20 ;  /* 0x00c1801402007988 */ /* 0x0007e80008000404 */
[----:B------:R4:W-:Y:S04]  /*1ff80*/  STS.U16 [R2+UR4+0xc200], R21 ;  /* 0x00c2001502007988 */ /* 0x0009e80008000404 */
[----:B------:R4:W-:Y:S04]  /*1ff90*/  STS.U16 [R2+UR4+0xc280], R22 ;  /* 0x00c2801602007988 */ /* 0x0009e80008000404 */
[----:B------:R4:W-:Y:S04]  /*1ffa0*/  STS.U16 [R2+UR4+0xc300], R23 ;  /* 0x00c3001702007988 */ /* 0x0009e80008000404 */
[----:B0-----:R-:W2:Y:S04]  /*1ffb0*/  LDL.LU R18, [R1+0x9a0] ;  /* 0x0009a00001127983 */ /* 0x001ea80000300800 */
[----:B-1----:R-:W2:Y:S04]  /*1ffc0*/  LDL.LU R19, [R1+0x998] ;  /* 0x0009980001137983 */ /* 0x002ea80000300800 */
[----:B---3--:R-:W3:Y:S04]  /*1ffd0*/  LDL.LU R20, [R1+0x990] ;  /* 0x0009900001147983 */ /* 0x008ee80000300800 */
[----:B----4-:R-:W4:Y:S04]  /*1ffe0*/  LDL.LU R21, [R1+0x988] ;  /* 0x0009880001157983 */ /* 0x010f280000300800 */
[----:B------:R-:W4:Y:S04]  /*1fff0*/  LDL.LU R22, [R1+0x980] ;  /* 0x0009800001167983 */ /* 0x000f280000300800 */
[----:B------:R0:W-:Y:S04]  /*20000*/  STS.U16 [R2+UR4+0xc380], R24 ;  /* 0x00c3801802007988 */ /* 0x0001e80008000404 */
[----:B------:R-:W4:Y:S04]  /*20010*/  LDL.LU R23, [R1+0x978] ;  /* 0x0009780001177983 */ /* 0x000f280000300800 */
[----:B------:R1:W-:Y:S04]  /*20020*/  STS.U16 [R2+UR4+0xe200], R0 ;  /* 0x00e2000002007988 */ /* 0x0003e80008000404 */
[----:B------:R1:W-:Y:S04]  /*20030*/  STS.U16 [R2+UR4+0xe300], R29 ;  /* 0x00e3001d02007988 */ /* 0x0003e80008000404 */
[----:B------:R-:W-:Y:S04]  /*20040*/  STS.U16 [R2+UR4+0xe000], R25 ;  /* 0x00e0001902007988 */ /* 0x000fe80008000404 */
[----:B------:R-:W-:Y:S04]  /*20050*/  STS.U16 [R2+UR4+0xe080], R26 ;  /* 0x00e0801a02007988 */ /* 0x000fe80008000404 */
[----:B------:R-:W-:Y:S04]  /*20060*/  STS.U16 [R2+UR4+0xe180], R27 ;  /* 0x00e1801b02007988 */ /* 0x000fe80008000404 */
[----:B------:R1:W-:Y:S04]  /*20070*/  STS.U16 [R2+UR4+0xe380], R3 ;  /* 0x00e3800302007988 */ /* 0x0003e80008000404 */
[----:B0-----:R-:W4:Y:S01]  /*20080*/  LDL.LU R24, [R1+0x970] ;  /* 0x0009700001187983 */ /* 0x001f220000300800 */
[----:B-1----:R-:W-:-:S03]  /*20090*/  LOP3.LUT R0, R2, 0x10, RZ, 0x3c, !PT ;  /* 0x0000001002007812 */ /* 0x002fc600078e3cff */
[----:B------:R-:W4:Y:S04]  /*200a0*/  LDL.LU R29, [R1+0x8a4] ;  /* 0x0008a400011d7983 */ /* 0x000f280000300800 */
[----:B------:R-:W3:Y:S04]  /*200b0*/  LDL.LU R2, [R1+0xbb4] ;  /* 0x000bb40001027983 */ /* 0x000ee80000300800 */
[----:B------:R-:W4:Y:S04]  /*200c0*/  LDL.LU R25, [R1+0x89c] ;  /* 0x00089c0001197983 */ /* 0x000f280000300800 */
[----:B------:R-:W4:Y:S04]  /*200d0*/  LDL.LU R26, [R1+0x894] ;  /* 0x00089400011a7983 */ /* 0x000f280000300800 */
[----:B------:R-:W4:Y:S04]  /*200e0*/  LDL.LU R3, [R1+0x88c] ;  /* 0x00088c0001037983 */ /* 0x000f280000300800 */
[----:B------:R0:W-:Y:S04]  /*200f0*/  STS.U16 [R0+UR4+0x400], R28 ;  /* 0x0004001c00007988 */ /* 0x0001e80008000404 */
[----:B------:R-:W4:Y:S04]  /*20100*/  LDL.LU R27, [R1+0x884] ;  /* 0x00088400011b7983 */ /* 0x000f280000300800 */
[----:B0-----:R-:W4:Y:S04]  /*20110*/  LDL.LU R28, [R1+0x87c] ;  /* 0x00087c00011c7983 */ /* 0x001f280000300800 */
[----:B--2---:R0:W-:Y:S04]  /*20120*/  STS.U16 [R0+UR4+0x480], R4 ;  /* 0x0004800400007988 */ /* 0x0041e80008000404 */
[----:B0-----:R-:W2:Y:S04]  /*20130*/  LDL.LU R4, [R1+0x30e8] ;  /* 0x0030e80001047983 */ /* 0x001ea80000300800 */
[----:B---3--:R-:W-:Y:S04]  /*20140*/  STS.U16 [R0+UR4+0x500], R2 ;  /* 0x0005000200007988 */ /* 0x008fe80008000404 */
[----:B--2---:R-:W-:Y:S04]  /*20150*/  STS.U16 [R0+UR4+0x580], R4 ;  /* 0x0005800400007988 */ /* 0x004fe80008000404 */
        /* <DEDUP_REMOVED lines=16> */
[----:B----4-:R-:W-:Y:S04]  /*20260*/  STS.U16 [R0+UR4+0x4600], R21 ;  /* 0x0046001500007988 */ /* 0x010fe80008000404 */
[----:B------:R-:W-:Y:S04]  /*20270*/  STS.U16 [R0+UR4+0x4680], R22 ;  /* 0x0046801600007988 */ /* 0x000fe80008000404 */
[----:B------:R-:W-:Y:S04]  /*20280*/  STS.U16 [R0+UR4+0x4700], R23 ;  /* 0x0047001700007988 */ /* 0x000fe80008000404 */
[----:B------:R-:W-:Y:S04]  /*20290*/  STS.U16 [R0+UR4+0x4780], R24 ;  /* 0x0047801800007988 */ /* 0x000fe80008000404 */
[----:B------:R0:W-:Y:S04]  /*202a0*/  STS.U16 [R0+UR4+0x6400], R29 ;  /* 0x0064001d00007988 */ /* 0x0001e80008000404 */
[----:B------:R-:W-:Y:S04]  /*202b0*/  STS.U16 [R0+UR4+0x6480], R25 ;  /* 0x0064801900007988 */ /* 0x000fe80008000404 */
[----:B------:R-:W-:Y:S04]  /*202c0*/  STS.U16 [R0+UR4+0x6500], R26 ;  /* 0x0065001a00007988 */ /* 0x000fe80008000404 */
[----:B------:R1:W-:Y:S04]  /*202d0*/  STS.U16 [R0+UR4+0x6580], R3 ;  /* 0x0065800300007988 */ /* 0x0003e80008000404 */
[----:B0-----:R-:W2:Y:S04]  /*202e0*/  LDL.LU R29, [R1+0x874] ;  /* 0x00087400011d7983 */ /* 0x001ea80000300800 */
[----:B-1----:R-:W3:Y:S04]  /*202f0*/  LDL.LU R3, [R1+0x86c] ;  /* 0x00086c0001037983 */ /* 0x002ee80000300800 */
[----:B------:R-:W4:Y:S04]  /*20300*/  LDL.LU R2, [R1+0x79c] ;  /* 0x00079c0001027983 */ /* 0x000f280000300800 */
[----:B------:R-:W-:Y:S04]  /*20310*/  STS.U16 [R0+UR4+0x6600], R27 ;  /* 0x0066001b00007988 */ /* 0x000fe80008000404 */
[----:B------:R-:W-:Y:S04]  /*20320*/  STS.U16 [R0+UR4+0x6680], R28 ;  /* 0x0066801c00007988 */ /* 0x000fe80008000404 */
[----:B----4-:R0:W-:Y:S04]  /*20330*/  STL [R1+0x30e4], R2 ;  /* 0x0030e40201007387 */ /* 0x0101e80000100800 */
[----:B0-----:R-:W4:Y:S04]  /*20340*/  LDL.LU R2, [R1+0x7a4] ;  /* 0x0007a40001027983 */ /* 0x001f280000300800 */
[----:B------:R-:W4:Y:S04]  /*20350*/  LDL.LU R4, [R1+0x794] ;  /* 0x0007940001047983 */ /* 0x000f280000300800 */
        /* <DEDUP_REMOVED lines=23> */
[----:B--2---:R0:W-:Y:S04]  /*204d0*/  STS.U16 [R0+UR4+0x6700], R29 ;  /* 0x0067001d00007988 */ /* 0x0041e80008000404 */
[----:B------:R-:W2:Y:S04]  /*204e0*/  LDL.LU R27, [R1+0x48] ;  /* 0x00004800011b7983 */ /* 0x000ea80000300800 */
[----:B---3--:R1:W-:Y:S04]  /*204f0*/  STS.U16 [R0+UR4+0x6780], R3 ;  /* 0x0067800300007988 */ /* 0x0083e80008000404 */
[----:B0-----:R-:W3:Y:S04]  /*20500*/  LDL.LU R29, [R1+0x40] ;  /* 0x00004000011d7983 */ /* 0x001ee80000300800 */
[----:B-1----:R-:W3:Y:S04]  /*20510*/  LDL.LU R3, [R1+0x3c] ;  /* 0x00003c0001037983 */ /* 0x002ee80000300800 */
[----:B----4-:R0:W-:Y:S04]  /*20520*/  STS.U16 [R0+UR4+0x8400], R2 ;  /* 0x0084000200007988 */ /* 0x0101e80008000404 */
[----:B0-----:R-:W4:Y:S04]  /*20530*/  LDL.LU R2, [R1+0x30e4] ;  /* 0x0030e40001027983 */ /* 0x001f280000300800 */
[----:B----4-:R-:W-:Y:S04]  /*20540*/  STS.U16 [R0+UR4+0x8480], R2 ;  /* 0x0084800200007988 */ /* 0x010fe80008000404 */
[----:B------:R-:W-:Y:S04]  /*20550*/  STS.U16 [R0+UR4+0x8500], R4 ;  /* 0x0085000400007988 */ /* 0x000fe80008000404 */
[----:B------:R0:W-:Y:S04]  /*20560*/  STS.U16 [R0+UR4+0x8580], R15 ;  /* 0x0085800f00007988 */ /* 0x0001e80008000404 */
[----:B0-----:R-:W4:Y:S04]  /*20570*/  LDL.LU R15, [R1+0xb80] ;  /* 0x000b8000010f7983 */ /* 0x001f280000300800 */
[----:B----4-:R0:W-:Y:S04]  /*20580*/  STL [R1+0x30d4], R15 ;  /* 0x0030d40f01007387 */ /* 0x0101e80000100800 */
[----:B0-----:R-:W4:Y:S04]  /*20590*/  LDL.LU R15, [R1+0x28] ;  /* 0x00002800010f7983 */ /* 0x001f280000300800 */
[----:B----4-:R0:W-:Y:S04]  /*205a0*/  STL [R1+0x30dc], R15 ;  /* 0x0030dc0f01007387 */ /* 0x0101e80000100800 */
[----:B0-----:R-:W4:Y:S04]  /*205b0*/  LDL.LU R15, [R1+0x30] ;  /* 0x00003000010f7983 */ /* 0x001f280000300800 */
        /* <DEDUP_REMOVED lines=19> */
[----:B----4-:R0:W-:Y:S04]  /*206f0*/  STL [R1+0x30e0], R15 ;  /* 0x0030e00f01007387 */ /* 0x0101e80000100800 */
[----:B0-----:R-:W4:Y:S04]  /*20700*/  LDL.LU R15, [R1+0x34] ;  /* 0x00003400010f7983 */ /* 0x001f280000300800 */
[----:B------:R-:W4:Y:S01]  /*20710*/  LDL.LU R14, [R1+0xb7c] ;  /* 0x000b7c00010e7983 */ /* 0x000f220000300800 */
[----:B------:R-:W0:Y:S03]  /*20720*/  S2R R28, SR_TID.X ;  /* 0x00000000001c7919 */ /* 0x000e260000002100 */
[----:B------:R-:W-:Y:S04]  /*20730*/  STS.U16 [R0+UR4+0xc780], R24 ;  /* 0x00c7801800007988 */ /* 0x000fe80008000404 */
[----:B------:R-:W-:Y:S04]  /*20740*/  STS.U16 [R0+UR4+0xe400], R25 ;  /* 0x00e4001900007988 */ /* 0x000fe80008000404 */
[----:B------:R-:W-:Y:S04]  /*20750*/  STS.U16 [R0+UR4+0xe480], R26 ;  /* 0x00e4801a00007988 */ /* 0x000fe80008000404 */
[----:B--2---:R-:W-:Y:S04]  /*20760*/  STS.U16 [R0+UR4+0xe500], R27 ;  /* 0x00e5001b00007988 */ /* 0x004fe80008000404 */
[----:B---3--:R-:W-:Y:S04]  /*20770*/  STS.U16 [R0+UR4+0xe580], R29 ;  /* 0x00e5801d00007988 */ /* 0x008fe80008000404 */
[----:B------:R-:W-:Y:S01]  /*20780*/  STS.U16 [R0+UR4+0xe600], R3 ;  /* 0x00e6000300007988 */ /* 0x000fe20008000404 */
[----:B0-----:R-:W-:-:S05]  /*20790*/  LOP3.LUT R2, R28, 0x3f, RZ, 0xc0, !PT ;  /* 0x0000003f1c027812 */ /* 0x001fca00078ec0ff */
[----:B------:R-:W-:Y:S01]  /*207a0*/  IMAD.SHL.U32 R4, R2, 0x2, RZ ;  /* 0x0000000202047824 */ /* 0x000fe200078e00ff */
[----:B----4-:R0:W-:Y:S04]  /*207b0*/  STL [R1+0x30d8], R14 ;  /* 0x0030d80e01007387 */ /* 0x0101e80000100800 */
[----:B------:R-:W2:Y:S04]  /*207c0*/  LDL.LU R5, [R1+0xb78] ;  /* 0x000b780001057983 */ /* 0x000ea80000300800 */
[----:B------:R-:W3:Y:S04]  /*207d0*/  LDL.LU R6, [R1+0xb74] ;  /* 0x000b740001067983 */ /* 0x000ee80000300800 */
        /* <DEDUP_REMOVED lines=9> */
[----:B------:R-:W4:Y:S01]  /*20870*/  LDL.LU R18, [R1+0xa6c] ;  /* 0x000a6c0001127983 */ /* 0x000f220000300800 */
[----:B0-----:R-:W-:-:S03]  /*20880*/  LOP3.LUT R14, R28, 0x3f, RZ, 0xc0, !PT ;  /* 0x0000003f1c0e7812 */ /* 0x001fc600078ec0ff */
[----:B------:R-:W4:Y:S04]  /*20890*/  LDL.LU R19, [R1+0xa68] ;  /* 0x000a680001137983 */ /* 0x000f280000300800 */
[----:B------:R-:W4:Y:S04]  /*208a0*/  LDL.LU R20, [R1+0x968] ;  /* 0x0009680001147983 */ /* 0x000f280000300800 */
[----:B------:R-:W4:Y:S04]  /*208b0*/  LDL.LU R21, [R1+0x964] ;  /* 0x0009640001157983 */ /* 0x000f280000300800 */
[----:B------:R-:W4:Y:S04]  /*208c0*/  LDL.LU R22, [R1+0x960] ;  /* 0x0009600001167983 */ /* 0x000f280000300800 */
[----:B------:R-:W4:Y:S01]  /*208d0*/  LDL.LU R23, [R1+0x95c] ;  /* 0x00095c0001177983 */ /* 0x000f220000300800 */
[----:B------:R-:W-:-:S03]  /*208e0*/  IMAD.SHL.U32 R14, R14, 0x2, RZ ;  /* 0x000000020e0e7824 */ /* 0x000fc600078e00ff */
[----:B------:R-:W4:Y:S04]  /*208f0*/  LDL.LU R24, [R1+0x958] ;  /* 0x0009580001187983 */ /* 0x000f280000300800 */
[----:B------:R-:W4:Y:S04]  /*20900*/  LDL.LU R25, [R1+0x954] ;  /* 0x0009540001197983 */ /* 0x000f280000300800 */
[----:B------:R-:W4:Y:S04]  /*20910*/  LDL.LU R26, [R1+0x950] ;  /* 0x00095000011a7983 */ /* 0x000f280000300800 */
[----:B------:R-:W4:Y:S04]  /*20920*/  LDL.LU R27, [R1+0x94c] ;  /* 0x00094c00011b7983 */ /* 0x000f280000300800 */
[----:B------:R-:W4:Y:S01]  /*20930*/  LDL.LU R29, [R1+0x864] ;  /* 0x00086400011d7983 */ /* 0x000f220000300800 */
[----:B------:R-:W-:-:S03]  /*20940*/  LOP3.LUT R14, R14, 0x10, RZ, 0x3c, !PT ;  /* 0x000000100e0e7812 */ /* 0x000fc600078e3cff */
[----:B------:R-:W4:Y:S04]  /*20950*/  LDL.LU R0, [R1+0x860] ;  /* 0x0008600001007983 */ /* 0x000f280000300800 */
[----:B------:R-:W4:Y:S04]  /*20960*/  LDL.LU R3, [R1+0x85c] ;  /* 0x00085c0001037983 */ /* 0x000f280000300800 */
[----:B------:R-:W4:Y:S04]  /*20970*/  LDL.LU R28, [R1+0x858] ;  /* 0x00085800011c7983 */ /* 0x000f280000300800 */
[----:B------:R0:W-:Y:S04]  /*20980*/  STL [R1+0x30c0], R2 ;  /* 0x0030c00201007387 */ /* 0x0001e80000100800 */
[----:B------:R1:W-:Y:S04]  /*20990*/  STS.U16 [R14+UR4+0xe680], R15 ;  /* 0x00e6800f0e007988 */ /* 0x0003e80008000404 */
[----:B0-----:R-:W2:Y:S04]  /*209a0*/  LDL.LU R2, [R1+0xb84] ;  /* 0x000b840001027983 */ /* 0x001ea80000300800 */
[----:B-1----:R-:W3:Y:S04]  /*209b0*/  LDL.LU R15, [R1+0x30e0] ;  /* 0x0030e000010f7983 */ /* 0x002ee80000300800 */
[----:B---3--:R0:W-:Y:S04]  /*209c0*/  STS.U16 [R14+UR4+0xe700], R15 ;  /* 0x00e7000f0e007988 */ /* 0x0081e80008000404 */
[----:B0-----:R-:W3:Y:S01]  /*209d0*/  LDL.LU R15, [R1+0x30dc] ;  /* 0x0030dc00010f7983 */ /* 0x001ee20000300800 */
[----:B------:R-:W-:-:S03]  /*209e0*/  LOP3.LUT R4, R4, 0x20, RZ, 0x3c, !PT ;  /* 0x0000002004047812 */ /* 0x000fc600078e3cff */
[----:B---3--:R0:W-:Y:S04]  /*209f0*/  STS.U16 [R14+UR4+0xe780], R15 ;  /* 0x00e7800f0e007988 */ /* 0x0081e80008000404 */
[----:B0-----:R-:W3:Y:S04]  /*20a00*/  LDL.LU R14, [R1+0x30d8] ;  /* 0x0030d800010e7983 */ /* 0x001ee80000300800 */
[----:B------:R-:W4:Y:S04]  /*20a10*/  LDL.LU R15, [R1+0x30d4] ;  /* 0x0030d400010f7983 */ /* 0x000f280000300800 */
[----:B--2---:R-:W-:Y:S04]  /*20a20*/  STS.U16 [R4+UR4+0x800], R2 ;  /* 0x0008000204007988 */ /* 0x004fe80008000404 */
[----:B----4-:R-:W-:Y:S04]  /*20a30*/  STS.U16 [R4+UR4+0x880], R15 ;  /* 0x0008800f04007988 */ /* 0x010fe80008000404 */
[----:B---3--:R-:W-:Y:S04]  /*20a40*/  STS.U16 [R4+UR4+0x900], R14 ;  /* 0x0009000e04007988 */ /* 0x008fe80008000404 */
        /* <DEDUP_REMOVED lines=24> */
[----:B------:R0:W-:Y:S04]  /*20bd0*/  STS.U16 [R4+UR4+0x6980], R28 ;  /* 0x0069801c04007988 */ /* 0x0001e80008000404 */
[----:B0-----:R-:W2:Y:S04]  /*20be0*/  LDL.LU R28, [R1+0x848] ;  /* 0x00084800011c7983 */ /* 0x001ea80000300800 */
[----:B--2---:R0:W-:Y:S04]  /*20bf0*/  STL [R1+0x30c8], R28 ;  /* 0x0030c81c01007387 */ /* 0x0041e80000100800 */
[----:B0-----:R-:W2:Y:S04]  /*20c00*/  LDL.LU R28, [R1+0x84c] ;  /* 0x00084c00011c7983 */ /* 0x001ea80000300800 */
[----:B--2---:R0:W-:Y:S04]  /*20c10*/  STL [R1+0x30cc], R28 ;  /* 0x0030cc1c01007387 */ /* 0x0041e80000100800 */
[----:B0-----:R-:W2:Y:S04]  /*20c20*/  LDL.LU R28, [R1+0x850] ;  /* 0x00085000011c7983 */ /* 0x001ea80000300800 */
[----:B--2---:R0:W-:Y:S04]  /*20c30*/  STL [R1+0x30d0], R28 ;  /* 0x0030d01c01007387 */ /* 0x0041e80000100800 */
[----:B0-----:R-:W2:Y:S04]  /*20c40*/  LDL.LU R28, [R1+0x854] ;  /* 0x00085400011c7983 */ /* 0x001ea80000300800 */
        /* <DEDUP_REMOVED lines=28> */
[----:B0-----:R-:W2:Y:S04]  /*20e10*/  LDL.LU R28, [R1+0x30d0] ;  /* 0x0030d000011c7983 */ /* 0x001ea80000300800 */
[----:B--2---:R0:W-:Y:S04]  /*20e20*/  STS.U16 [R4+UR4+0x6a80], R28 ;  /* 0x006a801c04007988 */ /* 0x0041e80008000404 */
[----:B0-----:R-:W2:Y:S04]  /*20e30*/  LDL.LU R28, [R1+0x30cc] ;  /* 0x0030cc00011c7983 */ /* 0x001ea80000300800 */
[----:B--2---:R0:W-:Y:S04]  /*20e40*/  STS.U16 [R4+UR4+0x6b00], R28 ;  /* 0x006b001c04007988 */ /* 0x0041e80008000404 */
[----:B0-----:R-:W2:Y:S04]  /*20e50*/  LDL.LU R28, [R1+0x30c8] ;  /* 0x0030c800011c7983 */ /* 0x001ea80000300800 */
[----:B--2---:R0:W-:Y:S04]  /*20e60*/  STS.U16 [R4+UR4+0x6b80], R28 ;  /* 0x006b801c04007988 */ /* 0x0041e80008000404 */
[----:B---3--:R1:W-:Y:S04]  /*20e70*/  STS.U16 [R4+UR4+0x8800], R2 ;  /* 0x0088000204007988 */ /* 0x0083e80008000404 */
[----:B----4-:R2:W-:Y:S04]  /*20e80*/  STS.U16 [R4+UR4+0x8880], R15 ;  /* 0x0088800f04007988 */ /* 0x0105e80008000404 */
[----:B0-----:R-:W3:Y:S04]  /*20e90*/  LDL.LU R28, [R1+0x30c4] ;  /* 0x0030c400011c7983 */ /* 0x001ee80000300800 */
[----:B-1----:R-:W4:Y:S04]  /*20ea0*/  LDL.LU R2, [R1+0x14] ;  /* 0x0000140001027983 */ /* 0x002f280000300800 */
[----:B--2---:R-:W2:Y:S04]  /*20eb0*/  LDL.LU R15, [R1+0xc] ;  /* 0x00000c00010f7983 */ /* 0x004ea80000300800 */
        /* <DEDUP_REMOVED lines=51> */
[----:B------:R1:W-:Y:S04]  /*211f0*/  STS.U16 [R4+UR4+0xea00], R2 ;  /* 0x00ea000204007988 */ /* 0x0003e80008000404 */
[----:B0-----:R-:W4:Y:S04]  /*21200*/  LDL.LU R0, [R1+0x930] ;  /* 0x0009300001007983 */ /* 0x001f280000300800 */
[----:B-1----:R-:W4:Y:S04]  /*21210*/  LDL.LU R3, [R1+0x92c] ;  /* 0x00092c0001037983 */ /* 0x002f280000300800 */
[----:B------:R-:W4:Y:S04]  /*21220*/  LDL.LU R28, [R1+0x844] ;  /* 0x00084400011c7983 */ /* 0x000f280000300800 */
[----:B------:R-:W3:Y:S04]  /*21230*/  LDL.LU R2, [R1+0x30c0] ;  /* 0x0030c00001027983 */ /* 0x000ee80000300800 */
[----:B--2---:R0:W-:Y:S04]  /*21240*/  STS.U16 [R4+UR4+0xea80], R15 ;  /* 0x00ea800f04007988 */ /* 0x0041e80008000404 */
[----:B0-----:R-:W2:Y:S01]  /*21250*/  LDL.LU R15, [R1+0x30bc] ;  /* 0x0030bc00010f7983 */ /* 0x001ea20000300800 */
[----:B---3--:R-:W-:-:S05]  /*21260*/  IMAD.SHL.U32 R2, R2, 0x2, RZ ;  /* 0x0000000202027824 */ /* 0x008fca00078e00ff */
[----:B------:R-:W-:Y:S01]  /*21270*/  LOP3.LUT R2, R2, 0x30, RZ, 0x3c, !PT ;  /* 0x0000003002027812 */ /* 0x000fe200078e3cff */
        /* <DEDUP_REMOVED lines=24> */
[----:B------:R-:W-:Y:S04]  /*21400*/  STS.U16 [R2+UR4+0x4c80], R24 ;  /* 0x004c801802007988 */ /* 0x000fe80008000404 */
[----:B------:R-:W-:Y:S04]  /*21410*/  STS.U16 [R2+UR4+0x4d00], R25 ;  /* 0x004d001902007988 */ /* 0x000fe80008000404 */
[----:B----4-:R-:W-:Y:S04]  /*21420*/  STS.U16 [R2+UR4+0x4d80], R26 ;  /* 0x004d801a02007988 */ /* 0x010fe80008000404 */
[----:B------:R-:W-:Y:S04]  /*21430*/  STS.U16 [R2+UR4+0x4e00], R27 ;  /* 0x004e001b02007988 */ /* 0x000fe80008000404 */
[----:B------:R-:W-:Y:S04]  /*21440*/  STS.U16 [R2+UR4+0x4e80], R29 ;  /* 0x004e801d02007988 */ /* 0x000fe80008000404 */
[----:B------:R-:W-:Y:S04]  /*21450*/  STS.U16 [R2+UR4+0x4f00], R0 ;  /* 0x004f000002007988 */ /* 0x000fe80008000404 */
[----:B------:R-:W-:Y:S04]  /*21460*/  STS.U16 [R2+UR4+0x4f80], R3 ;  /* 0x004f800302007988 */ /* 0x000fe80008000404 */
        /* <DEDUP_REMOVED lines=39> */
[----:B------:R3:W-:Y:S04]  /*216e0*/  STS.U16 [R2+UR4+0x6f80], R26 ;  /* 0x006f801a02007988 */ /* 0x0007e80008000404 */
[----:B------:R4:W-:Y:S04]  /*216f0*/  STS.U16 [R2+UR4+0x8c00], R27 ;  /* 0x008c001b02007988 */ /* 0x0009e80008000404 */
[----:B------:R4:W-:Y:S04]  /*21700*/  STS.U16 [R2+UR4+0x8c80], R29 ;  /* 0x008c801d02007988 */ /* 0x0009e80008000404 */
[----:B0-----:R-:W4:Y:S04]  /*21710*/  LDL.LU R23, [R1+0x30ac] ;  /* 0x0030ac0001177983 */ /* 0x001f280000300800 */
[----:B-1----:R-:W4:Y:S04]  /*21720*/  LDL.LU R24, [R1+0x30a8] ;  /* 0x0030a80001187983 */ /* 0x002f280000300800 */
[----:B--2---:R-:W2:Y:S04]  /*21730*/  LDL.LU R25, [R1+0x30a4] ;  /* 0x0030a40001197983 */ /* 0x004ea80000300800 */
[----:B---3--:R-:W3:Y:S04]  /*21740*/  LDL.LU R26, [R1+0x30a0] ;  /* 0x0030a000011a7983 */ /* 0x008ee80000300800 */
[----:B----4-:R-:W4:Y:S04]  /*21750*/  LDL.LU R27, [R1+0x309c] ;  /* 0x00309c00011b7983 */ /* 0x010f280000300800 */
[----:B------:R-:W2:Y:S04]  /*21760*/  LDL.LU R29, [R1+0x3098] ;  /* 0x00309800011d7983 */ /* 0x000ea80000300800 */
[----:B------:R0:W-:Y:S04]  /*21770*/  STS.U16 [R2+UR4+0x8d00], R0 ;  /* 0x008d000002007988 */ /* 0x0001e80008000404 */
[----:B------:R1:W-:Y:S04]  /*21780*/  STS.U16 [R2+UR4+0x8d80], R3 ;  /* 0x008d800302007988 */ /* 0x0003e80008000404 */
[----:B0-----:R-:W3:Y:S04]  /*21790*/  LDL.LU R0, [R1+0x3094] ;  /* 0x0030940001007983 */ /* 0x001ee80000300800 */
[----:B-1----:R-:W4:Y:S04]  /*217a0*/  LDL.LU R3, [R1+0x3090] ;  /* 0x0030900001037983 */ /* 0x002f280000300800 */
[----:B------:R0:W-:Y:S04]  /*217b0*/  STS.U16 [R2+UR4+0x8e00], R4 ;  /* 0x008e000402007988 */ /* 0x0001e80008000404 */
[----:B------:R1:W-:Y:S04]  /*217c0*/  STS.U16 [R2+UR4+0x8e80], R15 ;  /* 0x008e800f02007988 */ /* 0x0003e80008000404 */
[----:B------:R1:W-:Y:S04]  /*217d0*/  STS.U16 [R2+UR4+0x8f00], R14 ;  /* 0x008f000e02007988 */ /* 0x0003e80008000404 */
[----:B------:R1:W-:Y:S04]  /*217e0*/  STS.U16 [R2+UR4+0x8f80], R5 ;  /* 0x008f800502007988 */ /* 0x0003e80008000404 */
[----:B------:R1:W-:Y:S04]  /*217f0*/  STS.U16 [R2+UR4+0xac00], R6 ;  /* 0x00ac000602007988 */ /* 0x0003e80008000404 */
[----:B------:R1:W-:Y:S04]  /*21800*/  STS.U16 [R2+UR4+0xac80], R7 ;  /* 0x00ac800702007988 */ /* 0x0003e80008000404 */
[----:B------:R1:W-:Y:S04]  /*21810*/  STS.U16 [R2+UR4+0xad00], R8 ;  /* 0x00ad000802007988 */ /* 0x0003e80008000404 */
[----:B0-----:R-:W2:Y:S04]  /*21820*/  LDL.LU R4, [R1+0xb38] ;  /* 0x000b380001047983 */ /* 0x001ea80000300800 */
[----:B-1----:R-:W2:Y:S04]  /*21830*/  LDL.LU R15, [R1+0xb34] ;  /* 0x000b3400010f7983 */ /* 0x002ea80000300800 */
[----:B------:R-:W2:Y:S04]  /*21840*/  LDL.LU R14, [R1+0xb30] ;  /* 0x000b3000010e7983 */ /* 0x000ea80000300800 */
[----:B------:R-:W2:Y:S04]  /*21850*/  LDL.LU R5, [R1+0xb2c] ;  /* 0x000b2c0001057983 */ /* 0x000ea80000300800 */
[----:B------:R0:W-:Y:S04]  /*21860*/  STS.U16 [R2+UR4+0xad80], R9 ;  /* 0x00ad800902007988 */ /* 0x0001e80008000404 */
[----:B------:R-:W2:Y:S04]  /*21870*/  LDL.LU R6, [R1+0xb28] ;  /* 0x000b280001067983 */ /* 0x000ea80000300800 */
[----:B------:R1:W-:Y:S04]  /*21880*/  STS.U16 [R2+UR4+0xae00], R10 ;  /* 0x00ae000a02007988 */ /* 0x0003e80008000404 */
[----:B------:R-:W2:Y:S04]  /*21890*/  LDL.LU R7, [R1+0xa44] ;  /* 0x000a440001077983 */ /* 0x000ea80000300800 */
[----:B------:R1:W-:Y:S04]  /*218a0*/  STS.U16 [R2+UR4+0xae80], R11 ;  /* 0x00ae800b02007988 */ /* 0x0003e80008000404 */
[----:B------:R-:W2:Y:S04]  /*218b0*/  LDL.LU R8, [R1+0xa40] ;  /* 0x000a400001087983 */ /* 0x000ea80000300800 */
[----:B------:R1:W-:Y:S04]  /*218c0*/  STS.U16 [R2+UR4+0xaf00], R12 ;  /* 0x00af000c02007988 */ /* 0x0003e80008000404 */
[----:B------:R1:W-:Y:S04]  /*218d0*/  STS.U16 [R2+UR4+0xaf80], R13 ;  /* 0x00af800d02007988 */ /* 0x0003e80008000404 */
[----:B------:R1:W-:Y:S04]  /*218e0*/  STS.U16 [R2+UR4+0xcc00], R16 ;  /* 0x00cc001002007988 */ /* 0x0003e80008000404 */
[----:B0-----:R-:W2:Y:S04]  /*218f0*/  LDL.LU R9, [R1+0xa3c] ;  /* 0x000a3c0001097983 */ /* 0x001ea80000300800 */
[----:B-1----:R-:W2:Y:S04]  /*21900*/  LDL.LU R10, [R1+0xa38] ;  /* 0x000a3800010a7983 */ /* 0x002ea80000300800 */
[----:B------:R0:W-:Y:S04]  /*21910*/  STS.U16 [R2+UR4+0xcc80], R17 ;  /* 0x00cc801102007988 */ /* 0x0001e80008000404 */
[----:B------:R-:W2:Y:S04]  /*21920*/  LDL.LU R11, [R1+0xa34] ;  /* 0x000a3400010b7983 */ /* 0x000ea80000300800 */
[----:B------:R-:W2:Y:S04]  /*21930*/  LDL.LU R12, [R1+0xa30] ;  /* 0x000a3000010c7983 */ /* 0x000ea80000300800 */
[----:B------:R1:W-:Y:S04]  /*21940*/  STS.U16 [R2+UR4+0xcd00], R18 ;  /* 0x00cd001202007988 */ /* 0x0003e80008000404 */
[----:B------:R-:W2:Y:S04]  /*21950*/  LDL.LU R13, [R1+0xa2c] ;  /* 0x000a2c00010d7983 */ /* 0x000ea80000300800 */
[----:B------:R1:W-:Y:S04]  /*21960*/  STS.U16 [R2+UR4+0xcd80], R19 ;  /* 0x00cd801302007988 */ /* 0x0003e80008000404 */
[----:B------:R-:W2:Y:S04]  /*21970*/  LDL.LU R16, [R1+0xa28] ;  /* 0x000a280001107983 */ /* 0x000ea80000300800 */
[----:B------:R1:W-:Y:S04]  /*21980*/  STS.U16 [R2+UR4+0xce00], R20 ;  /* 0x00ce001402007988 */ /* 0x0003e80008000404 */
[----:B0-----:R-:W2:Y:S04]  /*21990*/  LDL.LU R17, [R1+0x928] ;  /* 0x0009280001117983 */ /* 0x001ea80000300800 */
[----:B------:R0:W-:Y:S04]  /*219a0*/  STS.U16 [R2+UR4+0xce80], R21 ;  /* 0x00ce801502007988 */ /* 0x0001e80008000404 */
[----:B------:R0:W-:Y:S04]  /*219b0*/  STS.U16 [R2+UR4+0xcf00], R22 ;  /* 0x00cf001602007988 */ /* 0x0001e80008000404 */
[----:B-1----:R-:W2:Y:S04]  /*219c0*/  LDL.LU R18, [R1+0x924] ;  /* 0x0009240001127983 */ /* 0x002ea80000300800 */
[----:B------:R-:W-:Y:S04]  /*219d0*/  STS.U16 [R2+UR4+0xcf80], R28 ;  /* 0x00cf801c02007988 */ /* 0x000fe80008000404 */
[----:B------:R-:W2:Y:S04]  /*219e0*/  LDL.LU R19, [R1+0x920] ;  /* 0x0009200001137983 */ /* 0x000ea80000300800 */
[----:B------:R-:W2:Y:S04]  /*219f0*/  LDL.LU R20, [R1+0x91c] ;  /* 0x00091c0001147983 */ /* 0x000ea80000300800 */
[----:B0-----:R-:W2:Y:S04]  /*21a00*/  LDL.LU R21, [R1+0x918] ;  /* 0x0009180001157983 */ /* 0x001ea80000300800 */
[----:B------:R-:W2:Y:S04]  /*21a10*/  LDL.LU R22, [R1+0x914] ;  /* 0x0009140001167983 */ /* 0x000ea80000300800 */
[----:B----4-:R-:W-:Y:S04]  /*21a20*/  STS.U16 [R2+UR4+0xec00], R3 ;  /* 0x00ec000302007988 */ /* 0x010fe80008000404 */
[----:B---3--:R0:W-:Y:S04]  /*21a30*/  STS.U16 [R2+UR4+0xec80], R0 ;  /* 0x00ec800002007988 */ /* 0x0081e80008000404 */
[----:B--2---:R-:W-:Y:S04]  /*21a40*/  STS.U16 [R2+UR4+0xed00], R29 ;  /* 0x00ed001d02007988 */ /* 0x004fe80008000404 */
[----:B------:R-:W-:Y:S04]  /*21a50*/  STS.U16 [R2+UR4+0xed80], R27 ;  /* 0x00ed801b02007988 */ /* 0x000fe80008000404 */
[----:B------:R-:W-:Y:S04]  /*21a60*/  STS.U16 [R2+UR4+0xee00], R26 ;  /* 0x00ee001a02007988 */ /* 0x000fe80008000404 */
[----:B0-----:R-:W2:Y:S04]  /*21a70*/  LDL.LU R0, [R1+0x910] ;  /* 0x0009100001007983 */ /* 0x001ea80000300800 */
[----:B------:R-:W3:Y:S04]  /*21a80*/  LDL.LU R3, [R1+0x90c] ;  /* 0x00090c0001037983 */ /* 0x000ee80000300800 */
[----:B------:R-:W4:Y:S04]  /*21a90*/  LDL.LU R28, [R1+0x824] ;  /* 0x00082400011c7983 */ /* 0x000f280000300800 */
[----:B------:R0:W-:Y:S04]  /*21aa0*/  STL [R1+0x3004], R29 ;  /* 0x0030041d01007387 */ /* 0x0001e80000100800 */
[----:B0-----:R-:W2:Y:S04]  /*21ab0*/  LDL.LU R29, [R1+0xb3c] ;  /* 0x000b3c00011d7983 */ /* 0x001ea80000300800 */
[----:B------:R0:W-:Y:S04]  /*21ac0*/  STL [R1+0x3008], R27 ;  /* 0x0030081b01007387 */ /* 0x0001e80000100800 */
[----:B0-----:R-:W3:Y:S04]  /*21ad0*/  LDL.LU R27, [R1+0xb40] ;  /* 0x000b4000011b7983 */ /* 0x001ee80000300800 */
[----:B------:R0:W-:Y:S04]  /*21ae0*/  STL [R1+0x300c], R26 ;  /* 0x00300c1a01007387 */ /* 0x0001e80000100800 */
[----:B0-----:R-:W4:Y:S04]  /*21af0*/  LDL.LU R26, [R1+0xb44] ;  /* 0x000b4400011a7983 */ /* 0x001f280000300800 */
[----:B------:R0:W-:Y:S02]  /*21b00*/  STS.U16 [R2+UR4+0xee80], R25 ;  /* 0x00ee801902007988 */ /* 0x0001e40008000404 */
[----:B0-----:R-:W0:Y:S02]  /*21b10*/  S2R R2, SR_TID.X ;  /* 0x0000000000027919 */ /* 0x001e240000002100 */
[----:B------:R1:W-:Y:S04]  /*21b20*/  STL [R1+0x3010], R25 ;  /* 0x0030101901007387 */ /* 0x0003e80000100800 */
[----:B------:R-:W-:Y:S04]  /*21b30*/  STL [R1+0x3014], R24 ;  /* 0x0030141801007387 */ /* 0x000fe80000100800 */
[----:B------:R-:W-:Y:S01]  /*21b40*/  STL [R1+0x3018], R23 ;  /* 0x0030181701007387 */ /* 0x000fe20000100800 */
[----:B0-----:R-:W-:-:S05]  /*21b50*/  LOP3.LUT R2, R2, 0x3f, RZ, 0xc0, !PT ;  /* 0x0000003f02027812 */ /* 0x001fca00078ec0ff */
[----:B------:R-:W-:-:S05]  /*21b60*/  IMAD.SHL.U32 R2, R2, 0x2, RZ ;  /* 0x0000000202027824 */ /* 0x000fca00078e00ff */
[----:B-1----:R-:W-:-:S05]  /*21b70*/  LOP3.LUT R25, R2, 0x30, RZ, 0x3c, !PT ;  /* 0x0000003002197812 */ /* 0x002fca00078e3cff */
[----:B------:R-:W-:Y:S04]  /*21b80*/  STS.U16 [R25+UR4+0xef00], R24 ;  /* 0x00ef001819007988 */ /* 0x000fe80008000404 */
[----:B------:R0:W-:Y:S02]  /*21b90*/  STS.U16 [R25+UR4+0xef80], R23 ;  /* 0x00ef801719007988 */ /* 0x0001e40008000404 */
[----:B0-----:R-:W-:-:S05]  /*21ba0*/  LOP3.LUT R23, R2, 0x40, RZ, 0x3c, !PT ;  /* 0x0000004002177812 */ /* 0x001fca00078e3cff */
[----:B----4-:R-:W-:Y:S04]  /*21bb0*/  STS.U16 [R23+UR4+0x1000], R26 ;  /* 0x0010001a17007988 */ /* 0x010fe80008000404 */
        /* <DEDUP_REMOVED lines=53> */
[----:B------:R1:W-:Y:S04]  /*21f10*/  STS.U16 [R23+UR4+0x5380], R3 ;  /* 0x0053800317007988 */ /* 0x0003e80008000404 */
[----:B------:R1:W-:Y:S04]  /*21f20*/  STS.U16 [R23+UR4+0x7000], R28 ;  /* 0x0070001c17007988 */ /* 0x0003e80008000404 */
[----:B0-----:R-:W4:Y:S04]  /*21f30*/  LDL.LU R0, [R1+0xd0] ;  /* 0x0000d00001007983 */ /* 0x001f280000300800 */
[----:B-1----:R-:W4:Y:S04]  /*21f40*/  LDL.LU R3, [R1+0xcc] ;  /* 0x0000cc0001037983 */ /* 0x002f280000300800 */
        /* <DEDUP_REMOVED lines=13> */
[----:B------:R4:W-:Y:S04]  /*22020*/  STS.U16 [R23+UR4+0x9100], R21 ;  /* 0x0091001517007988 */ /* 0x0009e80008000404 */
[----:B------:R4:W-:Y:S04]  /*22030*/  STS.U16 [R23+UR4+0x9180], R22 ;  /* 0x0091801617007988 */ /* 0x0009e80008000404 */
[----:B------:R-:W-:Y:S04]  /*22040*/  STS.U16 [R23+UR4+0x9200], R2 ;  /* 0x0092000217007988 */ /* 0x000fe80008000404 */
[----:B------:R4:W-:Y:S04]  /*22050*/  STS.U16 [R23+UR4+0x9280], R24 ;  /* 0x0092801817007988 */ /* 0x0009e80008000404 */
[----:B0-----:R-:W4:Y:S04]  /*22060*/  LDL.LU R13, [R1+0x3080] ;  /* 0x00308000010d7983 */ /* 0x001f280000300800 */
[----:B------:R-:W-:Y:S04]  /*22070*/  STS.U16 [R23+UR4+0x9300], R25 ;  /* 0x0093001917007988 */ /* 0x000fe80008000404 */
[----:B-1----:R-:W4:Y:S04]  /*22080*/  LDL.LU R16, [R1+0x307c] ;  /* 0x00307c0001107983 */ /* 0x002f280000300800 */
[----:B------:R-:W-:Y:S04]  /*22090*/  STS.U16 [R23+UR4+0x9380], R26 ;  /* 0x0093801a17007988 */ /* 0x000fe80008000404 */
[----:B--2---:R-:W2:Y:S04]  /*220a0*/  LDL.LU R17, [R1+0x3078] ;  /* 0x0030780001117983 */ /* 0x004ea80000300800 */
[----:B------:R-:W-:Y:S04]  /*220b0*/  STS.U16 [R23+UR4+0xb000], R27 ;  /* 0x00b0001b17007988 */ /* 0x000fe80008000404 */
[----:B---3--:R-:W3:Y:S04]  /*220c0*/  LDL.LU R18, [R1+0x3074] ;  /* 0x0030740001127983 */ /* 0x008ee80000300800 */
[----:B------:R-:W-:Y:S04]  /*220d0*/  STS.U16 [R23+UR4+0xb080], R29 ;  /* 0x00b0801d17007988 */ /* 0x000fe80008000404 */
[----:B----4-:R-:W4:Y:S04]  /*220e0*/  LDL.LU R19, [R1+0x3070] ;  /* 0x0030700001137983 */ /* 0x010f280000300800 */
[----:B------:R-:W-:Y:S04]  /*220f0*/  STS.U16 [R23+UR4+0xb100], R4 ;  /* 0x00b1000417007988 */ /* 0x000fe80008000404 */
[----:B------:R-:W2:Y:S04]  /*22100*/  LDL.LU R20, [R1+0x306c] ;  /* 0x00306c0001147983 */ /* 0x000ea80000300800 */
[----:B------:R-:W-:Y:S04]  /*22110*/  STS.U16 [R23+UR4+0xb180], R15 ;  /* 0x00b1800f17007988 */ /* 0x000fe80008000404 */
[----:B------:R-:W3:Y:S04]  /*22120*/  LDL.LU R21, [R1+0x3068] ;  /* 0x0030680001157983 */ /* 0x000ee80000300800 */
[----:B------:R-:W-:Y:S04]  /*22130*/  STS.U16 [R23+UR4+0xb200], R14 ;  /* 0x00b2000e17007988 */ /* 0x000fe80008000404 */
[----:B------:R-:W4:Y:S04]  /*22140*/  LDL.LU R22, [R1+0x3064] ;  /* 0x0030640001167983 */ /* 0x000f280000300800 */
        /* <DEDUP_REMOVED lines=8> */
[----:B------:R-:W-:Y:S04]  /*221d0*/  STS.U16 [R23+UR4+0xd280], R0 ;  /* 0x00d2800017007988 */ /* 0x000fe80008000404 */
[----:B------:R-:W2:Y:S04]  /*221e0*/  LDL.LU R24, [R1+0xb24] ;  /* 0x000b240001187983 */ /* 0x000ea80000300800 */
[----:B------:R1:W-:Y:S04]  /*221f0*/  STS.U16 [R23+UR4+0xd300], R3 ;  /* 0x00d3000317007988 */ /* 0x0003e80008000404 */
[----:B------:R1:W-:Y:S04]  /*22200*/  STS.U16 [R23+UR4+0xd380], R28 ;  /* 0x00d3801c17007988 */ /* 0x0003e80008000404 */
[----:B0-----:R-:W2:Y:S04]  /*22210*/  LDL.LU R12, [R1+0xb20] ;  /* 0x000b2000010c7983 */ /* 0x001ea80000300800 */
[----:B-1----:R-:W2:Y:S04]  /*22220*/  LDL.LU R3, [R1+0xb1c] ;  /* 0x000b1c0001037983 */ /* 0x002ea80000300800 */
[----:B------:R-:W2:Y:S01]  /*22230*/  LDL.LU R28, [R1+0xb18] ;  /* 0x000b1800011c7983 */ /* 0x000ea20000300800 */
[----:B------:R-:W0:Y:S03]  /*22240*/  S2R R2, SR_TID.X ;  /* 0x0000000000027919 */ /* 0x000e260000002100 */
        /* <DEDUP_REMOVED lines=14> */
[----:B------:R-:W2:Y:S01]  /*22330*/  LDL.LU R0, [R1+0x900] ;  /* 0x0009000001007983 */ /* 0x000ea20000300800 */
[----:B0-----:R-:W-:-:S05]  /*22340*/  LOP3.LUT R2, R2, 0x3f, RZ, 0xc0, !PT ;  /* 0x0000003f02027812 */ /* 0x001fca00078ec0ff */
[----:B------:R-:W-:Y:S01]  /*22350*/  IMAD.SHL.U32 R2, R2, 0x2, RZ ;  /* 0x0000000202027824 */ /* 0x000fe200078e00ff */
[----:B----4-:R-:W-:Y:S04]  /*22360*/  STS.U16 [R23+UR4+0xf000], R22 ;  /* 0x00f0001617007988 */ /* 0x010fe80008000404 */
[----:B---3--:R-:W-:Y:S04]  /*22370*/  STS.U16 [R23+UR4+0xf080], R21 ;  /* 0x00f0801517007988 */ /* 0x008fe80008000404 */
[----:B------:R0:W-:Y:S04]  /*22380*/  STL [R1+0x301c], R22 ;  /* 0x00301c1601007387 */ /* 0x0001e80000100800 */
[----:B--2---:R-:W-:Y:S04]  /*22390*/  STS.U16 [R23+UR4+0xf100], R20 ;  /* 0x00f1001417007988 */ /* 0x004fe80008000404 */
[----:B------:R-:W-:Y:S04]  /*223a0*/  STS.U16 [R23+UR4+0xf180], R19 ;  /* 0x00f1801317007988 */ /* 0x000fe80008000404 */
[----:B------:R-:W-:Y:S04]  /*223b0*/  STL [R1+0x304c], R21 ;  /* 0x00304c1501007387 */ /* 0x000fe80000100800 */
[----:B------:R-:W-:Y:S04]  /*223c0*/  STS.U16 [R23+UR4+0xf200], R18 ;  /* 0x00f2001217007988 */ /* 0x000fe80008000404 */
[----:B------:R-:W-:Y:S04]  /*223d0*/  STL [R1+0x3050], R20 ;  /* 0x0030501401007387 */ /* 0x000fe80000100800 */
[----:B------:R-:W-:Y:S04]  /*223e0*/  STS.U16 [R23+UR4+0xf280], R17 ;  /* 0x00f2801117007988 */ /* 0x000fe80008000404 */
[----:B------:R-:W-:Y:S01]  /*223f0*/  STL [R1+0x3054], R19 ;  /* 0x0030541301007387 */ /* 0x000fe20000100800 */
[----:B0-----:R-:W-:-:S03]  /*22400*/  LOP3.LUT R22, R2, 0x50, RZ, 0x3c, !PT ;  /* 0x0000005002167812 */ /* 0x001fc600078e3cff */
[----:B------:R-:W-:Y:S04]  /*22410*/  STS.U16 [R23+UR4+0xf300], R16 ;  /* 0x00f3001017007988 */ /* 0x000fe80008000404 */
[----:B------:R-:W-:Y:S04]  /*22420*/  STL [R1+0x3058], R18 ;  /* 0x0030581201007387 */ /* 0x000fe80000100800 */
[----:B------:R-:W-:Y:S04]  /*22430*/  STS.U16 [R23+UR4+0xf380], R13 ;  /* 0x00f3800d17007988 */ /* 0x000fe80008000404 */
[----:B------:R-:W-:Y:S04]  /*22440*/  STL [R1+0x305c], R17 ;  /* 0x00305c1101007387 */ /* 0x000fe80000100800 */
[----:B------:R-:W-:Y:S04]  /*22450*/  STS.U16 [R22+UR4+0x1400], R24 ;  /* 0x0014001816007988 */ /* 0x000fe80008000404 */
[----:B------:R-:W-:Y:S04]  /*22460*/  STL [R1+0x3060], R16 ;  /* 0x0030601001007387 */ /* 0x000fe80000100800 */
[----:B------:R0:W-:Y:S04]  /*22470*/  STS.U16 [R22+UR4+0x1480], R12 ;  /* 0x0014800c16007988 */ /* 0x0001e80008000404 */
[----:B------:R1:W-:Y:S04]  /*22480*/  STS.U16 [R22+UR4+0x1500], R3 ;  /* 0x0015000316007988 */ /* 0x0003e80008000404 */
[----:B------:R2:W-:Y:S04]  /*22490*/  STS.U16 [R22+UR4+0x1580], R28 ;  /* 0x0015801c16007988 */ /* 0x0005e80008000404 */
        /* <DEDUP_REMOVED lines=8> */
[----:B------:R-:W2:Y:S04]  /*22520*/  LDL.LU R16, [R1+0x8f0] ;  /* 0x0008f00001107983 */ /* 0x000ea80000300800 */
[----:B------:R0:W-:Y:S04]  /*22530*/  STS.U16 [R22+UR4+0x3480], R15 ;  /* 0x0034800f16007988 */ /* 0x0001e80008000404 */
[----:B------:R-:W2:Y:S04]  /*22540*/  LDL.LU R17, [R1+0x8ec] ;  /* 0x0008ec0001117983 */ /* 0x000ea80000300800 */
[----:B------:R-:W-:Y:S04]  /*22550*/  STS.U16 [R22+UR4+0x3500], R14 ;  /* 0x0035000e16007988 */ /* 0x000fe80008000404 */
[----:B------:R-:W2:Y:S04]  /*22560*/  LDL.LU R18, [R1+0x804] ;  /* 0x0008040001127983 */ /* 0x000ea80000300800 */
[----:B------:R1:W-:Y:S04]  /*22570*/  STS.U16 [R22+UR4+0x3580], R5 ;  /* 0x0035800516007988 */ /* 0x0003e80008000404 */
[----:B------:R-:W2:Y:S04]  /*22580*/  LDL.LU R19, [R1+0x800] ;  /* 0x0008000001137983 */ /* 0x000ea80000300800 */
[----:B------:R1:W-:Y:S04]  /*22590*/  STS.U16 [R22+UR4+0x3600], R6 ;  /* 0x0036000616007988 */ /* 0x0003e80008000404 */
[----:B------:R-:W2:Y:S04]  /*225a0*/  LDL.LU R20, [R1+0x7fc] ;  /* 0x0007fc0001147983 */ /* 0x000ea80000300800 */
[----:B------:R1:W-:Y:S04]  /*225b0*/  STS.U16 [R22+UR4+0x3680], R7 ;  /* 0x0036800716007988 */ /* 0x0003e80008000404 */
[----:B------:R-:W2:Y:S04]  /*225c0*/  LDL.LU R21, [R1+0x7f8] ;  /* 0x0007f80001157983 */ /* 0x000ea80000300800 */
[----:B------:R-:W-:Y:S04]  /*225d0*/  STS.U16 [R22+UR4+0x3700], R8 ;  /* 0x0037000816007988 */ /* 0x000fe80008000404 */
[----:B0-----:R-:W2:Y:S04]  /*225e0*/  LDL.LU R15, [R1+0x7f4] ;  /* 0x0007f400010f7983 */ /* 0x001ea80000300800 */
[----:B------:R-:W-:Y:S04]  /*225f0*/  STS.U16 [R22+UR4+0x3780], R9 ;  /* 0x0037800916007988 */ /* 0x000fe80008000404 */
[----:B------:R-:W-:Y:S04]  /*22600*/  STS.U16 [R22+UR4+0x5400], R10 ;  /* 0x0054000a16007988 */ /* 0x000fe80008000404 */
[----:B-1----:R-:W2:Y:S04]  /*22610*/  LDL.LU R5, [R1+0x7f0] ;  /* 0x0007f00001057983 */ /* 0x002ea80000300800 */
[----:B------:R-:W2:Y:S04]  /*22620*/  LDL.LU R6, [R1+0x7ec] ;  /* 0x0007ec0001067983 */ /* 0x000ea80000300800 */
[----:B------:R-:W-:Y:S04]  /*22630*/  STS.U16 [R22+UR4+0x5480], R11 ;  /* 0x0054800b16007988 */ /* 0x000fe80008000404 */
[----:B------:R0:W-:Y:S04]  /*22640*/  STS.U16 [R22+UR4+0x5500], R0 ;  /* 0x0055000016007988 */ /* 0x0001e80008000404 */
[----:B------:R-:W2:Y:S04]  /*22650*/  LDL.LU R7, [R1+0x7e8] ;  /* 0x0007e80001077983 */ /* 0x000ea80000300800 */
[----:B------:R-:W2:Y:S04]  /*22660*/  LDL.LU R14, [R1+0x704] ;  /* 0x00070400010e7983 */ /* 0x000ea80000300800 */
[----:B0-----:R-:W2:Y:S04]  /*22670*/  LDL.LU R0, [R1+0x700] ;  /* 0x0007000001007983 */ /* 0x001ea80000300800 */
[----:B------:R-:W2:Y:S04]  /*22680*/  LDL.LU R2, [R1+0x6fc] ;  /* 0x0006fc0001027983 */ /* 0x000ea80000300800 */
[----:B------:R-:W2:Y:S04]  /*22690*/  LDL.LU R8, [R1+0x6f8] ;  /* 0x0006f80001087983 */ /* 0x000ea80000300800 */
[----:B------:R-:W2:Y:S04]  /*226a0*/  LDL.LU R9, [R1+0x6f4] ;  /* 0x0006f40001097983 */ /* 0x000ea80000300800 */
[----:B------:R-:W2:Y:S04]  /*226b0*/  LDL.LU R10, [R1+0x6f0] ;  /* 0x0006f000010a7983 */ /* 0x000ea80000300800 */
[----:B------:R-:W2:Y:S04]  /*226c0*/  LDL.LU R11, [R1+0x6ec] ;  /* 0x0006ec00010b7983 */ /* 0x000ea80000300800 */
[----:B---3--:R0:W-:Y:S04]  /*226d0*/  STS.U16 [R22+UR4+0x5580], R12 ;  /* 0x0055800c16007988 */ /* 0x0081e80008000404 */
[----:B----4-:R1:W-:Y:S04]  /*226e0*/  STS.U16 [R22+UR4+0x5600], R3 ;  /* 0x0056000316007988 */ /* 0x0103e80008000404 */
[----:B--2---:R2:W-:Y:S04]  /*226f0*/  STS.U16 [R22+UR4+0x5680], R28 ;  /* 0x0056801c16007988 */ /* 0x0045e80008000404 */
[----:B0-----:R-:W3:Y:S04]  /*22700*/  LDL.LU R12, [R1+0x6e8] ;  /* 0x0006e800010c7983 */ /* 0x001ee80000300800 */
[----:B-1----:R-:W4:Y:S04]  /*22710*/  LDL.LU R3, [R1+0x1c4] ;  /* 0x0001c40001037983 */ /* 0x002f280000300800 */
[----:B--2---:R-:W2:Y:S04]  /*22720*/  LDL.LU R28, [R1+0x1c0] ;  /* 0x0001c000011c7983 */ /* 0x004ea80000300800 */
        /* <DEDUP_REMOVED lines=16> */
[----:B------:R0:W-:Y:S04]  /*22830*/  STS.U16 [R22+UR4+0x7600], R15 ;  /* 0x0076000f16007988 */ /* 0x0001e80008000404 */
[----:B------:R-:W2:Y:S04]  /*22840*/  LDL.LU R19, [R1+0x3054] ;  /* 0x0030540001137983 */ /* 0x000ea80000300800 */
[----:B------:R-:W2:Y:S04]  /*22850*/  LDL.LU R20, [R1+0x3050] ;  /* 0x0030500001147983 */ /* 0x000ea80000300800 */
[----:B------:R-:W2:Y:S04]  /*22860*/  LDL.LU R21, [R1+0x304c] ;  /* 0x00304c0001157983 */ /* 0x000ea80000300800 */
[----:B------:R1:W-:Y:S04]  /*22870*/  STS.U16 [R22+UR4+0x7680], R5 ;  /* 0x0076800516007988 */ /* 0x0003e80008000404 */
[----:B------:R1:W-:Y:S04]  /*22880*/  STS.U16 [R22+UR4+0x7700], R6 ;  /* 0x0077000616007988 */ /* 0x0003e80008000404 */
[----:B------:R1:W-:Y:S04]  /*22890*/  STS.U16 [R22+UR4+0x7780], R7 ;  /* 0x0077800716007988 */ /* 0x0003e80008000404 */
[----:B------:R-:W-:Y:S04]  /*228a0*/  STS.U16 [R22+UR4+0x9400], R14 ;  /* 0x0094000e16007988 */ /* 0x000fe80008000404 */
[----:B0-----:R-:W2:Y:S04]  /*228b0*/  LDL.LU R15, [R1+0xbc] ;  /* 0x0000bc00010f7983 */ /* 0x001ea80000300800 */
[----:B------:R0:W-:Y:S04]  /*228c0*/  STS.U16 [R22+UR4+0x9480], R0 ;  /* 0x0094800016007988 */ /* 0x0001e80008000404 */
[----:B-1----:R-:W2:Y:S04]  /*228d0*/  LDL.LU R5, [R1+0x3048] ;  /* 0x0030480001057983 */ /* 0x002ea80000300800 */
[----:B------:R-:W2:Y:S04]  /*228e0*/  LDL.LU R6, [R1+0x3044] ;  /* 0x0030440001067983 */ /* 0x000ea80000300800 */
[----:B------:R1:W-:Y:S04]  /*228f0*/  STS.U16 [R22+UR4+0x9500], R2 ;  /* 0x0095000216007988 */ /* 0x0003e80008000404 */
[----:B------:R-:W2:Y:S04]  /*22900*/  LDL.LU R7, [R1+0x3040] ;  /* 0x0030400001077983 */ /* 0x000ea80000300800 */
[----:B------:R1:W-:Y:S04]  /*22910*/  STS.U16 [R22+UR4+0x9580], R8 ;  /* 0x0095800816007988 */ /* 0x0003e80008000404 */
[----:B------:R1:W-:Y:S04]  /*22920*/  STS.U16 [R22+UR4+0x9600], R9 ;  /* 0x0096000916007988 */ /* 0x0003e80008000404 */
[----:B0-----:R-:W2:Y:S04]  /*22930*/  LDL.LU R0, [R1+0xa4] ;  /* 0x0000a40001007983 */ /* 0x001ea80000300800 */
[----:B------:R-:W2:Y:S04]  /*22940*/  LDL.LU R14, [R1+0x9c] ;  /* 0x00009c00010e7983 */ /* 0x000ea80000300800 */
[----:B-1----:R-:W2:Y:S04]  /*22950*/  LDL.LU R2, [R1+0x94] ;  /* 0x0000940001027983 */ /* 0x002ea80000300800 */
[----:B------:R0:W-:Y:S04]  /*22960*/  STS.U16 [R22+UR4+0x9680], R10 ;  /* 0x0096800a16007988 */ /* 0x0001e80008000404 */
[----:B------:R1:W-:Y:S04]  /*22970*/  STS.U16 [R22+UR4+0x9700], R11 ;  /* 0x0097000b16007988 */ /* 0x0003e80008000404 */
[----:B------:R-:W2:Y:S04]  /*22980*/  LDL.LU R8, [R1+0x303c] ;  /* 0x00303c0001087983 */ /* 0x000ea80000300800 */
[----:B------:R-:W2:Y:S04]  /*22990*/  LDL.LU R9, [R1+0x3038] ;  /* 0x0030380001097983 */ /* 0x000ea80000300800 */
[----:B0-----:R-:W2:Y:S04]  /*229a0*/  LDL.LU R10, [R1+0x3034] ;  /* 0x00303400010a7983 */ /* 0x001ea80000300800 */
[----:B-1----:R-:W2:Y:S04]  /*229b0*/  LDL.LU R11, [R1+0x3030] ;  /* 0x00303000010b7983 */ /* 0x002ea80000300800 */
[----:B---3--:R0:W-:Y:S04]  /*229c0*/  STS.U16 [R22+UR4+0x9780], R12 ;  /* 0x0097800c16007988 */ /* 0x0081e80008000404 */
[----:B----4-:R1:W-:Y:S04]  /*229d0*/  STS.U16 [R22+UR4+0xb400], R3 ;  /* 0x00b4000316007988 */ /* 0x0103e80008000404 */
[----:B--2---:R2:W-:Y:S04]  /*229e0*/  STS.U16 [R22+UR4+0xb480], R28 ;  /* 0x00b4801c16007988 */ /* 0x0045e80008000404 */
[----:B0-----:R-:W3:Y:S04]  /*229f0*/  LDL.LU R12, [R1+0x302c] ;  /* 0x00302c00010c7983 */ /* 0x001ee80000300800 */
[----:B-1----:R-:W4:Y:S04]  /*22a00*/  LDL.LU R3, [R1+0x3028] ;  /* 0x0030280001037983 */ /* 0x002f280000300800 */
[----:B--2---:R-:W2:Y:S04]  /*22a10*/  LDL.LU R28, [R1+0x3024] ;  /* 0x00302400011c7983 */ /* 0x004ea80000300800 */
[----:B------:R0:W-:Y:S04]  /*22a20*/  STS.U16 [R22+UR4+0xb500], R23 ;  /* 0x00b5001716007988 */ /* 0x0001e80008000404 */
        /* <DEDUP_REMOVED lines=16> */
[----:B----4-:R1:W-:Y:S04]  /*22b30*/  STS.U16 [R22+UR4+0xd580], R3 ;  /* 0x00d5800316007988 */ /* 0x0103e80008000404 */
[----:B------:R2:W-:Y:S04]  /*22b40*/  STS.U16 [R22+UR4+0xd600], R0 ;  /* 0x00d6000016007988 */ /* 0x0005e80008000404 */
[----:B0-----:R-:W4:Y:S04]  /*22b50*/  LDL.LU R28, [R1+0x9fc] ;  /* 0x0009fc00011c7983 */ /* 0x001f280000300800 */
[----:B-1----:R-:W4:Y:S04]  /*22b60*/  LDL.LU R3, [R1+0x9f8] ;  /* 0x0009f80001037983 */ /* 0x002f280000300800 */
[----:B--2---:R-:W2:Y:S04]  /*22b70*/  LDL.LU R0, [R1+0x3020] ;  /* 0x0030200001007983 */ /* 0x004ea80000300800 */
[----:B------:R0:W-:Y:S04]  /*22b80*/  STS.U16 [R22+UR4+0xd680], R14 ;  /* 0x00d6800e16007988 */ /* 0x0001e80008000404 */
[----:B------:R1:W-:Y:S04]  /*22b90*/  STS.U16 [R22+UR4+0xd700], R2 ;  /* 0x00d7000216007988 */ /* 0x0003e80008000404 */
[----:B0-----:R-:W4:Y:S01]  /*22ba0*/  LDL.LU R14, [R1+0x9e8] ;  /* 0x0009e800010e7983 */ /* 0x001f220000300800 */
[----:B-1----:R-:W0:Y:S03]  /*22bb0*/  S2R R2, SR_TID.X ;  /* 0x0000000000027919 */ /* 0x002e260000002100 */
[----:B--2---:R-:W-:Y:S04]  /*22bc0*/  STS.U16 [R22+UR4+0xd780], R0 ;  /* 0x00d7800016007988 */ /* 0x004fe80008000404 */
[----:B---3--:R-:W-:Y:S04]  /*22bd0*/  STS.U16 [R22+UR4+0xf400], R12 ;  /* 0x00f4000c16007988 */ /* 0x008fe80008000404 */
[----:B------:R-:W-:Y:S04]  /*22be0*/  STS.U16 [R22+UR4+0xf480], R11 ;  /* 0x00f4800b16007988 */ /* 0x000fe80008000404 */
[----:B------:R1:W-:Y:S04]  /*22bf0*/  STS.U16 [R22+UR4+0xf500], R10 ;  /* 0x00f5000a16007988 */ /* 0x0003e80008000404 */
[----:B------:R2:W-:Y:S04]  /*22c00*/  STS.U16 [R22+UR4+0xf580], R9 ;  /* 0x00f5800916007988 */ /* 0x0005e80008000404 */
[----:B------:R-:W-:Y:S04]  /*22c10*/  STS.U16 [R22+UR4+0xf600], R8 ;  /* 0x00f6000816007988 */ /* 0x000fe80008000404 */
[----:B------:R3:W-:Y:S04]  /*22c20*/  STS.U16 [R22+UR4+0xf680], R7 ;  /* 0x00f6800716007988 */ /* 0x0007e80008000404 */
[----:B------:R-:W-:Y:S04]  /*22c30*/  STS.U16 [R22+UR4+0xf700], R6 ;  /* 0x00f7000616007988 */ /* 0x000fe80008000404 */
[----:B------:R0:W-:Y:S04]  /*22c40*/  STS.U16 [R22+UR4+0xf780], R5 ;  /* 0x00f7800516007988 */ /* 0x0001e80008000404 */
[----:B-1----:R-:W4:Y:S04]  /*22c50*/  LDL.LU R10, [R1+0xa04] ;  /* 0x000a0400010a7983 */ /* 0x002f280000300800 */
[----:B--2---:R-:W2:Y:S04]  /*22c60*/  LDL.LU R9, [R1+0x9f4] ;  /* 0x0009f40001097983 */ /* 0x004ea80000300800 */
[----:B---3--:R-:W3:Y:S04]  /*22c70*/  LDL.LU R7, [R1+0x9ec] ;  /* 0x0009ec0001077983 */ /* 0x008ee80000300800 */
[----:B0-----:R-:W3:Y:S04]  /*22c80*/  LDL.LU R22, [R1+0x301c] ;  /* 0x00301c0001167983 */ /* 0x001ee80000300800 */
[----:B------:R-:W4:Y:S01]  /*22c90*/  LDL.LU R5, [R1+0xaec] ;  /* 0x000aec0001057983 */ /* 0x000f220000300800 */
[----:B------:R-:W-:-:S05]  /*22ca0*/  LOP3.LUT R2, R2, 0x3f, RZ, 0xc0, !PT ;  /* 0x0000003f02027812 */ /* 0x000fca00078ec0ff */
[----:B------:R-:W-:-:S05]  /*22cb0*/  IMAD.SHL.U32 R2, R2, 0x2, RZ ;  /* 0x0000000202027824 */ /* 0x000fca00078e00ff */
[----:B------:R-:W-:-:S05]  /*22cc0*/  LOP3.LUT R0, R2, 0x60, RZ, 0x3c, !PT ;  /* 0x0000006002007812 */ /* 0x000fca00078e3cff */
        /* <DEDUP_REMOVED lines=11> */
[----:B------:R-:W3:Y:S04]  /*22d80*/  LDL.LU R29, [R1+0x3004] ;  /* 0x00300400011d7983 */ /* 0x000ee80000300800 */
[----:B----4-:R0:W-:Y:S04]  /*22d90*/  STS.U16 [R0+UR4+0x1b00], R5 ;  /* 0x001b000500007988 */ /* 0x0101e80008000404 */
[----:B------:R1:W-:Y:S04]  /*22da0*/  STS.U16 [R0+UR4+0x1b80], R4 ;  /* 0x001b800400007988 */ /* 0x0003e80008000404 */
[----:B------:R4:W-:Y:S04]  /*22db0*/  STS.U16 [R0+UR4+0x3800], R10 ;  /* 0x0038000a00007988 */ /* 0x0009e80008000404 */
[----:B------:R2:W-:Y:S04]  /*22dc0*/  STS.U16 [R0+UR4+0x3880], R15 ;  /* 0x0038800f00007988 */ /* 0x0005e80008000404 */
[----:B------:R2:W-:Y:S04]  /*22dd0*/  STS.U16 [R0+UR4+0x3900], R28 ;  /* 0x0039001c00007988 */ /* 0x0005e80008000404 */
[----:B------:R2:W-:Y:S04]  /*22de0*/  STS.U16 [R0+UR4+0x3980], R3 ;  /* 0x0039800300007988 */ /* 0x0005e80008000404 */
[----:B0-----:R-:W3:Y:S04]  /*22df0*/  LDL R5, [R1+0x1bb4] ;  /* 0x001bb40001057983 */ /* 0x001ee80000100800 */
[----:B-1----:R-:W3:Y:S04]  /*22e00*/  LDL R4, [R1+0x1bcc] ;  /* 0x001bcc0001047983 */ /* 0x002ee80000100800 */
[----:B----4-:R-:W4:Y:S04]  /*22e10*/  LDL R10, [R1+0x1bdc] ;  /* 0x001bdc00010a7983 */ /* 0x010f280000100800 */
[----:B--2---:R-:W2:Y:S04]  /*22e20*/  LDL.LU R15, [R1+0x3000] ;  /* 0x00300000010f7983 */ /* 0x004ea80000300800 */
[----:B------:R-:W4:Y:S04]  /*22e30*/  LDL.LU R28, [R1+0x2ffc] ;  /* 0x002ffc00011c7983 */ /* 0x000f280000300800 */
[----:B------:R-:W3:Y:S04]  /*22e40*/  LDL.LU R3, [R1+0x2ff8] ;  /* 0x002ff80001037983 */ /* 0x000ee80000300800 */
[----:B------:R0:W-:Y:S04]  /*22e50*/  STS.U16 [R0+UR4+0x3a00], R9 ;  /* 0x003a000900007988 */ /* 0x0001e80008000404 */
[----:B0-----:R-:W2:Y:S04]  /*22e60*/  LDL R9, [R1+0x1be4] ;  /* 0x001be40001097983 */ /* 0x001ea80000100800 */
[----:B---3--:R0:W-:Y:S04]  /*22e70*/  STS.U16 [R0+UR4+0x3a80], R3 ;  /* 0x003a800300007988 */ /* 0x0081e80008000404 */
[----:B0-----:R-:W3:Y:S02]  /*22e80*/  LDL.LU R3, [R1+0x2ff4] ;  /* 0x002ff40001037983 */ /* 0x001ee40000300800 */
[----:B---3--:R-:W-:-:S06]  /*22e90*/  PRMT R3, RZ, 0x7610, R3 ;  /* 0x00007610ff037816 */ /* 0x008fcc0000000003 */
[----:B------:R-:W3:Y:S04]  /*22ea0*/  @!P0 LDG.E.U16 R3, desc[UR8][R4.64] ;  /* 0x0000000804038981 */ /* 0x000ee8000c1e1500 */
[----:B------:R-:W-:Y:S04]  /*22eb0*/  STS.U16 [R0+UR4+0x3b00], R7 ;  /* 0x003b000700007988 */ /* 0x000fe80008000404 */
[----:B------:R-:W-:Y:S04]  /*22ec0*/  STS.U16 [R0+UR4+0x3b80], R14 ;  /* 0x003b800e00007988 */ /* 0x000fe80008000404 */
[----:B----4-:R0:W-:Y:S04]  /*22ed0*/  STS.U16 [R0+UR4+0x5800], R28 ;  /* 0x0058001c00007988 */ /* 0x0101e80008000404 */
[----:B0-----:R-:W4:Y:S04]  /*22ee0*/  LDL.LU R28, [R1+0x2ff0] ;  /* 0x002ff000011c7983 */ /* 0x001f280000300800 */
[----:B------:R-:W4:Y:S04]  /*22ef0*/  LDL R14, [R1+0x1bc4] ;  /* 0x001bc400010e7983 */ /* 0x000f280000100800 */
[----:B------:R-:W4:Y:S04]  /*22f00*/  LDL R7, [R1+0x1bf4] ;  /* 0x001bf40001077983 */ /* 0x000f280000100800 */
[----:B---3--:R0:W-:Y:S04]  /*22f10*/  STL [R1+0x20], R3 ;  /* 0x0000200301007387 */ /* 0x0081e80000100800 */
[----:B0-----:R-:W3:Y:S04]  /*22f20*/  LDL.LU R3, [R1+0x2fec] ;  /* 0x002fec0001037983 */ /* 0x001ee80000300800 */
[----:B------:R-:W2:Y:S01]  /*22f30*/  LDL R5, [R1+0x1bb8] ;  /* 0x001bb80001057983 */ /* 0x000ea20000100800 */
[----:B------:R-:W-:Y:S01]  /*22f40*/  PRMT R2, RZ, 0x7610, R2 ;  /* 0x00007610ff027816 */ /* 0x000fe20000000002 */
[----:B------:R-:W-:Y:S01]  /*22f50*/  @!P0 IMAD.MOV.U32 R4, RZ, RZ, R10 ;  /* 0x000000ffff048224 */ /* 0x000fe200078e000a */
[----:B------:R-:W-:Y:S01]  /*22f60*/  PRMT R8, RZ, 0x7610, R8 ;  /* 0x00007610ff087816 */ /* 0x000fe20000000008 */
[----:B------:R-:W3:Y:S04]  /*22f70*/  LDL R10, [R1+0x1bc8] ;  /* 0x001bc800010a7983 */ /* 0x000ee80000100800 */
[----:B--2---:R0:W2:Y:S04]  /*22f80*/  @!P0 LDG.E.U16 R2, desc[UR8][R4.64] ;  /* 0x0000000804028981 */ /* 0x0040a8000c1e1500 */
[----:B------:R-:W4:Y:S01]  /*22f90*/  LDL R5, [R1+0x1bbc] ;  /* 0x001bbc0001057983 */ /* 0x000f220000100800 */
[----:B0-----:R-:W-:-:S03]  /*22fa0*/  @!P0 IMAD.MOV.U32 R4, RZ, RZ, R9 ;  /* 0x000000ffff048224 */ /* 0x001fc600078e0009 */
[----:B--2---:R0:W-:Y:S01]  /*22fb0*/  STL [R1+0x1c], R2 ;  /* 0x00001c0201007387 */ /* 0x0041e20000100800 */
[----:B------:R-:W-:Y:S02]  /*22fc0*/  PRMT R15, RZ, 0x7610, R15 ;  /* 0x00007610ff0f7816 */ /* 0x000fe4000000000f */
[----:B------:R-:W-:Y:S01]  /*22fd0*/  PRMT R6, RZ, 0x7610, R6 ;  /* 0x00007610ff067816 */ /* 0x000fe20000000006 */
[----:B------:R-:W2:Y:S04]  /*22fe0*/  LDL R9, [R1+0x1bd0] ;  /* 0x001bd00001097983 */ /* 0x000ea80000100800 */
[----:B----4-:R1:W4:Y:S04]  /*22ff0*/  @!P0 LDG.E.U16 R8, desc[UR8][R4.64] ;  /* 0x0000000804088981 */ /* 0x010328000c1e1500 */
[----:B0-----:R-:W3:Y:S04]  /*23000*/  LDL R2, [R1+0x1bfc] ;  /* 0x001bfc0001027983 */ /* 0x001ee80000100800 */
[----:B------:R-:W1:Y:S04]  /*23010*/  LDL R4, [R1+0x1bc0] ;  /* 0x001bc00001047983 */ /* 0x000e680000100800 */
[----:B------:R-:W1:Y:S02]  /*23020*/  LDL R5, [R1+0x1bec] ;  /* 0x001bec0001057983 */ /* 0x000e640000100800 */
[----:B-1----:R-:W-:-:S04]  /*23030*/  @!P0 LOP3.LUT R5, R5, R4, RZ, 0x3c, !PT ;  /* 0x0000000405058212 */ /* 0x002fc800078e3cff */
[----:B------:R-:W-:-:S04]  /*23040*/  @!P0 LOP3.LUT R4, R5, R4, RZ, 0x3c, !PT ;  /* 0x0000000405048212 */ /* 0x000fc800078e3cff */
[----:B------:R-:W-:-:S05]  /*23050*/  @!P0 LOP3.LUT R5, R5, R4, RZ, 0x3c, !PT ;  /* 0x0000000405058212 */ /* 0x000fca00078e3cff */
[----:B------:R0:W2:Y:S02]  /*23060*/  @!P0 LDG.E.U16 R15, desc[UR8][R4.64] ;  /* 0x00000008040f8981 */ /* 0x0000a4000c1e1500 */
[----:B0-----:R-:W-:Y:S02]  /*23070*/  @!P0 IMAD.MOV.U32 R4, RZ, RZ, R7 ;  /* 0x000000ffff048224 */ /* 0x001fe400078e0007 */
[----:B------:R-:W-:-:S05]  /*23080*/  @!P0 IMAD.MOV.U32 R5, RZ, RZ, R14 ;  /* 0x000000ffff058224 */ /* 0x000fca00078e000e */
[----:B------:R3:W2:Y:S04]  /*23090*/  @!P0 LDG.E.U16 R6, desc[UR8][R4.64] ;  /* 0x0000000804068981 */ /* 0x0006a8000c1e1500 */
[----:B----4-:R0:W-:Y:S01]  /*230a0*/  STL [R1+0x18], R8 ;  /* 0x0000180801007387 */ /* 0x0101e20000100800 */
[----:B------:R-:W-:-:S03]  /*230b0*/  PRMT R28, RZ, 0x7610, R28 ;  /* 0x00007610ff1c7816 */ /* 0x000fc6000000001c */
[----:B0-----:R-:W4:Y:S01]  /*230c0*/  LDL R8, [R1+0x1c04] ;  /* 0x001c040001087983 */ /* 0x001f220000100800 */
[----:B---3--:R-:W-:Y:S02]  /*230d0*/  @!P0 IMAD.MOV.U32 R4, RZ, RZ, R2 ;  /* 0x000000ffff048224 */ /* 0x008fe400078e0002 */
[----:B------:R-:W-:-:S05]  /*230e0*/  @!P0 IMAD.MOV.U32 R5, RZ, RZ, R10 ;  /* 0x000000ffff058224 */ /* 0x000fca00078e000a */
[----:B------:R4:W3:Y:S04]  /*230f0*/  @!P0 LDG.E.U16 R28, desc[UR8][R4.64] ;  /* 0x00000008041c8981 */ /* 0x0008e8000c1e1500 */
[----:B--2---:R0:W-:Y:S04]  /*23100*/  STL [R1+0x14], R15 ;  /* 0x0000140f01007387 */ /* 0x0041e80000100800 */
[----:B------:R-:W2:Y:S04]  /*23110*/  LDL R14, [R1+0x1c0c] ;  /* 0x001c0c00010e7983 */ /* 0x000ea80000100800 */
[----:B------:R-:W2:Y:S04]  /*23120*/  LDL R7, [R1+0x1bd8] ;  /* 0x001bd80001077983 */ /* 0x000ea80000100800 */
[----:B0-----:R-:W2:Y:S04]  /*23130*/  LDL R15, [R1+0x1bd4] ;  /* 0x001bd400010f7983 */ /* 0x001ea80000100800 */
[----:B------:R0:W-:Y:S04]  /*23140*/  STL [R1+0x10], R6 ;  /* 0x0000100601007387 */ /* 0x0001e80000100800 */
[----:B------:R-:W2:Y:S04]  /*23150*/  LDL R10, [R1+0x1be0] ;  /* 0x001be000010a7983 */ /* 0x000ea80000100800 */
[----:B------:R-:W2:Y:S04]  /*23160*/  LDL R2, [R1+0x1c1c] ;  /* 0x001c1c0001027983 */ /* 0x000ea80000100800 */
[----:B0-----:R-:W2:Y:S01]  /*23170*/  LDL R6, [R1+0x1c14] ;  /* 0x001c140001067983 */ /* 0x001ea20000100800 */
[----:B------:R-:W-:Y:S01]  /*23180*/  PRMT R3, RZ, 0x7610, R3 ;  /* 0x00007610ff037816 */ /* 0x000fe20000000003 */
[----:B----4-:R-:W-:-:S02]  /*23190*/  @!P0 IMAD.MOV.U32 R4, RZ, RZ, R8 ;  /* 0x000000ffff048224 */ /* 0x010fc400078e0008 */
[----:B------:R-:W-:Y:S01]  /*231a0*/  @!P0 IMAD.MOV.U32 R5, RZ, RZ, R9 ;  /* 0x000000ffff058224 */ /* 0x000fe200078e0009 */
[----:B------:R-:W-:-:S04]  /*231b0*/  PRMT R11, RZ, 0x7610, R11 ;  /* 0x00007610ff0b7816 */ /* 0x000fc8000000000b */
[----:B------:R2:W4:Y:S04]  /*231c0*/  @!P0 LDG.E.U16 R3, desc[UR8][R4.64] ;  /* 0x0000000804038981 */ /* 0x000528000c1e1500 */
[----:B---3--:R0:W-:Y:S01]  /*231d0*/  STL [R1+0x2f74], R28 ;  /* 0x002f741c01007387 */ /* 0x0081e20000100800 */
[----:B------:R-:W-:-:S03]  /*231e0*/  PRMT R29, RZ, 0x7610, R29 ;  /* 0x00007610ff1d7816 */ /* 0x000fc6000000001d */
[----:B------:R-:W3:Y:S04]  /*231f0*/  LDL R9, [R1+0x1be8] ;  /* 0x001be80001097983 */ /* 0x000ee80000100800 */
[----:B------:R-:W3:Y:S01]  /*23200*/  LDL R8, [R1+0x1c24] ;  /* 0x001c240001087983 */ /* 0x000ee20000100800 */
[----:B0-----:R-:W-:Y:S01]  /*23210*/  PRMT R28, RZ, 0x7610, R28 ;  /* 0x00007610ff1c7816 */ /* 0x001fe2000000001c */
[----:B--2---:R-:W-:Y:S02]  /*23220*/  @!P0 IMAD.MOV.U32 R4, RZ, RZ, R14 ;  /* 0x000000ffff048224 */ /* 0x004fe400078e000e */
[----:B------:R-:W-:-:S05]  /*23230*/  @!P0 IMAD.MOV.U32 R5, RZ, RZ, R15 ;  /* 0x000000ffff058224 */ /* 0x000fca00078e000f */
[----:B------:R0:W2:Y:S02]  /*23240*/  @!P0 LDG.E.U16 R11, desc[UR8][R4.64] ;  /* 0x00000008040b8981 */ /* 0x0000a4000c1e1500 */
[----:B0-----:R-:W-:Y:S02]  /*23250*/  @!P0 IMAD.MOV.U32 R5, RZ, RZ, R7 ;  /* 0x000000ffff058224 */ /* 0x001fe400078e0007 */
[----:B------:R-:W-:-:S05]  /*23260*/  @!P0 IMAD.MOV.U32 R4, RZ, RZ, R6 ;  /* 0x000000ffff048224 */ /* 0x000fca00078e0006 */
[----:B------:R0:W2:Y:S02]  /*23270*/  @!P0 LDG.E.U16 R28, desc[UR8][R4.64] ;  /* 0x00000008041c8981 */ /* 0x0000a4000c1e1500 */
[----:B0-----:R-:W-:Y:S02]  /*23280*/  @!P0 IMAD.MOV.U32 R4, RZ, RZ, R2 ;  /* 0x000000ffff048224 */ /* 0x001fe400078e0002 */
[----:B------:R-:W-:-:S05]  /*23290*/  @!P0 IMAD.MOV.U32 R5, RZ, RZ, R10 ;  /* 0x000000ffff058224 */ /* 0x000fca00078e000a */
[----:B------:R3:W2:Y:S04]  /*232a0*/  @!P0 LDG.E.U16 R29, desc[UR8][R4.64] ;  /* 0x00000008041d8981 */ /* 0x0006a8000c1e1500 */
[----:B----4-:R0:W-:Y:S04]  /*232b0*/  STL [R1+0x2f78], R3 ;  /* 0x002f780301007387 */ /* 0x0101e80000100800 */
[----:B------:R-:W4:Y:S04]  /*232c0*/  LDL R7, [R1+0x1bf0] ;  /* 0x001bf00001077983 */ /* 0x000f280000100800 */
[----:B------:R-:W4:Y:S01]  /*232d0*/  LDL R6, [R1+0x1c2c] ;  /* 0x001c2c0001067983 */ /* 0x000f220000100800 */
[----:B------:R-:W-:Y:S01]  /*232e0*/  PRMT R27, RZ, 0x7610, R27 ;  /* 0x00007610ff1b7816 */ /* 0x000fe2000000001b */
[----:B---3--:R-:W-:-:S02]  /*232f0*/  @!P0 IMAD.MOV.U32 R4, RZ, RZ, R8 ;  /* 0x000000ffff048224 */ /* 0x008fc400078e0008 */
[----:B------:R-:W-:-:S05]  /*23300*/  @!P0 IMAD.MOV.U32 R5, RZ, RZ, R9 ;  /* 0x000000ffff058224 */ /* 0x000fca00078e0009 */
[----:B------:R4:W3:Y:S04]  /*23310*/  @!P0 LDG.E.U16 R27, desc[UR8][R4.64] ;  /* 0x00000008041b8981 */ /* 0x0008e8000c1e1500 */
[----:B--2---:R-:W-:Y:S04]  /*23320*/  STL [R1+0x2f7c], R28 ;  /* 0x002f7c1c01007387 */ /* 0x004fe80000100800 */
[----:B0-----:R-:W2:Y:S04]  /*23330*/  LDL R3, [R1+0x1bf8] ;  /* 0x001bf80001037983 */ /* 0x001ea80000100800 */
[----:B------:R-:W2:Y:S04]  /*23340*/  LDL R2, [R1+0x1c34] ;  /* 0x001c340001027983 */ /* 0x000ea80000100800 */
[----:B------:R-:W-:Y:S04]  /*23350*/  STL [R1+0x2f80], R29 ;  /* 0x002f801d01007387 */ /* 0x000fe80000100800 */
[----:B------:R0:W-:Y:S04]  /*23360*/  STL [R1+0x4], R11 ;  /* 0x0000040b01007387 */ /* 0x0001e80000100800 */
[----:B------:R-:W2:Y:S01]  /*23370*/  LDL R10, [R1+0x1c3c] ;  /* 0x001c3c00010a7983 */ /* 0x000ea20000100800 */
[----:B------:R-:W-:Y:S01]  /*23380*/  PRMT R26, RZ, 0x7610, R26 ;  /* 0x00007610ff1a7816 */ /* 0x000fe2000000001a */
[----:B----4-:R-:W-:-:S02]  /*23390*/  @!P0 IMAD.MOV.U32 R4, RZ, RZ, R6 ;  /* 0x000000ffff048224 */ /* 0x010fc400078e0006 */
[----:B------:R-:W-:Y:S01]  /*233a0*/  @!P0 IMAD.MOV.U32 R5, RZ, RZ, R7 ;  /* 0x000000ffff058224 */ /* 0x000fe200078e0007 */
[----:B------:R-:W-:Y:S02]  /*233b0*/  PRMT R25, RZ, 0x7610, R25 ;  /* 0x00007610ff197816 */ /* 0x000fe40000000019 */
[----:B------:R-:W-:Y:S01]  /*233c0*/  PRMT R21, RZ, 0x7610, R21 ;  /* 0x00007610ff157816 */ /* 0x000fe20000000015 */
[----:B------:R-:W4:Y:S04]  /*233d0*/  LDL R9, [R1+0x1c08] ;  /* 0x001c080001097983 */ /* 0x000f280000100800 */
[----:B0-----:R-:W4:Y:S04]  /*233e0*/  LDL R11, [R1+0x1c00] ;  /* 0x001c0000010b7983 */ /* 0x001f280000100800 */
[----:B------:R2:W4:Y:S04]  /*233f0*/  @!P0 LDG.E.U16 R26, desc[UR8][R4.64] ;  /* 0x00000008041a8981 */ /* 0x000528000c1e1500 */
[----:B------:R-:W4:Y:S04]  /*23400*/  LDL R8, [R1+0x1c44] ;  /* 0x001c440001087983 */ /* 0x000f280000100800 */
[----:B---3--:R-:W-:Y:S04]  /*23410*/  STL [R1+0x2f84], R27 ;  /* 0x002f841b01007387 */ /* 0x008fe80000100800 */
[----:B------:R-:W3:Y:S04]  /*23420*/  LDL R7, [R1+0x1c10] ;  /* 0x001c100001077983 */ /* 0x000ee80000100800 */
[----:B------:R-:W3:Y:S01]  /*23430*/  LDL R6, [R1+0x1c4c] ;  /* 0x001c4c0001067983 */ /* 0x000ee20000100800 */
[----:B--2---:R-:W-:-:S02]  /*23440*/  @!P0 IMAD.MOV.U32 R5, RZ, RZ, R3 ;  /* 0x000000ffff058224 */ /* 0x004fc400078e0003 */
[----:B------:R-:W-:-:S05]  /*23450*/  @!P0 IMAD.MOV.U32 R4, RZ, RZ, R2 ;  /* 0x000000ffff048224 */ /* 0x000fca00078e0002 */
[----:B------:R0:W2:Y:S02]  /*23460*/  @!P0 LDG.E.U16 R25, desc[UR8][R4.64] ;  /* 0x0000000804198981 */ /* 0x0000a4000c1e1500 */
[----:B0-----:R-:W-:Y:S02]  /*23470*/  @!P0 IMAD.MOV.U32 R4, RZ, RZ, R10 ;  /* 0x000000ffff048224 */ /* 0x001fe400078e000a */
[----:B----4-:R-:W-:-:S05]  /*23480*/  @!P0 IMAD.MOV.U32 R5, RZ, RZ, R11 ;  /* 0x000000ffff058224 */ /* 0x010fca00078e000b */
[----:B------:R0:W4:Y:S04]  /*23490*/  @!P0 LDG.E.U16 R21, desc[UR8][R4.64] ;  /* 0x0000000804158981 */ /* 0x000128000c1e1500 */
[----:B------:R-:W-:Y:S04]  /*234a0*/  STL [R1+0x2f88], R26 ;  /* 0x002f881a01007387 */ /* 0x000fe80000100800 */
[----:B------:R-:W4:Y:S04]  /*234b0*/  LDL R3, [R1+0x1c18] ;  /* 0x001c180001037983 */ /* 0x000f280000100800 */
[----:B------:R-:W4:Y:S01]  /*234c0*/  LDL R2, [R1+0x1c54] ;  /* 0x001c540001027983 */ /* 0x000f220000100800 */
[----:B------:R-:W-:-:S02]  /*234d0*/  PRMT R19, RZ, 0x7610, R19 ;  /* 0x00007610ff137816 */ /* 0x000fc40000000013 */
[----:B------:R-:W-:Y:S01]  /*234e0*/  PRMT R17, RZ, 0x7610, R17 ;  /* 0x00007610ff117816 */ /* 0x000fe20000000011 */
[----:B0-----:R-:W-:Y:S02]  /*234f0*/  @!P0 IMAD.MOV.U32 R4, RZ, RZ, R8 ;  /* 0x000000ffff048224 */ /* 0x001fe400078e0008 */
[----:B------:R-:W-:-:S05]  /*23500*/  @!P0 IMAD.MOV.U32 R5, RZ, RZ, R9 ;  /* 0x000000ffff058224 */ /* 0x000fca00078e0009 */
[----:B------:R3:W4:Y:S02]  /*23510*/  @!P0 LDG.E.U16 R19, desc[UR8][R4.64] ;  /* 0x0000000804138981 */ /* 0x000724000c1e1500 */
[----:B---3--:R-:W-:Y:S02]  /*23520*/  @!P0 IMAD.MOV.U32 R4, RZ, RZ, R6 ;  /* 0x000000ffff048224 */ /* 0x008fe400078e0006 */
[----:B------:R-:W-:-:S05]  /*23530*/  @!P0 IMAD.MOV.U32 R5, RZ, RZ, R7 ;  /* 0x000000ffff058224 */ /* 0x000fca00078e0007 */
[----:B------:R0:W3:Y:S04]  /*23540*/  @!P0 LDG.E.U16 R17, desc[UR8][R4.64] ;  /* 0x0000000804118981 */ /* 0x0000e8000c1e1500 */
[----:B--2---:R-:W-:Y:S04]  /*23550*/  STL [R1+0x2f8c], R25 ;  /* 0x002f8c1901007387 */ /* 0x004fe80000100800 */
[----:B----4-:R-:W-:Y:S04]  /*23560*/  STL [R1+0x2f90], R21 ;  /* 0x002f901501007387 */ /* 0x010fe80000100800 */
[----:B------:R-:W2:Y:S04]  /*23570*/  LDL R15, [R1+0x1c20] ;  /* 0x001c2000010f7983 */ /* 0x000ea80000100800 */
[----:B------:R-:W4:Y:S01]  /*23580*/  LDL R14, [R1+0x1c5c] ;  /* 0x001c5c00010e7983 */ /* 0x000f220000100800 */
[----:B------:R-:W-:Y:S01]  /*23590*/  PRMT R13, RZ, 0x7610, R13 ;  /* 0x00007610ff0d7816 */ /* 0x000fe2000000000d */
[----:B------:R-:W-:-:S02]  /*235a0*/  @!P0 IMAD.MOV.U32 R6, RZ, RZ, R2 ;  /* 0x000000ffff068224 */ /* 0x000fc400078e0002 */
[----:B------:R-:W-:-:S05]  /*235b0*/  @!P0 IMAD.MOV.U32 R7, RZ, RZ, R3 ;  /* 0x000000ffff078224 */ /* 0x000fca00078e0003 */
[----:B------:R2:W4:Y:S01]  /*235c0*/  @!P0 LDG.E.U16 R13, desc[UR8][R6.64] ;  /* 0x00000008060d8981 */ /* 0x000522000c1e1500 */
[----:B0-----:R-:W-:-:S03]  /*235d0*/  PRMT R4, RZ, 0x7610, R4 ;  /* 0x00007610ff047816 */ /* 0x001fc60000000004 */
[----:B------:R-:W-:Y:S04]  /*235e0*/  STL [R1+0x2f94], R19 ;  /* 0x002f941301007387 */ /* 0x000fe80000100800 */
[----:B------:R-:W4:Y:S04]  /*235f0*/  LDL R9, [R1+0x1c28] ;  /* 0x001c280001097983 */ /* 0x000f280000100800 */
[----:B------:R-:W4:Y:S04]  /*23600*/  LDL R8, [R1+0x1c64] ;  /* 0x001c640001087983 */ /* 0x000f280000100800 */
[----:B---3--:R-:W-:Y:S04]  /*23610*/  STL [R1+0x2f98], R17 ;  /* 0x002f981101007387 */ /* 0x008fe80000100800 */
[----:B------:R-:W3:Y:S04]  /*23620*/  LDL R11, [R1+0x1c30] ;  /* 0x001c3000010b7983 */ /* 0x000ee80000100800 */
[----:B------:R-:W3:Y:S04]  /*23630*/  LDL R10, [R1+0x1c6c] ;  /* 0x001c6c00010a7983 */ /* 0x000ee80000100800 */
[----:B------:R-:W3:Y:S04]  /*23640*/  LDL R3, [R1+0x1c38] ;  /* 0x001c380001037983 */ /* 0x000ee80000100800 */
[----:B------:R-:W3:Y:S01]  /*23650*/  LDL R2, [R1+0x1c74] ;  /* 0x001c740001027983 */ /* 0x000ee20000100800 */
[----:B--2---:R-:W-:-:S02]  /*23660*/  @!P0 IMAD.MOV.U32 R7, RZ, RZ, R15 ;  /* 0x000000ffff078224 */ /* 0x004fc400078e000f */
[----:B----4-:R-:W-:-:S05]  /*23670*/  @!P0 IMAD.MOV.U32 R6, RZ, RZ, R14 ;  /* 0x000000ffff068224 */ /* 0x010fca00078e000e */
[----:B------:R0:W2:Y:S04]  /*23680*/  @!P0 LDG.E.U16 R4, desc[UR8][R6.64] ;  /* 0x0000000806048981 */ /* 0x0000a8000c1e1500 */
[----:B------:R1:W-:Y:S04]  /*23690*/  STL [R1+0x2f9c], R13 ;  /* 0x002f9c0d01007387 */ /* 0x0003e80000100800 */
[----:B------:R-:W4:Y:S04]  /*236a0*/  LDL R15, [R1+0x1c58] ;  /* 0x001c5800010f7983 */ /* 0x000f280000100800 */
[----:B------:R-:W4:Y:S01]  /*236b0*/  LDL R14, [R1+0x1c94] ;  /* 0x001c9400010e7983 */ /* 0x000f220000100800 */
[----:B------:R-:W-:-:S02]  /*236c0*/  PRMT R5, RZ, 0x7610, R5 ;  /* 0x00007610ff057816 */ /* 0x000fc40000000005 */
[----:B0-----:R-:W-:-:S04]  /*236d0*/  PRMT R6, RZ, 0x7610, R6 ;  /* 0x00007610ff067816 */ /* 0x001fc80000000006 */
[----:B------:R3:W4:Y:S02]  /*236e0*/  @!P0 LDG.E.U16 R5, desc[UR8][R8.64] ;  /* 0x0000000808058981 */ /* 0x000724000c1e1500 */
[----:B---3--:R-:W-:Y:S02]  /*236f0*/  @!P0 IMAD.MOV.U32 R9, RZ, RZ, R11 ;  /* 0x000000ffff098224 */ /* 0x008fe400078e000b */
[----:B------:R-:W-:-:S05]  /*23700*/  @!P0 IMAD.MOV.U32 R8, RZ, RZ, R10 ;  /* 0x000000ffff088224 */ /* 0x000fca00078e000a */
[----:B------:R0:W3:Y:S04]  /*23710*/  @!P0 LDG.E.U16 R6, desc[UR8][R8.64] ;  /* 0x0000000808068981 */ /* 0x0000e8000c1e1500 */
[----:B--2---:R2:W-:Y:S04]  /*23720*/  STL [R1+0x2fa0], R4 ;  /* 0x002fa00401007387 */ /* 0x0045e80000100800 */
[----:B-1----:R-:W3:Y:S04]  /*23730*/  LDL R13, [R1+0x1c60] ;  /* 0x001c6000010d7983 */ /* 0x002ee80000100800 */
[----:B--2---:R-:W2:Y:S01]  /*23740*/  LDL R4, [R1+0x1cb0] ;  /* 0x001cb00001047983 */ /* 0x004ea20000100800 */
[----:B------:R-:W-:Y:S01]  /*23750*/  PRMT R7, RZ, 0x7610, R7 ;  /* 0x00007610ff077816 */ /* 0x000fe20000000007 */
[----:B------:R-:W-:-:S02]  /*23760*/  @!P0 IMAD.MOV.U32 R10, RZ, RZ, R2 ;  /* 0x000000ffff0a8224 */ /* 0x000fc400078e0002 */
[----:B------:R-:W-:Y:S01]  /*23770*/  @!P0 IMAD.MOV.U32 R11, RZ, RZ, R3 ;  /* 0x000000ffff0b8224 */ /* 0x000fe200078e0003 */
[----:B0-----:R-:W-:-:S04]  /*23780*/  PRMT R8, RZ, 0x7610, R8 ;  /* 0x00007610ff087816 */ /* 0x001fc80000000008 */
[----:B------:R4:W2:Y:S02]  /*23790*/  @!P0 LDG.E.U16 R7, desc[UR8][R10.64] ;  /* 0x000000080a078981 */ /* 0x0008a4000c1e1500 */
[----:B----4-:R-:W-:Y:S02]  /*237a0*/  @!P0 IMAD.MOV.U32 R10, RZ, RZ, R14 ;  /* 0x000000ffff0a8224 */ /* 0x010fe400078e000e */
[----:B------:R-:W-:-:S05]  /*237b0*/  @!P0 IMAD.MOV.U32 R11, RZ, RZ, R15 ;  /* 0x000000ffff0b8224 */ /* 0x000fca00078e000f */
[----:B------:R-:W4:Y:S01]  /*237c0*/  @!P0 LDG.E.U16 R8, desc[UR8][R10.64] ;  /* 0x000000080a088981 */ /* 0x000f22000c1e1500 */
[----:B------:R-:W-:-:S03]  /*237d0*/  PRMT R9, RZ, 0x7610, R9 ;  /* 0x00007610ff097816 */ /* 0x000fc60000000009 */
[----:B------:R-:W-:Y:S04]  /*237e0*/  STL [R1+0x2fa4], R5 ;  /* 0x002fa40501007387 */ /* 0x000fe80000100800 */
[----:B---3--:R-:W-:Y:S04]  /*237f0*/  STL [R1+0x2fa8], R6 ;  /* 0x002fa80601007387 */ /* 0x008fe80000100800 */
[----:B------:R-:W3:Y:S04]  /*23800*/  LDL R3, [R1+0x1c40] ;  /* 0x001c400001037983 */ /* 0x000ee80000100800 */
[----:B------:R-:W3:Y:S01]  /*23810*/  LDL R2, [R1+0x1c7c] ;  /* 0x001c7c0001027983 */ /* 0x000ee20000100800 */
[----:B------:R-:W-:-:S02]  /*23820*/  @!P0 IMAD.MOV.U32 R15, RZ, RZ, R13 ;  /* 0x000000ffff0f8224 */ /* 0x000fc400078e000d */
[----:B--2---:R-:W-:-:S05]  /*23830*/  @!P0 IMAD.MOV.U32 R14, RZ, RZ, R4 ;  /* 0x000000ffff0e8224 */ /* 0x004fca00078e0004 */
[----:B------:R3:W2:Y:S04]  /*23840*/  @!P0 LDG.E.U16 R9, desc[UR8][R14.64] ;  /* 0x000000080e098981 */ /* 0x0006a8000c1e1500 */
[----:B------:R0:W-:Y:S04]  /*23850*/  STL [R1+0x2fac], R7 ;  /* 0x002fac0701007387 */ /* 0x0001e80000100800 */
[----:B------:R-:W2:Y:S04]  /*23860*/  LDL R19, [R1+0x1c68] ;  /* 0x001c680001137983 */ /* 0x000ea80000100800 */
[----:B------:R-:W2:Y:S04]  /*23870*/  LDL R17, [R1+0x1cac] ;  /* 0x001cac0001117983 */ /* 0x000ea80000100800 */
[----:B----4-:R1:W-:Y:S04]  /*23880*/  STL [R1+0x2fb0], R8 ;  /* 0x002fb00801007387 */ /* 0x0103e80000100800 */
[----:B------:R-:W4:Y:S04]  /*23890*/  LDL R13, [R1+0x1c70] ;  /* 0x001c7000010d7983 */ /* 0x000f280000100800 */
[----:B0-----:R-:W4:Y:S04]  /*238a0*/  LDL R7, [R1+0x1c78] ;  /* 0x001c780001077983 */ /* 0x001f280000100800 */
[----:B------:R-:W4:Y:S04]  /*238b0*/  LDL R6, [R1+0x1ca4] ;  /* 0x001ca40001067983 */ /* 0x000f280000100800 */
[----:B-1----:R-:W4:Y:S01]  /*238c0*/  LDL R8, [R1+0x1ca8] ;  /* 0x001ca80001087983 */ /* 0x002f220000100800 */
[----:B---3--:R-:W-:-:S02]  /*238d0*/  @!P0 IMAD.MOV.U32 R14, RZ, RZ, R2 ;  /* 0x000000ffff0e8224 */ /* 0x008fc400078e0002 */
[----:B------:R-:W-:Y:S01]  /*238e0*/  @!P0 IMAD.MOV.U32 R15, RZ, RZ, R3 ;  /* 0x000000ffff0f8224 */ /* 0x000fe200078e0003 */
[----:B--2---:R-:W-:Y:S04]  /*238f0*/  STL [R1+0x2fb4], R9 ;  /* 0x002fb40901007387 */ /* 0x004fe80000100800 */
[----:B------:R-:W2:Y:S04]  /*23900*/  LDL R5, [R1+0x1c48] ;  /* 0x001c480001057983 */ /* 0x000ea80000100800 */
[----:B------:R-:W3:Y:S04]  /*23910*/  LDL R4, [R1+0x1c84] ;  /* 0x001c840001047983 */ /* 0x000ee80000100800 */
[----:B------:R-:W3:Y:S04]  /*23920*/  LDL R3, [R1+0x1c80] ;  /* 0x001c800001037983 */ /* 0x000ee80000100800 */
[----:B------:R-:W3:Y:S01]  /*23930*/  LDL R2, [R1+0x1ca0] ;  /* 0x001ca00001027983 */ /* 0x000ee20000100800 */
[----:B------:R-:W-:-:S02]  /*23940*/  PRMT R10, RZ, 0x7610, R10 ;  /* 0x00007610ff0a7816 */ /* 0x000fc4000000000a */
[----:B------:R-:W-:-:S04]  /*23950*/  PRMT R11, RZ, 0x7610, R11 ;  /* 0x00007610ff0b7816 */ /* 0x000fc8000000000b */
[----:B------:R0:W3:Y:S01]  /*23960*/  @!P0 LDG.E.U16 R10, desc[UR8][R14.64] ;  /* 0x000000080e0a8981 */ /* 0x0000e2000c1e1500 */
[----:B------:R-:W-:Y:S01]  /*23970*/  PRMT R12, RZ, 0x7610, R12 ;  /* 0x00007610ff0c7816 */ /* 0x000fe2000000000c */
[----:B0-----:R-:W-:Y:S02]  /*23980*/  @!P0 IMAD.MOV.U32 R14, RZ, RZ, R17 ;  /* 0x000000ffff0e8224 */ /* 0x001fe400078e0011 */
[----:B------:R-:W-:-:S05]  /*23990*/  @!P0 IMAD.MOV.U32 R15, RZ, RZ, R19 ;  /* 0x000000ffff0f8224 */ /* 0x000fca00078e0013 */
[----:B------:R4:W3:Y:S01]  /*239a0*/  @!P0 LDG.E.U16 R11, desc[UR8][R14.64] ;  /* 0x000000080e0b8981 */ /* 0x0008e2000c1e1500 */
[----:B------:R-:W-:Y:S01]  /*239b0*/  PRMT R16, RZ, 0x7610, R16 ;  /* 0x00007610ff107816 */ /* 0x000fe20000000010 */
[----:B----4-:R-:W-:Y:S02]  /*239c0*/  @!P0 IMAD.MOV.U32 R14, RZ, RZ, R8 ;  /* 0x000000ffff0e8224 */ /* 0x010fe400078e0008 */
[----:B------:R-:W-:-:S05]  /*239d0*/  @!P0 IMAD.MOV.U32 R15, RZ, RZ, R13 ;  /* 0x000000ffff0f8224 */ /* 0x000fca00078e000d */
[----:B------:R0:W4:Y:S01]  /*239e0*/  @!P0 LDG.E.U16 R12, desc[UR8][R14.64] ;  /* 0x000000080e0c8981 */ /* 0x000122000c1e1500 */
[----:B------:R-:W-:Y:S01]  /*239f0*/  PRMT R18, RZ, 0x7610, R18 ;  /* 0x00007610ff127816 */ /* 0x000fe20000000012 */
[----:B0-----:R-:W-:Y:S02]  /*23a00*/  @!P0 IMAD.MOV.U32 R14, RZ, RZ, R6 ;  /* 0x000000ffff0e8224 */ /* 0x001fe400078e0006 */
[----:B------:R-:W-:-:S05]  /*23a10*/  @!P0 IMAD.MOV.U32 R15, RZ, RZ, R7 ;  /* 0x000000ffff0f8224 */ /* 0x000fca00078e0007 */
[----:B------:R2:W4:Y:S01]  /*23a20*/  @!P0 LDG.E.U16 R16, desc[UR8][R14.64] ;  /* 0x000000080e108981 */ /* 0x000522000c1e1500 */
[----:B------:R-:W-:Y:S01]  /*23a30*/  PRMT R20, RZ, 0x7610, R20 ;  /* 0x00007610ff147816 */ /* 0x000fe20000000014 */
[----:B--2---:R-:W-:Y:S02]  /*23a40*/  @!P0 IMAD.MOV.U32 R15, RZ, RZ, R5 ;  /* 0x000000ffff0f8224 */ /* 0x004fe400078e0005 */
[----:B---3--:R-:W-:-:S05]  /*23a50*/  @!P0 IMAD.MOV.U32 R14, RZ, RZ, R4 ;  /* 0x000000ffff0e8224 */ /* 0x008fca00078e0004 */
[----:B------:R0:W2:Y:S02]  /*23a60*/  @!P0 LDG.E.U16 R18, desc[UR8][R14.64] ;  /* 0x000000080e128981 */ /* 0x0000a4000c1e1500 */
[----:B0-----:R-:W-:Y:S02]  /*23a70*/  @!P0 IMAD.MOV.U32 R14, RZ, RZ, R2 ;  /* 0x000000ffff0e8224 */ /* 0x001fe400078e0002 */
[----:B------:R-:W-:-:S05]  /*23a80*/  @!P0 IMAD.MOV.U32 R15, RZ, RZ, R3 ;  /* 0x000000ffff0f8224 */ /* 0x000fca00078e0003 */
[----:B------:R-:W3:Y:S04]  /*23a90*/  @!P0 LDG.E.U16 R20, desc[UR8][R14.64] ;  /* 0x000000080e148981 */ /* 0x000ee8000c1e1500 */
[----:B------:R-:W-:Y:S04]  /*23aa0*/  STL [R1+0x2fb8], R10 ;  /* 0x002fb80a01007387 */ /* 0x000fe80000100800 */
[----:B------:R-:W-:Y:S04]  /*23ab0*/  STL [R1+0x2fbc], R11 ;  /* 0x002fbc0b01007387 */ /* 0x000fe80000100800 */
[----:B----4-:R-:W-:Y:S04]  /*23ac0*/  STL [R1+0x2fc0], R12 ;  /* 0x002fc00c01007387 */ /* 0x010fe80000100800 */
[----:B------:R0:W-:Y:S04]  /*23ad0*/  STL [R1+0x2fc4], R16 ;  /* 0x002fc41001007387 */ /* 0x0001e80000100800 */
[----:B--2---:R1:W-:Y:S04]  /*23ae0*/  STL [R1+0x2fc8], R18 ;  /* 0x002fc81201007387 */ /* 0x0043e80000100800 */
[----:B0-----:R-:W2:Y:S04]  /*23af0*/  LDL R16, [R1+0x1c90] ;  /* 0x001c900001107983 */ /* 0x001ea80000100800 */
[----:B------:R-:W4:Y:S04]  /*23b00*/  LDL R12, [R1+0x1c98] ;  /* 0x001c9800010c7983 */ /* 0x000f280000100800 */
[----:B-1----:R-:W2:Y:S04]  /*23b10*/  LDL R18, [R1+0x1c8c] ;  /* 0x001c8c0001127983 */ /* 0x002ea80000100800 */
        /* <DEDUP_REMOVED lines=19> */
[----:B------:R-:W2:Y:S04]  /*23c50*/  LDL R14, [R1+0x1c88] ;  /* 0x001c8800010e7983 */ /* 0x000ea80000100800 */
[----:B------:R-:W2:Y:S04]  /*23c60*/  LDL R15, [R1+0x1c9c] ;  /* 0x001c9c00010f7983 */ /* 0x000ea80000100800 */
[----:B---3--:R0:W-:Y:S04]  /*23c70*/  STL [R1+0x2fcc], R20 ;  /* 0x002fcc1401007387 */ /* 0x0081e80000100800 */
[----:B0-----:R-:W3:Y:S01]  /*23c80*/  LDL R20, [R1+0x1c50] ;  /* 0x001c500001147983 */ /* 0x001ee20000100800 */
[----:B------:R-:W-:-:S02]  /*23c90*/  PRMT R22, RZ, 0x7610, R22 ;  /* 0x00007610ff167816 */ /* 0x000fc40000000016 */
[----:B------:R-:W-:Y:S02]  /*23ca0*/  PRMT R23, RZ, 0x7610, R23 ;  /* 0x00007610ff177816 */ /* 0x000fe40000000017 */
[----:B------:R-:W-:Y:S02]  /*23cb0*/  PRMT R24, RZ, 0x7610, R24 ;  /* 0x00007610ff187816 */ /* 0x000fe40000000018 */
[----:B--2---:R-:W-:-:S04]  /*23cc0*/  @!P0 LOP3.LUT R15, R15, R14, RZ, 0x3c, !PT ;  /* 0x0000000e0f0f8212 */ /* 0x004fc800078e3cff */
[----:B------:R-:W-:-:S04]  /*23cd0*/  @!P0 LOP3.LUT R14, R15, R14, RZ, 0x3c, !PT ;  /* 0x0000000e0f0e8212 */ /* 0x000fc800078e3cff */
[----:B------:R-:W-:-:S05]  /*23ce0*/  @!P0 LOP3.LUT R15, R15, R14, RZ, 0x3c, !PT ;  /* 0x0000000e0f0f8212 */ /* 0x000fca00078e3cff */
[----:B------:R0:W2:Y:S02]  /*23cf0*/  @!P0 LDG.E.U16 R22, desc[UR8][R14.64] ;  /* 0x000000080e168981 */ /* 0x0000a4000c1e1500 */
[----:B0-----:R-:W-:Y:S02]  /*23d00*/  @!P0 IMAD.MOV.U32 R14, RZ, RZ, R18 ;  /* 0x000000ffff0e8224 */ /* 0x001fe400078e0012 */
[----:B---3--:R-:W-:-:S05]  /*23d10*/  @!P0 IMAD.MOV.U32 R15, RZ, RZ, R20 ;  /* 0x000000ffff0f8224 */ /* 0x008fca00078e0014 */
[----:B------:R4:W3:Y:S02]  /*23d20*/  @!P0 LDG.E.U16 R23, desc[UR8][R14.64] ;  /* 0x000000080e178981 */ /* 0x0008e4000c1e1500 */
[----:B----4-:R-:W-:Y:S02]  /*23d30*/  @!P0 IMAD.MOV.U32 R14, RZ, RZ, R12 ;  /* 0x000000ffff0e8224 */ /* 0x010fe400078e000c */
[----:B------:R-:W-:-:S05]  /*23d40*/  @!P0 IMAD.MOV.U32 R15, RZ, RZ, R16 ;  /* 0x000000ffff0f8224 */ /* 0x000fca00078e0010 */
[----:B------:R-:W4:Y:S04]  /*23d50*/  @!P0 LDG.E.U16 R24, desc[UR8][R14.64] ;  /* 0x000000080e188981 */ /* 0x000f28000c1e1500 */
[----:B------:R-:W-:Y:S04]  /*23d60*/  STS.U16 [R0+UR4+0x5880], R11 ;  /* 0x0058800b00007988 */ /* 0x000fe80008000404 */
[----:B------:R0:W-:Y:S04]  /*23d70*/  STS.U16 [R0+UR4+0x5900], R27 ;  /* 0x0059001b00007988 */ /* 0x0001e80008000404 */
        /* <DEDUP_REMOVED lines=12> */
[----:B------:R-:W-:Y:S04]  /*23e40*/  STS.U16 [R0+UR4+0x7b80], R25 ;  /* 0x007b801900007988 */ /* 0x000fe80008000404 */
[----:B------:R1:W-:Y:S04]  /*23e50*/  STS.U16 [R0+UR4+0x9800], R28 ;  /* 0x0098001c00007988 */ /* 0x0003e80008000404 */
[----:B------:R-:W-:Y:S04]  /*23e60*/  STS.U16 [R0+UR4+0x9880], R26 ;  /* 0x0098801a00007988 */ /* 0x000fe80008000404 */
[----:B------:R-:W-:Y:S04]  /*23e70*/  STS.U16 [R0+UR4+0x9900], R3 ;  /* 0x0099000300007988 */ /* 0x000fe80008000404 */
[----:B------:R1:W-:Y:S04]  /*23e80*/  STS.U16 [R0+UR4+0x9980], R2 ;  /* 0x0099800200007988 */ /* 0x0003e80008000404 */
[----:B--2---:R-:W-:Y:S04]  /*23e90*/  STL [R1+0x2fd0], R22 ;  /* 0x002fd01601007387 */ /* 0x004fe80000100800 */
[----:B---3--:R-:W-:Y:S04]  /*23ea0*/  STL [R1+0x2fd4], R23 ;  /* 0x002fd41701007387 */ /* 0x008fe80000100800 */
[----:B----4-:R2:W-:Y:S04]  /*23eb0*/  STL [R1+0x2fd8], R24 ;  /* 0x002fd81801007387 */ /* 0x0105e80000100800 */
[----:B0-----:R-:W3:Y:S04]  /*23ec0*/  LDL.LU R27, [R1+0x7c0] ;  /* 0x0007c000011b7983 */ /* 0x001ee80000300800 */
[----:B-1----:R-:W4:Y:S04]  /*23ed0*/  LDL.LU R29, [R1+0x7b8] ;  /* 0x0007b800011d7983 */ /* 0x002f280000300800 */
[----:B------:R-:W4:Y:S04]  /*23ee0*/  LDL.LU R28, [R1+0x7b0] ;  /* 0x0007b000011c7983 */ /* 0x000f280000300800 */
[----:B------:R-:W4:Y:S04]  /*23ef0*/  LDL.LU R2, [R1+0x7a8] ;  /* 0x0007a80001027983 */ /* 0x000f280000300800 */
[----:B--2---:R-:W2:Y:S04]  /*23f00*/  LDL.LU R24, [R1+0x6e0] ;  /* 0x0006e00001187983 */ /* 0x004ea80000300800 */
        /* <DEDUP_REMOVED lines=23> */
[----:B---3--:R0:W-:Y:S04]  /*24080*/  STS.U16 [R0+UR4+0x9a00], R27 ;  /* 0x009a001b00007988 */ /* 0x0081e80008000404 */
[----:B----4-:R1:W-:Y:S04]  /*24090*/  STS.U16 [R0+UR4+0x9a80], R29 ;  /* 0x009a801d00007988 */ /* 0x0103e80008000404 */
[----:B------:R3:W-:Y:S04]  /*240a0*/  STS.U16 [R0+UR4+0x9b00], R28 ;  /* 0x009b001c00007988 */ /* 0x0007e80008000404 */
[----:B------:R-:W-:Y:S04]  /*240b0*/  STS.U16 [R0+UR4+0x9b80], R2 ;  /* 0x009b800200007988 */ /* 0x000fe80008000404 */
        /* <DEDUP_REMOVED lines=19> */
[----:B0-----:R-:W4:Y:S04]  /*241f0*/  LDL.LU R27, [R1+0xbc0] ;  /* 0x000bc000011b7983 */ /* 0x001f280000300800 */
[----:B------:R-:W-:Y:S04]  /*24200*/  STS.U16 [R0+UR4+0xf980], R17 ;  /* 0x00f9801100007988 */ /* 0x000fe80008000404 */
[----:B-1----:R-:W4:Y:S04]  /*24210*/  LDL.LU R29, [R1+0xbb8] ;  /* 0x000bb800011d7983 */ /* 0x002f280000300800 */
[----:B------:R-:W-:Y:S04]  /*24220*/  STS.U16 [R0+UR4+0xfa00], R19 ;  /* 0x00fa001300007988 */ /* 0x000fe80008000404 */
[----:B---3--:R-:W3:Y:S04]  /*24230*/  LDL.LU R28, [R1+0xbb0] ;  /* 0x000bb000011c7983 */ /* 0x008ee80000300800 */
[----:B------:R-:W-:Y:S04]  /*24240*/  STS.U16 [R0+UR4+0xfa80], R21 ;  /* 0x00fa801500007988 */ /* 0x000fe80008000404 */
[----:B--2---:R-:W2:Y:S04]  /*24250*/  LDL.LU R3, [R1+0xba8] ;  /* 0x000ba80001037983 */ /* 0x004ea80000300800 */
[----:B------:R-:W-:Y:S04]  /*24260*/  STS.U16 [R0+UR4+0xfb00], R25 ;  /* 0x00fb001900007988 */ /* 0x000fe80008000404 */
[----:B------:R-:W-:Y:S04]  /*24270*/  STS.U16 [R0+UR4+0xfb80], R26 ;  /* 0x00fb801a00007988 */ /* 0x000fe80008000404 */
[----:B------:R0:W-:Y:S04]  /*24280*/  STL [R1+0x2fdc], R0 ;  /* 0x002fdc0001007387 */ /* 0x0001e80000100800 */
[----:B0-----:R-:W4:Y:S04]  /*24290*/  LDL.LU R0, [R1+0xb90] ;  /* 0x000b900001007983 */ /* 0x001f280000300800 */
[----:B----4-:R0:W-:Y:S04]  /*242a0*/  STL [R1+0x2fe4], R0 ;  /* 0x002fe40001007387 */ /* 0x0101e80000100800 */
[----:B0-----:R-:W4:Y:S01]  /*242b0*/  LDL.LU R0, [R1+0xb98] ;  /* 0x000b980001007983 */ /* 0x001f220000300800 */
[----:B------:R-:W0:Y:S02]  /*242c0*/  S2R R2, SR_TID.X ;  /* 0x0000000000027919 */ /* 0x000e240000002100 */
[----:B0-----:R-:W-:Y:S01]  /*242d0*/  LOP3.LUT R2, R2, 0x3f, RZ, 0xc0, !PT ;  /* 0x0000003f02027812 */ /* 0x001fe200078ec0ff */
[----:B----4-:R0:W-:Y:S04]  /*242e0*/  STL [R1+0x2fe8], R0 ;  /* 0x002fe80001007387 */ /* 0x0101e80000100800 */
[----:B0-----:R-:W4:Y:S01]  /*242f0*/  LDL.LU R0, [R1+0xba0] ;  /* 0x000ba00001007983 */ /* 0x001f220000300800 */
[----:B------:R-:W-:-:S05]  /*24300*/  IMAD.SHL.U32 R2, R2, 0x2, RZ ;  /* 0x0000000202027824 */ /* 0x000fca00078e00ff */
[----:B------:R-:W-:Y:S02]  /*24310*/  LOP3.LUT R14, R2, 0x70, RZ, 0x3c, !PT ;  /* 0x00000070020e7812 */ /* 0x000fe400078e3cff */
[----:B------:R-:W4:Y:S04]  /*24320*/  LDL.LU R2, [R1+0xb88] ;  /* 0x000b880001027983 */ /* 0x000f280000300800 */
[----:B------:R-:W4:Y:S04]  /*24330*/  LDL.LU R24, [R1+0xac0] ;  /* 0x000ac00001187983 */ /* 0x000f280000300800 */
[----:B------:R-:W4:Y:S04]  /*24340*/  LDL.LU R15, [R1+0xab8] ;  /* 0x000ab800010f7983 */ /* 0x000f280000300800 */
[----:B------:R-:W-:Y:S04]  /*24350*/  STS.U16 [R14+UR4+0x1c00], R27 ;  /* 0x001c001b0e007988 */ /* 0x000fe80008000404 */
[----:B------:R-:W4:Y:S04]  /*24360*/  LDL.LU R23, [R1+0xab0] ;  /* 0x000ab00001177983 */ /* 0x000f280000300800 */
[----:B------:R0:W-:Y:S04]  /*24370*/  STS.U16 [R14+UR4+0x1c80], R29 ;  /* 0x001c801d0e007988 */ /* 0x0001e80008000404 */
[----:B------:R-:W4:Y:S04]  /*24380*/  LDL.LU R22, [R1+0xaa8] ;  /* 0x000aa80001167983 */ /* 0x000f280000300800 */
        /* <DEDUP_REMOVED lines=19> */
[----:B---3--:R0:W-:Y:S04]  /*244c0*/  STS.U16 [R14+UR4+0x1d00], R28 ;  /* 0x001d001c0e007988 */ /* 0x0081e80008000404 */
[----:B------:R-:W3:Y:S04]  /*244d0*/  LDL.LU R27, [R1+0x868] ;  /* 0x00086800011b7983 */ /* 0x000ee80000300800 */
[----:B--2---:R1:W-:Y:S04]  /*244e0*/  STS.U16 [R14+UR4+0x1d80], R3 ;  /* 0x001d80030e007988 */ /* 0x0043e80008000404 */
[----:B0-----:R-:W2:Y:S04]  /*244f0*/  LDL.LU R28, [R1+0x7a0] ;  /* 0x0007a000011c7983 */ /* 0x001ea80000300800 */
[----:B-1----:R-:W2:Y:S04]  /*24500*/  LDL.LU R3, [R1+0x798] ;  /* 0x0007980001037983 */ /* 0x002ea80000300800 */
[----:B----4-:R0:W-:Y:S04]  /*24510*/  STS.U16 [R14+UR4+0x1e00], R0 ;  /* 0x001e00000e007988 */ /* 0x0101e80008000404 */
[----:B0-----:R-:W4:Y:S04]  /*24520*/  LDL.LU R0, [R1+0x2fe8] ;  /* 0x002fe80001007983 */ /* 0x001f280000300800 */
[----:B----4-:R0:W-:Y:S04]  /*24530*/  STS.U16 [R14+UR4+0x1e80], R0 ;  /* 0x001e80000e007988 */ /* 0x0101e80008000404 */
[----:B0-----:R-:W4:Y:S04]  /*24540*/  LDL.LU R0, [R1+0x2fe4] ;  /* 0x002fe40001007983 */ /* 0x001f280000300800 */
[----:B----4-:R-:W-:Y:S04]  /*24550*/  STS.U16 [R14+UR4+0x1f00], R0 ;  /* 0x001f00000e007988 */ /* 0x010fe80008000404 */
        /* <DEDUP_REMOVED lines=24> */
[----:B---3--:R-:W-:Y:S04]  /*246e0*/  STS.U16 [R14+UR4+0x7f80], R27 ;  /* 0x007f801b0e007988 */ /* 0x008fe80008000404 */
[----:B0-----:R-:W3:Y:S04]  /*246f0*/  LDL.LU R29, [R1+0x790] ;  /* 0x00079000011d7983 */ /* 0x001ee80000300800 */
[----:B--2---:R0:W-:Y:S04]  /*24700*/  STS.U16 [R14+UR4+0x9c00], R28 ;  /* 0x009c001c0e007988 */ /* 0x0041e80008000404 */
[----:B0-----:R-:W2:Y:S04]  /*24710*/  LDL.LU R28, [R1+0x788] ;  /* 0x00078800011c7983 */ /* 0x001ea80000300800 */
[----:B------:R-:W4:Y:S04]  /*24720*/  LDL.LU R0, [R1+0x778] ;  /* 0x0007780001007983 */ /* 0x000f280000300800 */
        /* <DEDUP_REMOVED lines=29> */
[----:B------:R-:W2:Y:S04]  /*24900*/  LDL.LU R2, [R1+0x38] ;  /* 0x0000380001027983 */ /* 0x000ea80000300800 */
[----:B------:R-:W2:Y:S04]  /*24910*/  LDL.LU R15, [R1+0x2c] ;  /* 0x00002c00010f7983 */ /* 0x000ea80000300800 */
[----:B-1----:R-:W2:Y:S04]  /*24920*/  LDL.LU R28, [R1+0x20] ;  /* 0x00002000011c7983 */ /* 0x002ea80000300800 */
[----:B----4-:R0:W-:Y:S04]  /*24930*/  STS.U16 [R14+UR4+0x9e00], R0 ;  /* 0x009e00000e007988 */ /* 0x0101e80008000404 */
[----:B0-----:R-:W4:Y:S04]  /*24940*/  LDL.LU R0, [R1+0x2fe0] ;  /* 0x002fe00001007983 */ /* 0x001f280000300800 */
[----:B----4-:R0:W-:Y:S04]  /*24950*/  STS.U16 [R14+UR4+0x9e80], R0 ;  /* 0x009e80000e007988 */ /* 0x0101e80008000404 */
[----:B------:R1:W-:Y:S04]  /*24960*/  STS.U16 [R14+UR4+0x9f00], R24 ;  /* 0x009f00180e007988 */ /* 0x0003e80008000404 */
        /* <DEDUP_REMOVED lines=15> */
[----:B------:R0:W-:Y:S04]  /*24a60*/  STS.U16 [R14+UR4+0xde80], R4 ;  /* 0x00de80040e007988 */ /* 0x0001e80008000404 */
[----:B-1----:R-:W2:Y:S04]  /*24a70*/  LDL.LU R24, [R1+0x2fd8] ;  /* 0x002fd80001187983 */ /* 0x002ea80000300800 */
[----:B------:R1:W-:Y:S04]  /*24a80*/  STS.U16 [R14+UR4+0xdf00], R13 ;  /* 0x00df000d0e007988 */ /* 0x0003e80008000404 */
[----:B----4-:R-:W4:Y:S04]  /*24a90*/  LDL.LU R23, [R1+0x2fd4] ;  /* 0x002fd40001177983 */ /* 0x010f280000300800 */
[----:B------:R1:W-:Y:S04]  /*24aa0*/  STS.U16 [R14+UR4+0xdf80], R17 ;  /* 0x00df80110e007988 */ /* 0x0003e80008000404 */
[----:B---3--:R-:W3:Y:S04]  /*24ab0*/  LDL.LU R22, [R1+0x2fd0] ;  /* 0x002fd00001167983 */ /* 0x008ee80000300800 */
[----:B------:R-:W-:Y:S04]  /*24ac0*/  STS.U16 [R14+UR4+0xfc00], R19 ;  /* 0x00fc00130e007988 */ /* 0x000fe80008000404 */
[----:B--2---:R-:W2:Y:S04]  /*24ad0*/  LDL.LU R20, [R1+0x2fcc] ;  /* 0x002fcc0001147983 */ /* 0x004ea80000300800 */
[----:B------:R-:W-:Y:S04]  /*24ae0*/  STS.U16 [R14+UR4+0xfc80], R21 ;  /* 0x00fc80150e007988 */ /* 0x000fe80008000404 */
[----:B------:R-:W4:Y:S04]  /*24af0*/  LDL.LU R3, [R1+0x1c] ;  /* 0x00001c0001037983 */ /* 0x000f280000300800 */
[----:B------:R-:W-:Y:S04]  /*24b00*/  STS.U16 [R14+UR4+0xfd00], R25 ;  /* 0x00fd00190e007988 */ /* 0x000fe80008000404 */
[----:B------:R-:W3:Y:S04]  /*24b10*/  LDL.LU R18, [R1+0x2fc8] ;  /* 0x002fc80001127983 */ /* 0x000ee80000300800 */
[----:B------:R-:W-:Y:S04]  /*24b20*/  STS.U16 [R14+UR4+0xfd80], R26 ;  /* 0x00fd801a0e007988 */ /* 0x000fe80008000404 */
[----:B------:R-:W2:Y:S04]  /*24b30*/  LDL.LU R16, [R1+0x2fc4] ;  /* 0x002fc40001107983 */ /* 0x000ea80000300800 */
[----:B------:R-:W-:Y:S04]  /*24b40*/  STS.U16 [R14+UR4+0xfe00], R27 ;  /* 0x00fe001b0e007988 */ /* 0x000fe80008000404 */
[----:B------:R-:W3:Y:S04]  /*24b50*/  LDL.LU R12, [R1+0x2fc0] ;  /* 0x002fc000010c7983 */ /* 0x000ee80000300800 */
[----:B------:R-:W-:Y:S04]  /*24b60*/  STS.U16 [R14+UR4+0xfe80], R29 ;  /* 0x00fe801d0e007988 */ /* 0x000fe80008000404 */
[----:B------:R-:W2:Y:S04]  /*24b70*/  LDL.LU R11, [R1+0x2fbc] ;  /* 0x002fbc00010b7983 */ /* 0x000ea80000300800 */
[----:B------:R1:W-:Y:S04]  /*24b80*/  STS.U16 [R14+UR4+0xff00], R2 ;  /* 0x00ff00020e007988 */ /* 0x0003e80008000404 */
[----:B------:R-:W3:Y:S04]  /*24b90*/  LDL.LU R10, [R1+0x2fb8] ;  /* 0x002fb800010a7983 */ /* 0x000ee80000300800 */
[----:B------:R-:W2:Y:S04]  /*24ba0*/  LDL.LU R9, [R1+0x2fb4] ;  /* 0x002fb40001097983 */ /* 0x000ea80000300800 */
[----:B------:R-:W4:Y:S04]  /*24bb0*/  LDL.LU R8, [R1+0x2fb0] ;  /* 0x002fb00001087983 */ /* 0x000f280000300800 */
[----:B------:R-:W3:Y:S04]  /*24bc0*/  LDL.LU R7, [R1+0x2fac] ;  /* 0x002fac0001077983 */ /* 0x000ee80000300800 */
[----:B------:R-:W3:Y:S04]  /*24bd0*/  LDL.LU R6, [R1+0x2fa8] ;  /* 0x002fa80001067983 */ /* 0x000ee80000300800 */
[----:B------:R-:W3:Y:S04]  /*24be0*/  LDL.LU R5, [R1+0x2fa4] ;  /* 0x002fa40001057983 */ /* 0x000ee80000300800 */
[----:B0-----:R-:W2:Y:S04]  /*24bf0*/  LDL.LU R4, [R1+0x2fa0] ;  /* 0x002fa00001047983 */ /* 0x001ea80000300800 */
[----:B-1----:R-:W4:Y:S04]  /*24c00*/  LDL.LU R13, [R1+0x2f9c] ;  /* 0x002f9c00010d7983 */ /* 0x002f280000300800 */
[----:B------:R-:W3:Y:S01]  /*24c10*/  LDL.LU R17, [R1+0x2f98] ;  /* 0x002f980001117983 */ /* 0x000ee20000300800 */
[----:B------:R-:W0:Y:S03]  /*24c20*/  S2R R2, SR_TID.X ;  /* 0x0000000000027919 */ /* 0x000e260000002100 */
[----:B------:R-:W3:Y:S04]  /*24c30*/  LDL.LU R19, [R1+0x2f94] ;  /* 0x002f940001137983 */ /* 0x000ee80000300800 */
[----:B------:R-:W3:Y:S04]  /*24c40*/  LDL.LU R21, [R1+0x2f90] ;  /* 0x002f900001157983 */ /* 0x000ee80000300800 */
[----:B------:R-:W3:Y:S04]  /*24c50*/  LDL.LU R25, [R1+0x2f8c] ;  /* 0x002f8c0001197983 */ /* 0x000ee80000300800 */
[----:B------:R-:W3:Y:S04]  /*24c60*/  LDL.LU R26, [R1+0x2f88] ;  /* 0x002f8800011a7983 */ /* 0x000ee80000300800 */
[----:B------:R-:W3:Y:S04]  /*24c70*/  LDL.LU R27, [R1+0x2f84] ;  /* 0x002f8400011b7983 */ /* 0x000ee80000300800 */
[----:B------:R-:W2:Y:S04]  /*24c80*/  LDL.LU R29, [R1+0x2f80] ;  /* 0x002f8000011d7983 */ /* 0x000ea80000300800 */
[----:B------:R1:W-:Y:S04]  /*24c90*/  STS.U16 [R14+UR4+0xff80], R15 ;  /* 0x00ff800f0e007988 */ /* 0x0003e80008000404 */
[----:B-1----:R-:W3:Y:S01]  /*24ca0*/  LDL.LU R15, [R1+0x4] ;  /* 0x00000400010f7983 */ /* 0x002ee20000300800 */
[----:B0-----:R-:W-:-:S05]  /*24cb0*/  LOP3.LUT R2, R2, 0x3f, RZ, 0xc0, !PT ;  /* 0x0000003f02027812 */ /* 0x001fca00078ec0ff */
[----:B------:R-:W-:-:S05]  /*24cc0*/  IMAD.SHL.U32 R2, R2, 0x2, RZ ;  /* 0x0000000202027824 */ /* 0x000fca00078e00ff */
[----:B------:R0:W-:Y:S04]  /*24cd0*/  STS.U16 [R2+UR4+0x10000], R28 ;  /* 0x0100001c02007988 */ /* 0x0001e80008000404 */
[----:B0-----:R-:W2:Y:S04]  /*24ce0*/  LDL.LU R28, [R1+0x2f7c] ;  /* 0x002f7c00011c7983 */ /* 0x001ea80000300800 */
[----:B----4-:R0:W-:Y:S04]  /*24cf0*/  STS.U16 [R2+UR4+0x10800], R13 ;  /* 0x0108000d02007988 */ /* 0x0101e80008000404 */
[----:B0-----:R-:W4:Y:S04]  /*24d00*/  LDL.LU R13, [R1+0x18] ;  /* 0x00001800010d7983 */ /* 0x001f280000300800 */
[----:B------:R-:W-:Y:S04]  /*24d10*/  STS.U16 [R2+UR4+0x10c00], R8 ;  /* 0x010c000802007988 */ /* 0x000fe80008000404 */
[----:B--2---:R0:W-:Y:S02]  /*24d20*/  STS.U16 [R2+UR4+0x10400], R28 ;  /* 0x0104001c02007988 */ /* 0x0041e40008000404 */
[----:B0-----:R-:W-:-:S02]  /*24d30*/  LOP3.LUT R28, R2, 0x10, RZ, 0x3c, !PT ;  /* 0x00000010021c7812 */ /* 0x001fc400078e3cff */
[----:B------:R-:W2:Y:S04]  /*24d40*/  LDL.LU R2, [R1+0x14] ;  /* 0x0000140001027983 */ /* 0x000ea80000300800 */
[----:B------:R-:W2:Y:S04]  /*24d50*/  LDL.LU R8, [R1+0x10] ;  /* 0x0000100001087983 */ /* 0x000ea80000300800 */
[----:B------:R0:W-:Y:S04]  /*24d60*/  STS.U16 [R28+UR4+0x10080], R3 ;  /* 0x010080031c007988 */ /* 0x0001e80008000404 */
[----:B------:R-:W-:Y:S04]  /*24d70*/  STS.U16 [R28+UR4+0x10480], R29 ;  /* 0x0104801d1c007988 */ /* 0x000fe80008000404 */
[----:B------:R-:W-:Y:S04]  /*24d80*/  STS.U16 [R28+UR4+0x10880], R4 ;  /* 0x010880041c007988 */ /* 0x000fe80008000404 */
[----:B------:R1:W-:Y:S04]  /*24d90*/  STS.U16 [R28+UR4+0x10c80], R9 ;  /* 0x010c80091c007988 */ /* 0x0003e80008000404 */
[----:B0-----:R-:W2:Y:S04]  /*24da0*/  LDL.LU R3, [R1+0x2f78] ;  /* 0x002f780001037983 */ /* 0x001ea80000300800 */
[----:B-1----:R-:W2:Y:S01]  /*24db0*/  LDL.LU R28, [R1+0x2f74] ;  /* 0x002f7400011c7983 */ /* 0x002ea20000300800 */
[----:B------:R-:W0:Y:S02]  /*24dc0*/  S2R R29, SR_TID.X ;  /* 0x00000000001d7919 */ /* 0x000e240000002100 */
[----:B0-----:R-:W-:-:S05]  /*24dd0*/  LOP3.LUT R29, R29, 0x3f, RZ, 0xc0, !PT ;  /* 0x0000003f1d1d7812 */ /* 0x001fca00078ec0ff */
[----:B------:R-:W-:-:S05]  /*24de0*/  IMAD.SHL.U32 R4, R29, 0x2, RZ ;  /* 0x000000021d047824 */ /* 0x000fca00078e00ff */
[----:B------:R-:W-:Y:S01]  /*24df0*/  LOP3.LUT R4, R4, 0x20, RZ, 0x3c, !PT ;  /* 0x0000002004047812 */ /* 0x000fe200078e3cff */
[----:B------:R-:W-:-:S05]  /*24e00*/  IMAD.SHL.U32 R29, R29, 0x2, RZ ;  /* 0x000000021d1d7824 */ /* 0x000fca00078e00ff */
[----:B------:R-:W-:Y:S01]  /*24e10*/  LOP3.LUT R29, R29, 0x30, RZ, 0x3c, !PT ;  /* 0x000000301d1d7812 */ /* 0x000fe200078e3cff */
[----:B----4-:R0:W-:Y:S02]  /*24e20*/  STS.U16 [R4+UR4+0x10100], R13 ;  /* 0x0101000d04007988 */ /* 0x0101e40008000404 */
[----:B0-----:R-:W0:Y:S02]  /*24e30*/  S2R R13, SR_TID.X ;  /* 0x00000000000d7919 */ /* 0x001e240000002100 */
[----:B---3--:R-:W-:Y:S04]  /*24e40*/  STS.U16 [R4+UR4+0x10500], R27 ;  /* 0x0105001b04007988 */ /* 0x008fe80008000404 */
[----:B------:R-:W-:Y:S04]  /*24e50*/  STS.U16 [R4+UR4+0x10900], R5 ;  /* 0x0109000504007988 */ /* 0x000fe80008000404 */
[----:B------:R-:W-:Y:S01]  /*24e60*/  STS.U16 [R4+UR4+0x10d00], R11 ;  /* 0x010d000b04007988 */ /* 0x000fe20008000404 */
[----:B0-----:R-:W-:-:S03]  /*24e70*/  LOP3.LUT R13, R13, 0x3f, RZ, 0xc0, !PT ;  /* 0x0000003f0d0d7812 */ /* 0x001fc600078ec0ff */
[----:B--2---:R0:W-:Y:S04]  /*24e80*/  STS.U16 [R29+UR4+0x10180], R2 ;  /* 0x010180021d007988 */ /* 0x0041e80008000404 */
[----:B------:R-:W-:Y:S04]  /*24e90*/  STS.U16 [R29+UR4+0x10580], R26 ;  /* 0x0105801a1d007988 */ /* 0x000fe80008000404 */
[----:B------:R-:W-:Y:S01]  /*24ea0*/  STS.U16 [R29+UR4+0x10980], R6 ;  /* 0x010980061d007988 */ /* 0x000fe20008000404 */
[C---:B0-----:R-:W-:Y:S02]  /*24eb0*/  IMAD.SHL.U32 R2, R13.reuse, 0x2, RZ ;  /* 0x000000020d027824 */ /* 0x041fe400078e00ff */
[----:B------:R-:W-:-:S03]  /*24ec0*/  IMAD.SHL.U32 R13, R13, 0x2, RZ ;  /* 0x000000020d0d7824 */ /* 0x000fc600078e00ff */
[----:B------:R-:W-:Y:S01]  /*24ed0*/  LOP3.LUT R2, R2, 0x40, RZ, 0x3c, !PT ;  /* 0x0000004002027812 */ /* 0x000fe200078e3cff */
[----:B------:R-:W-:Y:S01]  /*24ee0*/  STS.U16 [R29+UR4+0x10d80], R12 ;  /* 0x010d800c1d007988 */ /* 0x000fe20008000404 */
[----:B------:R-:W-:-:S03]  /*24ef0*/  LOP3.LUT R13, R13, 0x50, RZ, 0x3c, !PT ;  /* 0x000000500d0d7812 */ /* 0x000fc600078e3cff */
[----:B------:R-:W-:Y:S04]  /*24f00*/  STS.U16 [R2+UR4+0x10200], R8 ;  /* 0x0102000802007988 */ /* 0x000fe80008000404 */
[----:B------:R-:W-:Y:S04]  /*24f10*/  STS.U16 [R2+UR4+0x10600], R25 ;  /* 0x0106001902007988 */ /* 0x000fe80008000404 */
[----:B------:R-:W-:Y:S04]  /*24f20*/  STS.U16 [R2+UR4+0x10a00], R7 ;  /* 0x010a000702007988 */ /* 0x000fe80008000404 */
[----:B------:R-:W-:Y:S04]  /*24f30*/  STS.U16 [R2+UR4+0x10e00], R16 ;  /* 0x010e001002007988 */ /* 0x000fe80008000404 */
[----:B------:R0:W-:Y:S04]  /*24f40*/  STS.U16 [R13+UR4+0x10280], R28 ;  /* 0x0102801c0d007988 */ /* 0x0001e80008000404 */
[----:B0-----:R-:W2:Y:S04]  /*24f50*/  LDL.LU R28, [R1+0x2f70] ;  /* 0x002f7000011c7983 */ /* 0x001ea80000300800 */
[----:B------:R-:W-:Y:S04]  /*24f60*/  STS.U16 [R13+UR4+0x10680], R21 ;  /* 0x010680150d007988 */ /* 0x000fe80008000404 */
[----:B------:R-:W-:Y:S04]  /*24f70*/  STS.U16 [R13+UR4+0x10a80], R10 ;  /* 0x010a800a0d007988 */ /* 0x000fe80008000404 */
[----:B------:R-:W-:Y:S04]  /*24f80*/  STS.U16 [R13+UR4+0x10e80], R20 ;  /* 0x010e80140d007988 */ /* 0x000fe80008000404 */
[----:B------:R0:W-:Y:S04]  /*24f90*/  STS.U16 [R0+UR4+0x10300], R3 ;  /* 0x0103000300007988 */ /* 0x0001e80008000404 */
[----:B------:R-:W-:Y:S04]  /*24fa0*/  STS.U16 [R0+UR4+0x10700], R19 ;  /* 0x0107001300007988 */ /* 0x000fe80008000404 */
[----:B------:R-:W-:Y:S04]  /*24fb0*/  STS.U16 [R0+UR4+0x10b00], R18 ;  /* 0x010b001200007988 */ /* 0x000fe80008000404 */
[----:B------:R1:W-:Y:S01]  /*24fc0*/  STS.U16 [R0+UR4+0x10f00], R22 ;  /* 0x010f001600007988 */ /* 0x0003e20008000404 */
[----:B0-----:R-:W0:Y:S01]  /*24fd0*/  S2R R3, SR_TID.X ;  /* 0x0000000000037919 */ /* 0x001e220000002100 */
[----:B-1----:R-:W1:Y:S02]  /*24fe0*/  S2R R0, SR_TID.X ;  /* 0x0000000000007919 */ /* 0x002e640000002100 */
[----:B------:R-:W-:Y:S04]  /*24ff0*/  STS.U16 [R14+UR4+0x10380], R15 ;  /* 0x0103800f0e007988 */ /* 0x000fe80008000404 */
[----:B------:R-:W-:Y:S04]  /*25000*/  STS.U16 [R14+UR4+0x10780], R17 ;  /* 0x010780110e007988 */ /* 0x000fe80008000404 */
[----:B------:R-:W-:Y:S04]  /*25010*/  STS.U16 [R14+UR4+0x10b80], R23 ;  /* 0x010b80170e007988 */ /* 0x000fe80008000404 */
[----:B------:R-:W-:Y:S01]  /*25020*/  STS.U16 [R14+UR4+0x10f80], R24 ;  /* 0x010f80180e007988 */ /* 0x000fe20008000404 */
[----:B------:R-:W-:Y:S01]  /*25030*/  BAR.SYNC.DEFER_BLOCKING 0x0 ;  /* 0x0000000000007b1d */ /* 0x000fe20000010000 */
[----:B0-----:R-:W-:Y:S01]  /*25040*/  LOP3.LUT R3, R3, 0x7, RZ, 0xc0, !PT ;  /* 0x0000000703037812 */ /* 0x001fe200078ec0ff */
[----:B-1----:R-:W-:-:S04]  /*25050*/  IMAD.SHL.U32 R0, R0, 0x2, RZ ;  /* 0x0000000200007824 */ /* 0x002fc800078e00ff */
[----:B------:R-:W-:-:S05]  /*25060*/  IMAD R3, R3, 0x90, RZ ;  /* 0x0000009003037824 */ /* 0x000fca00078e02ff */
[----:B------:R-:W-:-:S05]  /*25070*/  LOP3.LUT R3, R3, 0x30, R0, 0x78, !PT ;  /* 0x0000003003037812 */ /* 0x000fca00078e7800 */
[----:B------:R-:W-:Y:S04]  /*25080*/  LDSM.16.M88.4 R8, [R3+UR4+0x10000] ;  /* 0x010000040308783b */ /* 0x000fe80008000200 */
[----:B------:R-:W0:Y:S04]  /*25090*/  LDSM.16.M88.4 R4, [R3+UR4+0x10400] ;  /* 0x010400040304783b */ /* 0x000e280008000200 */
[----:B------:R-:W-:Y:S04]  /*250a0*/  LDSM.16.M88.4 R20, [R3+UR4+0x10800] ;  /* 0x010800040314783b */ /* 0x000fe80008000200 */
[----:B------:R-:W-:Y:S01]  /*250b0*/  LDSM.16.M88.4 R24, [R3+UR4+0x10c00] ;  /* 0x010c00040318783b */ /* 0x000fe20008000200 */
[----:B0-----:R-:W-:-:S02]  /*250c0*/  IMAD.MOV.U32 R2, RZ, RZ, R6 ;  /* 0x000000ffff027224 */ /* 0x001fc400078e0006 */
[----:B------:R-:W-:Y:S01]  /*250d0*/  IMAD.MOV.U32 R0, RZ, RZ, R7 ;  /* 0x000000ffff007224 */ /* 0x000fe200078e0007 */
[----:B--2---:R-:W0:Y:S04]  /*250e0*/  LDSM.16.MT88.4 R16, [R28+UR4] ;  /* 0x000000041c10783b */ /* 0x004e280008004200 */
[----:B------:R-:W1:Y:S04]  /*250f0*/  LDSM.16.MT88.4 R12, [R28+UR4+0x80] ;  /* 0x000080041c0c783b */ /* 0x000e680008004200 */
[----:B0-----:R-:W-:Y:S04]  /*25100*/  STL.64 [R1+0x2f68], R18 ;  /* 0x002f681201007387 */ /* 0x001fe80000100a00 */
[----:B------:R-:W-:Y:S04]  /*25110*/  STL.64 [R1+0x2f60], R16 ;  /* 0x002f601001007387 */ /* 0x000fe80000100a00 */
[----:B------:R-:W-:Y:S04]  /*25120*/  STL.64 [R1+0x10], R8 ;  /* 0x0000100801007387 */ /* 0x000fe80000100a00 */
[----:B------:R-:W-:Y:S04]  /*25130*/  STL.64 [R1+0x18], R10 ;  /* 0x0000180a01007387 */ /* 0x000fe80000100a00 */
[----:B------:R-:W0:Y:S04]  /*25140*/  LDSM.16.MT88.4 R8, [R28+UR4+0x100] ;  /* 0x000100041c08783b */ /* 0x000e280008004200 */
[----:B------:R-:W-:Y:S04]  /*25150*/  STL.64 [R1], R4 ;  /* 0x0000000401007387 */ /* 0x000fe80000100a00 */
[----:B------:R-:W-:Y:S04]  /*25160*/  STL.64 [R1+0x8], R6 ;  /* 0x0000080601007387 */ /* 0x000fe80000100a00 */
[----:B------:R-:W2:Y:S04]  /*25170*/  LDSM.16.MT88.4 R4, [R28+UR4+0x180] ;  /* 0x000180041c04783b */ /* 0x000ea80008004200 */
[----:B------:R-:W3:Y:S04]  /*25180*/  LDSM.16.MT88.4 R16, [R28+UR4+0x200] ;  /* 0x000200041c10783b */ /* 0x000ee80008004200 */
[----:B------:R-:W-:Y:S04]  /*25190*/  STL [R1+0x2c38], R0 ;  /* 0x002c380001007387 */ /* 0x000fe80000100800 */
[----:B------:R-:W-:Y:S04]  /*251a0*/  STL [R1+0x2c34], R2 ;  /* 0x002c340201007387 */ /* 0x000fe80000100800 */
[----:B------:R-:W-:Y:S04]  /*251b0*/  STL [R1+0x2ef0], R22 ;  /* 0x002ef01601007387 */ /* 0x000fe80000100800 */
[----:B------:R-:W-:Y:S04]  /*251c0*/  STL [R1+0x2be0], R23 ;  /* 0x002be01701007387 */ /* 0x000fe80000100800 */
[----:B------:R-:W-:Y:S04]  /*251d0*/  STL.64 [R1+0x2f58], R26 ;  /* 0x002f581a01007387 */ /* 0x000fe80000100a00 */
[----:B------:R4:W-:Y:S04]  /*251e0*/  STL.64 [R1+0x2f50], R24 ;  /* 0x002f501801007387 */ /* 0x0009e80000100a00 */
[----:B----4-:R-:W4:Y:S04]  /*251f0*/  LDL.64 R24, [R1+0x10] ;  /* 0x0000100001187983 */ /* 0x010f280000100a00 */
[----:B-1----:R-:W-:Y:S04]  /*25200*/  STL.64 [R1+0x2f48], R14 ;  /* 0x002f480e01007387 */ /* 0x002fe80000100a00 */
[----:B------:R1:W-:Y:S04]  /*25210*/  STL.64 [R1+0x2f40], R12 ;  /* 0x002f400c01007387 */ /* 0x0003e80000100a00 */
[----:B-1----:R-:W4:Y:S04]  /*25220*/  LDL.LU.64 R12, [R1+0x530] ;  /* 0x00053000010c7983 */ /* 0x002f280000300a00 */
[----:B------:R-:W4:Y:S04]  /*25230*/  LDL.LU.64 R14, [R1+0x538] ;  /* 0x00053800010e7983 */ /* 0x000f280000300a00 */
[----:B0-----:R-:W-:Y:S04]  /*25240*/  STL.64 [R1+0x2f10], R10 ;  /* 0x002f100a01007387 */ /* 0x001fe80000100a00 */
[----:B------:R0:W-:Y:S04]  /*25250*/  STL.64 [R1+0x2f08], R8 ;  /* 0x002f080801007387 */ /* 0x0001e80000100a00 */
[----:B0-----:R-:W4:Y:S04]  /*25260*/  LDL.LU.64 R8, [R1+0x630] ;  /* 0x0006300001087983 */ /* 0x001f280000300a00 */
[----:B------:R-:W4:Y:S04]  /*25270*/  LDL.LU.64 R10, [R1+0x638] ;  /* 0x00063800010a7983 */ /* 0x000f280000300a00 */
[----:B--2---:R3:W-:Y:S04]  /*25280*/  STL.64 [R1+0x2ed8], R6 ;  /* 0x002ed80601007387 */ /* 0x0047e80000100a00 */
[----:B------:R0:W-:Y:S01]  /*25290*/  STL.64 [R1+0x2ed0], R4 ;  /* 0x002ed00401007387 */ /* 0x0001e20000100a00 */
[----:B---3--:R-:W-:-:S02]  /*252a0*/  IMAD.MOV.U32 R7, RZ, RZ, R16 ;  /* 0x000000ffff077224 */ /* 0x008fc400078e0010 */
[----:B0-----:R-:W-:Y:S02]  /*252b0*/  IMAD.MOV.U32 R5, RZ, RZ, R18 ;  /* 0x000000ffff057224 */ /* 0x001fe400078e0012 */
[----:B------:R-:W-:Y:S02]  /*252c0*/  IMAD.MOV.U32 R4, RZ, RZ, R19 ;  /* 0x000000ffff047224 */ /* 0x000fe400078e0013 */
[----:B------:R-:W-:Y:S01]  /*252d0*/  IMAD.MOV.U32 R6, RZ, RZ, R17 ;  /* 0x000000ffff067224 */ /* 0x000fe200078e0011 */
[----:B------:R-:W2:Y:S04]  /*252e0*/  LDL.LU.64 R18, [R1+0x2f68] ;  /* 0x002f680001127983 */ /* 0x000ea80000300a00 */
[----:B------:R-:W2:Y:S04]  /*252f0*/  LDL.LU.64 R16, [R1+0x2f60] ;  /* 0x002f600001107983 */ /* 0x000ea80000300a00 */
[----:B------:R-:W-:Y:S04]  /*25300*/  STL.64 [R1+0x2f20], R6 ;  /* 0x002f200601007387 */ /* 0x000fe80000100a00 */
[----:B------:R0:W-:Y:S04]  /*25310*/  STL.64 [R1+0x2f18], R4 ;  /* 0x002f180401007387 */ /* 0x0001e80000100a00 */
[----:B0-----:R-:W3:Y:S01]  /*25320*/  LDL.64 R4, [R1] ;  /* 0x0000000001047983 */ /* 0x001ee20000100a00 */
[----:B----4-:R-:W-:-:S02]  /*25330*/  IMAD.MOV.U32 R7, RZ, RZ, R24 ;  /* 0x000000ffff077224 */ /* 0x010fc400078e0018 */
[----:B------:R-:W-:Y:S01]  /*25340*/  IMAD.MOV.U32 R6, RZ, RZ, R25 ;  /* 0x000000ffff067224 */ /* 0x000fe200078e0019 */
[----:B--2---:R-:W-:-:S15]  /*25350*/  HMMA.16816.F32 R8, R16, R24, R8 ;  /* 0x000000181008723c */ /* 0x004fde0000001808 */
[----:B------:R-:W-:-:S08]  /*25360*/  NOP ;  /* 0x0000000000007918 */ /* 0x000fd00000000000 */
[----:B------:R3:W-:Y:S01]  /*25370*/  STL [R1+0x140], R8 ;  /* 0x0001400801007387 */ /* 0x0007e20000100800 */
[----:B------:R-:W-:Y:S02]  /*25380*/  IMAD.MOV.U32 R0, RZ, RZ, R9 ;  /* 0x000000ffff007224 */ /* 0x000fe400078e0009 */
[----:B------:R-:W-:Y:S02]  /*25390*/  IMAD.MOV.U32 R2, RZ, RZ, R10 ;  /* 0x000000ffff027224 */ /* 0x000fe400078e000a */
[----:B------:R-:W-:Y:S01]  /*253a0*/  IMAD.MOV.U32 R3, RZ, RZ, R11 ;  /* 0x000000ffff037224 */ /* 0x000fe200078e000b */
[----:B------:R-:W2:Y:S04]  /*253b0*/  LDL.LU.64 R24, [R1+0x480] ;  /* 0x0004800001187983 */ /* 0x000ea80000300a00 */
[----:B------:R-:W2:Y:S01]  /*253c0*/  LDL.LU.64 R26, [R1+0x488] ;  /* 0x00048800011a7983 */ /* 0x000ea20000300a00 */
[----:B---3--:R-:W-:Y:S03]  /*253d0*/  HMMA.16816.F32 R8, R16, R4, R12 ;  /* 0x000000041008723c */ /* 0x008fe6000000180c */
[----:B------:R-:W-:Y:S04]  /*253e0*/  STL [R1+0x2c44], R0 ;  /* 0x002c440001007387 */ /* 0x000fe80000100800 */
[----:B------:R-:W-:Y:S04]  /*253f0*/  STL [R1+0x2c40], R2 ;  /* 0x002c400201007387 */ /* 0x000fe80000100800 */
[----:B------:R-:W-:-:S12]  /*25400*/  STL [R1+0x2c3c], R3 ;  /* 0x002c3c0301007387 */ /* 0x000fd80000100800 */
[----:B------:R0:W-:Y:S04]  /*25410*/  STL.64 [R1+0x130], R8 ;  /* 0x0001300801007387 */ /* 0x0001e80000100a00 */
[----:B------:R1:W-:Y:S04]  /*25420*/  STL [R1+0x138], R10 ;  /* 0x0001380a01007387 */ /* 0x0003e80000100800 */
[----:B------:R-:W3:Y:S04]  /*25430*/  LDL.LU.64 R12, [R1+0x450] ;  /* 0x00045000010c7983 */ /* 0x000ee80000300a00 */
[----:B------:R-:W3:Y:S04]  /*25440*/  LDL.LU.64 R14, [R1+0x458] ;  /* 0x00045800010e7983 */ /* 0x000ee80000300a00 */
[----:B------:R-:W-:Y:S01]  /*25450*/  STL.64 [R1+0x2f28], R4 ;  /* 0x002f280401007387 */ /* 0x000fe20000100a00 */
[----:B------:R-:W-:-:S03]  /*25460*/  IMAD.MOV.U32 R23, RZ, RZ, R11 ;  /* 0x000000ffff177224 */ /* 0x000fc600078e000b */
[----:B0-----:R-:W4:Y:S04]  /*25470*/  LDL.LU.64 R8, [R1+0x510] ;  /* 0x0005100001087983 */ /* 0x001f280000300a00 */
[----:B-1----:R-:W3:Y:S01]  /*25480*/  LDL.LU.64 R10, [R1+0x518] ;  /* 0x00051800010a7983 */ /* 0x002ee20000300a00 */
[----:B--2---:R-:W-:-:S15]  /*25490*/  HMMA.16816.F32 R24, R16, R20, R24 ;  /* 0x000000141018723c */ /* 0x004fde0000001818 */
[----:B------:R-:W-:-:S09]  /*254a0*/  NOP ;  /* 0x0000000000007918 */ /* 0x000fd20000000000 */
[----:B------:R-:W-:Y:S02]  /*254b0*/  IMAD.MOV.U32 R3, RZ, RZ, R26 ;  /* 0x000000ffff037224 */ /* 0x000fe400078e001a */
[----:B------:R-:W-:Y:S02]  /*254c0*/  IMAD.MOV.U32 R0, RZ, RZ, R24 ;  /* 0x000000ffff007224 */ /* 0x000fe400078e0018 */
[----:B------:R-:W-:Y:S01]  /*254d0*/  IMAD.MOV.U32 R2, RZ, RZ, R25 ;  /* 0x000000ffff027224 */ /* 0x000fe200078e0019 */
[----:B---3--:R-:W-:Y:S04]  /*254e0*/  STL.64 [R1+0x2f38], R10 ;  /* 0x002f380a01007387 */ /* 0x008fe80000100a00 */
[----:B----4-:R0:W-:Y:S04]  /*254f0*/  STL.64 [R1+0x2f30], R8 ;  /* 0x002f300801007387 */ /* 0x0101e80000100a00 */
[----:B0-----:R-:W2:Y:S04]  /*25500*/  LDL.LU.64 R8, [R1+0x620] ;  /* 0x0006200001087983 */ /* 0x001ea80000300a00 */
[----:B------:R-:W2:Y:S04]  /*25510*/  LDL.LU.64 R10, [R1+0x628] ;  /* 0x00062800010a7983 */ /* 0x000ea80000300a00 */
[----:B------:R0:W-:Y:S04]  /*25520*/  STL [R1+0x12c], R27 ;  /* 0x00012c1b01007387 */ /* 0x0001e80000100800 */
[----:B0-----:R-:W3:Y:S04]  /*25530*/  LDL.LU.64 R26, [R1+0x2f58] ;  /* 0x002f5800011a7983 */ /* 0x001ee80000300a00 */
[----:B------:R-:W4:Y:S04]  /*25540*/  LDL.LU.64 R24, [R1+0x2f50] ;  /* 0x002f500001187983 */ /* 0x000f280000300a00 */
[----:B------:R-:W-:Y:S04]  /*25550*/  STL [R1+0x2c78], R3 ;  /* 0x002c780301007387 */ /* 0x000fe80000100800 */
[----:B------:R-:W-:Y:S04]  /*25560*/  STL [R1+0x2c74], R2 ;  /* 0x002c740201007387 */ /* 0x000fe80000100800 */
[----:B------:R-:W-:Y:S01]  /*25570*/  STL [R1+0x2c70], R0 ;  /* 0x002c700001007387 */ /* 0x000fe20000100800 */
[----:B----4-:R-:W-:Y:S03]  /*25580*/  HMMA.16816.F32 R12, R16, R24, R12 ;  /* 0x00000018100c723c */ /* 0x010fe6000000180c */
[----:B------:R-:W4:Y:S04]  /*25590*/  LDL.LU.64 R16, [R1+0x460] ;  /* 0x0004600001107983 */ /* 0x000f280000300a00 */
[----:B------:R-:W4:-:S15]  /*255a0*/  LDL.LU.64 R18, [R1+0x468] ;  /* 0x0004680001127983 */ /* 0x000f1e0000300a00 */
[----:B------:R-:W-:-:S01]  /*255b0*/  NOP ;  /* 0x0000000000007918 */ /* 0x000fc20000000000 */
[----:B------:R-:W-:Y:S04]  /*255c0*/  STL.64 [R1+0x90], R12 ;  /* 0x0000900c01007387 */ /* 0x000fe80000100a00 */
[----:B------:R-:W-:Y:S04]  /*255d0*/  STL.64 [R1+0x98], R14 ;  /* 0x0000980e01007387 */ /* 0x000fe80000100a00 */
[----:B------:R-:W0:Y:S02]  /*255e0*/  LDSM.16.MT88.4 R12, [R28+UR4+0x280] ;  /* 0x000280041c0c783b */ /* 0x000e240008004200 */
[----:B0-----:R-:W-:-:S02]  /*255f0*/  IMAD.MOV.U32 R2, RZ, RZ, R14 ;  /* 0x000000ffff027224 */ /* 0x001fc400078e000e */
[----:B------:R-:W-:Y:S02]  /*25600*/  IMAD.MOV.U32 R0, RZ, RZ, R15 ;  /* 0x000000ffff007224 */ /* 0x000fe400078e000f */
[----:B------:R-:W-:Y:S02]  /*25610*/  IMAD.MOV.U32 R22, RZ, RZ, R12 ;  /* 0x000000ffff167224 */ /* 0x000fe400078e000c */
[----:B------:R-:W-:Y:S01]  /*25620*/  IMAD.MOV.U32 R3, RZ, RZ, R13 ;  /* 0x000000ffff037224 */ /* 0x000fe200078e000d */
[----:B------:R-:W2:Y:S04]  /*25630*/  LDL.LU.64 R14, [R1+0x2f48] ;  /* 0x002f4800010e7983 */ /* 0x000ea80000300a00 */
[----:B------:R-:W2:Y:S01]  /*25640*/  LDL.LU.64 R12, [R1+0x2f40] ;  /* 0x002f4000010c7983 */ /* 0x000ea20000300a00 */
[----:B------:R-:W-:-:S02]  /*25650*/  IMAD.MOV.U32 R4, RZ, RZ, R7 ;  /* 0x000000ffff047224 */ /* 0x000fc400078e0007 */
[----:B------:R-:W-:-:S07]  /*25660*/  IMAD.MOV.U32 R5, RZ, RZ, R6 ;  /* 0x000000ffff057224 */ /* 0x000fce00078e0006 */
[----:B--2---:R-:W-:Y:S01]  /*25670*/  HMMA.16816.F32 R4, R12, R4, R8 ;  /* 0x000000040c04723c */ /* 0x004fe20000001808 */
[----:B------:R-:W2:Y:S04]  /*25680*/  LDL.LU.64 R10, [R1+0x2f38] ;  /* 0x002f3800010a7983 */ /* 0x000ea80000300a00 */
[----:B------:R-:W2:-:S15]  /*25690*/  LDL.LU.64 R8, [R1+0x2f30] ;  /* 0x002f300001087983 */ /* 0x000e9e0000300a00 */
[----:B------:R-:W-:-:S03]  /*256a0*/  NOP ;  /* 0x0000000000007918 */ /* 0x000fc60000000000 */
[----:B------:R0:W-:Y:S04]  /*256b0*/  STL.64 [R1+0x110], R4 ;  /* 0x0001100401007387 */ /* 0x0001e80000100a00 */
[----:B------:R1:W-:Y:S04]  /*256c0*/  STL.64 [R1+0x118], R6 ;  /* 0x0001180601007387 */ /* 0x0003e80000100a00 */
[----:B0-----:R-:W2:Y:S01]  /*256d0*/  LDL.LU.64 R4, [R1+0x2f28] ;  /* 0x002f280001047983 */ /* 0x001ea20000300a00 */
[C---:B----4-:R-:W-:Y:S06]  /*256e0*/  HMMA.16816.F32 R16, R12.reuse, R20, R16 ;  /* 0x000000140c10723c */ /* 0x050fec0000001810 */
[----:B--2---:R-:W-:-:S15]  /*256f0*/  HMMA.16816.F32 R8, R12, R4, R8 ;  /* 0x000000040c08723c */ /* 0x004fde0000001808 */
[----:B------:R-:W-:-:S08]  /*25700*/  NOP ;  /* 0x0000000000007918 */ /* 0x000fd00000000000 */
[----:B------:R0:W-:Y:S04]  /*25710*/  STL.64 [R1+0x1a0], R8 ;  /* 0x0001a00801007387 */ /* 0x0001e80000100a00 */
[----:B------:R-:W-:Y:S04]  /*25720*/  STL.64 [R1+0x1a8], R10 ;  /* 0x0001a80a01007387 */ /* 0x000fe80000100a00 */
[----:B-1----:R-:W2:Y:S01]  /*25730*/  LDL.LU.64 R6, [R1+0x2f20] ;  /* 0x002f200001067983 */ /* 0x002ea20000300a00 */
[----:B0-----:R-:W-:Y:S02]  /*25740*/  IMAD.MOV.U32 R9, RZ, RZ, R4 ;  /* 0x000000ffff097224 */ /* 0x001fe400078e0004 */
[----:B------:R-:W-:-:S02]  /*25750*/  IMAD.MOV.U32 R8, RZ, RZ, R5 ;  /* 0x000000ffff087224 */ /* 0x000fc400078e0005 */
[----:B------:R-:W4:Y:S04]  /*25760*/  LDL.LU.64 R4, [R1+0x2f18] ;  /* 0x002f180001047983 */ /* 0x000f280000300a00 */
[----:B------:R-:W-:Y:S04]  /*25770*/  STL.64 [R1+0x2f00], R22 ;  /* 0x002f001601007387 */ /* 0x000fe80000100a00 */
[----:B------:R0:W-:Y:S04]  /*25780*/  STL.64 [R1+0x2ef8], R20 ;  /* 0x002ef81401007387 */ /* 0x0001e80000100a00 */
[----:B------:R2:W-:Y:S04]  /*25790*/  STL.64 [R1+0x190], R16 ;  /* 0x0001901001007387 */ /* 0x0005e80000100a00 */
[----:B------:R4:W-:Y:S04]  /*257a0*/  STL.64 [R1+0x198], R18 ;  /* 0x0001981201007387 */ /* 0x0009e80000100a00 */
[----:B0-----:R-:W3:Y:S04]  /*257b0*/  LDL.LU.64 R20, [R1+0x410] ;  /* 0x0004100001147983 */ /* 0x001ee80000300a00 */
[----:B------:R-:W3:Y:S01]  /*257c0*/  LDL.LU.64 R22, [R1+0x418] ;  /* 0x0004180001167983 */ /* 0x000ee20000300a00 */
[----:B--2---:R-:W-:-:S02]  /*257d0*/  IMAD.MOV.U32 R16, RZ, RZ, R7 ;  /* 0x000000ffff107224 */ /* 0x004fc400078e0007 */
[----:B------:R-:W-:Y:S02]  /*257e0*/  IMAD.MOV.U32 R17, RZ, RZ, R6 ;  /* 0x000000ffff117224 */ /* 0x000fe400078e0006 */
[----:B----4-:R-:W-:Y:S02]  /*257f0*/  IMAD.MOV.U32 R18, RZ, RZ, R5 ;  /* 0x000000ffff127224 */ /* 0x010fe400078e0005 */
[----:B------:R-:W-:Y:S02]  /*25800*/  IMAD.MOV.U32 R19, RZ, RZ, R4 ;  /* 0x000000ffff137224 */ /* 0x000fe400078e0004 */
[----:B------:R-:W2:Y:S04]  /*25810*/  LDL.LU.64 R4, [R1+0x5f0] ;  /* 0x0005f00001047983 */ /* 0x000ea80000300a00 */
[----:B------:R-:W2:Y:S04]  /*25820*/  LDL.LU.64 R6, [R1+0x5f8] ;  /* 0x0005f80001067983 */ /* 0x000ea80000300a00 */
[----:B------:R-:W-:Y:S04]  /*25830*/  STL.64 [R1+0x2ea0], R18 ;  /* 0x002ea01201007387 */ /* 0x000fe80000100a00 */
[----:B------:R3:W-:Y:S02]  /*25840*/  STL.64 [R1+0x2e98], R16 ;  /* 0x002e981001007387 */ /* 0x0007e40000100a00 */
[----:B---3--:R-:W-:Y:S07]  /*25850*/  HMMA.16816.F32 R16, R12, R24, R20 ;  /* 0x000000180c10723c */ /* 0x008fee0000001814 */
[----:B------:R-:W-:-:S02]  /*25860*/  IMAD.MOV.U32 R12, RZ, RZ, R9 ;  /* 0x000000ffff0c7224 */ /* 0x000fc400078e0009 */
[----:B------:R-:W-:Y:S02]  /*25870*/  IMAD.MOV.U32 R13, RZ, RZ, R8 ;  /* 0x000000ffff0d7224 */ /* 0x000fe400078e0008 */
[----:B------:R-:W0:-:S12]  /*25880*/  LDSM.16.MT88.4 R8, [R28+UR4+0x300] ;  /* 0x000300041c08783b */ /* 0x000e180008004200 */
[----:B------:R-:W-:Y:S04]  /*25890*/  STL.64 [R1+0x100], R16 ;  /* 0x0001001001007387 */ /* 0x000fe80000100a00 */
[----:B------:R-:W-:Y:S04]  /*258a0*/  STL.64 [R1+0x108], R18 ;  /* 0x0001081201007387 */ /* 0x000fe80000100a00 */
[----:B------:R-:W3:Y:S04]  /*258b0*/  LDL.LU.64 R20, [R1+0x500] ;  /* 0x0005000001147983 */ /* 0x000ee80000300a00 */
[----:B------:R-:W3:Y:S04]  /*258c0*/  LDL.LU.64 R22, [R1+0x508] ;  /* 0x0005080001167983 */ /* 0x000ee80000300a00 */
[----:B------:R-:W-:Y:S04]  /*258d0*/  STL.64 [R1+0x2ee8], R26 ;  /* 0x002ee81a01007387 */ /* 0x000fe80000100a00 */
[----:B------:R1:W-:Y:S04]  /*258e0*/  STL.64 [R1+0x2ee0], R24 ;  /* 0x002ee01801007387 */ /* 0x0003e80000100a00 */
[----:B-1----:R-:W2:Y:S01]  /*258f0*/  LDL.64 R24, [R1+0x10] ;  /* 0x0000100001187983 */ /* 0x002ea20000100a00 */
[----:B0-----:R-:W-:-:S02]  /*25900*/  IMAD.MOV.U32 R17, RZ, RZ, R10 ;  /* 0x000000ffff117224 */ /* 0x001fc400078e000a */
[----:B------:R-:W-:Y:S02]  /*25910*/  IMAD.MOV.U32 R16, RZ, RZ, R11 ;  /* 0x000000ffff107224 */ /* 0x000fe400078e000b */
[----:B------:R-:W-:Y:S02]  /*25920*/  IMAD.MOV.U32 R19, RZ, RZ, R8 ;  /* 0x000000ffff137224 */ /* 0x000fe400078e0008 */
[----:B------:R-:W-:Y:S01]  /*25930*/  IMAD.MOV.U32 R18, RZ, RZ, R9 ;  /* 0x000000ffff127224 */ /* 0x000fe200078e0009 */
[----:B------:R-:W2:Y:S04]  /*25940*/  LDL.LU.64 R10, [R1+0x2f10] ;  /* 0x002f1000010a7983 */ /* 0x000ea80000300a00 */
[----:B------:R-:W2:Y:S04]  /*25950*/  LDL.LU.64 R8, [R1+0x2f08] ;  /* 0x002f080001087983 */ /* 0x000ea80000300a00 */
[----:B------:R-:W-:Y:S04]  /*25960*/  STL.64 [R1+0x2eb0], R18 ;  /* 0x002eb01201007387 */ /* 0x000fe80000100a00 */
[----:B------:R-:W-:Y:S01]  /*25970*/  STL.64 [R1+0x2ea8], R16 ;  /* 0x002ea81001007387 */ /* 0x000fe20000100a00 */
[----:B--2---:R-:W-:Y:S06]  /*25980*/  HMMA.16816.F32 R4, R8, R24, R4 ;  /* 0x000000180804723c */ /* 0x004fec0000001804 */
[----:B------:R-:W-:-:S02]  /*25990*/  IMAD.MOV.U32 R15, RZ, RZ, R24 ;  /* 0x000000ffff0f7224 */ /* 0x000fc400078e0018 */
[----:B------:R-:W-:-:S15]  /*259a0*/  IMAD.MOV.U32 R14, RZ, RZ, R25 ;  /* 0x000000ffff0e7224 */ /* 0x000fde00078e0019 */
[----:B------:R0:W-:Y:S04]  /*259b0*/  STL.64 [R1+0xf0], R4 ;  /* 0x0000f00401007387 */ /* 0x0001e80000100a00 */
[----:B------:R1:W-:Y:S04]  /*259c0*/  STL [R1+0xf8], R6 ;  /* 0x0000f80601007387 */ /* 0x0003e80000100800 */
[----:B------:R-:W2:Y:S04]  /*259d0*/  LDL.LU.64 R24, [R1+0x440] ;  /* 0x0004400001187983 */ /* 0x000ea80000300a00 */
[----:B------:R-:W2:Y:S01]  /*259e0*/  LDL.LU.64 R26, [R1+0x448] ;  /* 0x00044800011a7983 */ /* 0x000ea20000300a00 */
[----:B------:R-:W-:-:S03]  /*259f0*/  IMAD.MOV.U32 R29, RZ, RZ, R7 ;  /* 0x000000ffff1d7224 */ /* 0x000fc600078e0007 */
[----:B0-----:R-:W4:Y:S04]  /*25a00*/  LDL.LU.64 R4, [R1+0x2e0] ;  /* 0x0002e00001047983 */ /* 0x001f280000300a00 */
[----:B-1----:R-:W4:Y:S04]  /*25a10*/  LDL.LU.64 R6, [R1+0x2e8] ;  /* 0x0002e80001067983 */ /* 0x002f280000300a00 */
[----:B------:R-:W3:Y:S04]  /*25a20*/  LDL.LU.64 R16, [R1+0x430] ;  /* 0x0004300001107983 */ /* 0x000ee80000300a00 */
[----:B------:R-:W2:Y:S04]  /*25a30*/  LDL.LU.64 R18, [R1+0x438] ;  /* 0x0004380001127983 */ /* 0x000ea80000300a00 */
[----:B--2---:R-:W-:Y:S04]  /*25a40*/  STL.64 [R1+0x2ec0], R18 ;  /* 0x002ec01201007387 */ /* 0x004fe80000100a00 */
[----:B---3--:R0:W-:Y:S04]  /*25a50*/  STL.64 [R1+0x2eb8], R16 ;  /* 0x002eb81001007387 */ /* 0x0081e80000100a00 */
[----:B------:R-:W-:Y:S01]  /*25a60*/  STL [R1+0x2b68], R29 ;  /* 0x002b681d01007387 */ /* 0x000fe20000100800 */
[----:B0-----:R-:W-:-:S02]  /*25a70*/  IMAD.MOV.U32 R16, RZ, RZ, R15 ;  /* 0x000000ffff107224 */ /* 0x001fc400078e000f */
[----:B------:R-:W-:Y:S02]  /*25a80*/  IMAD.MOV.U32 R17, RZ, RZ, R14 ;  /* 0x000000ffff117224 */ /* 0x000fe400078e000e */
[----:B------:R-:W-:Y:S01]  /*25a90*/  HMMA.16816.F32 R12, R8, R12, R20 ;  /* 0x0000000c080c723c */ /* 0x000fe20000001814 */
[----:B------:R-:W2:Y:S04]  /*25aa0*/  LDL.LU.64 R22, [R1+0x2f00] ;  /* 0x002f000001167983 */ /* 0x000ea80000300a00 */
[----:B------:R-:W3:-:S15]  /*25ab0*/  LDL.LU.64 R20, [R1+0x2ef8] ;  /* 0x002ef80001147983 */ /* 0x000ede0000300a00 */
[----:B------:R-:W-:-:S03]  /*25ac0*/  NOP ;  /* 0x0000000000007918 */ /* 0x000fc60000000000 */
[----:B------:R0:W-:Y:S04]  /*25ad0*/  STL.64 [R1+0xe0], R12 ;  /* 0x0000e00c01007387 */ /* 0x0001e80000100a00 */
[----:B------:R1:W-:Y:S01]  /*25ae0*/  STL.64 [R1+0xe8], R14 ;  /* 0x0000e80e01007387 */ /* 0x0003e20000100a00 */
[----:B0-----:R-:W-:Y:S02]  /*25af0*/  IMAD.MOV.U32 R13, RZ, RZ, R3 ;  /* 0x000000ffff0d7224 */ /* 0x001fe400078e0003 */
[----:B-1----:R-:W-:Y:S02]  /*25b00*/  IMAD.MOV.U32 R14, RZ, RZ, R2 ;  /* 0x000000ffff0e7224 */ /* 0x002fe400078e0002 */
[----:B------:R-:W-:Y:S02]  /*25b10*/  IMAD.MOV.U32 R15, RZ, RZ, R0 ;  /* 0x000000ffff0f7224 */ /* 0x000fe400078e0000 */
[----:B--2---:R-:W-:-:S02]  /*25b20*/  IMAD.MOV.U32 R12, RZ, RZ, R22 ;  /* 0x000000ffff0c7224 */ /* 0x004fc400078e0016 */
[----:B------:R-:W2:Y:S04]  /*25b30*/  LDL.LU R22, [R1+0x2ef0] ;  /* 0x002ef00001167983 */ /* 0x000ea80000300800 */
[----:B------:R-:W-:Y:S04]  /*25b40*/  STL.64 [R1+0x2e68], R14 ;  /* 0x002e680e01007387 */ /* 0x000fe80000100a00 */
[----:B------:R0:W-:Y:S04]  /*25b50*/  STL.64 [R1+0x2e60], R12 ;  /* 0x002e600c01007387 */ /* 0x0001e80000100a00 */
[----:B0-----:R-:W4:Y:S01]  /*25b60*/  LDL.64 R12, [R1] ;  /* 0x00000000010c7983 */ /* 0x001f220000100a00 */
[----:B---3--:R-:W-:-:S15]  /*25b70*/  HMMA.16816.F32 R24, R8, R20, R24 ;  /* 0x000000140818723c */ /* 0x008fde0000001818 */
[----:B------:R-:W-:-:S09]  /*25b80*/  NOP ;  /* 0x0000000000007918 */ /* 0x000fd20000000000 */
[----:B------:R-:W-:Y:S01]  /*25b90*/  IMAD.MOV.U32 R29, RZ, RZ, R27 ;  /* 0x000000ffff1d7224 */ /* 0x000fe200078e001b */
[----:B----4-:R0:W-:Y:S04]  /*25ba0*/  STL.64 [R1+0x2ec8], R12 ;  /* 0x002ec80c01007387 */ /* 0x0101e80000100a00 */
[----:B0-----:R-:W3:Y:S04]  /*25bb0*/  LDL.LU.64 R12, [R1+0x5d0] ;  /* 0x0005d000010c7983 */ /* 0x001ee80000300a00 */
[----:B------:R-:W3:Y:S04]  /*25bc0*/  LDL.LU.64 R14, [R1+0x5d8] ;  /* 0x0005d800010e7983 */ /* 0x000ee80000300a00 */
[----:B------:R-:W-:Y:S04]  /*25bd0*/  STL.64 [R1+0xd0], R24 ;  /* 0x0000d01801007387 */ /* 0x000fe80000100a00 */
[----:B------:R0:W-:Y:S04]  /*25be0*/  STL [R1+0xd8], R26 ;  /* 0x0000d81a01007387 */ /* 0x0001e80000100800 */
[----:B0-----:R-:W4:Y:S04]  /*25bf0*/  LDL.LU.64 R26, [R1+0x2ee8] ;  /* 0x002ee800011a7983 */ /* 0x001f280000300a00 */
[----:B------:R-:W2:Y:S04]  /*25c00*/  LDL.LU.64 R24, [R1+0x2ee0] ;  /* 0x002ee00001187983 */ /* 0x000ea80000300a00 */
[----:B------:R-:W-:Y:S01]  /*25c10*/  STL [R1+0x2c7c], R29 ;  /* 0x002c7c1d01007387 */ /* 0x000fe20000100800 */
[----:B--2---:R-:W-:Y:S03]  /*25c20*/  HMMA.16816.F32 R8, R8, R24, R4 ;  /* 0x000000180808723c */ /* 0x004fe60000001804 */
[----:B------:R-:W3:Y:S04]  /*25c30*/  LDL.LU.64 R6, [R1+0x2ed8] ;  /* 0x002ed80001067983 */ /* 0x000ee80000300a00 */
[----:B------:R-:W3:-:S15]  /*25c40*/  LDL.LU.64 R4, [R1+0x2ed0] ;  /* 0x002ed00001047983 */ /* 0x000ede0000300a00 */
[----:B------:R-:W-:-:S01]  /*25c50*/  NOP ;  /* 0x0000000000007918 */ /* 0x000fc20000000000 */
[----:B------:R0:W-:Y:S04]  /*25c60*/  STL.64 [R1+0x80], R8 ;  /* 0x0000800801007387 */ /* 0x0001e80000100a00 */
[----:B------:R1:W-:Y:S04]  /*25c70*/  STL.64 [R1+0x88], R10 ;  /* 0x0000880a01007387 */ /* 0x0003e80000100a00 */
[----:B0-----:R-:W2:Y:S04]  /*25c80*/  LDL.LU.64 R8, [R1+0x4f0] ;  /* 0x0004f00001087983 */ /* 0x001ea80000300a00 */
[----:B-1----:R-:W2:Y:S01]  /*25c90*/  LDL.LU.64 R10, [R1+0x4f8] ;  /* 0x0004f800010a7983 */ /* 0x002ea20000300a00 */
[----:B---3--:R-:W-:Y:S03]  /*25ca0*/  HMMA.16816.F32 R16, R4, R16, R12 ;  /* 0x000000100410723c */ /* 0x008fe6000000180c */
[----:B------:R-:W2:-:S15]  /*25cb0*/  LDL.LU.64 R12, [R1+0x2ec8] ;  /* 0x002ec800010c7983 */ /* 0x000e9e0000300a00 */
[----:B------:R-:W-:-:S05]  /*25cc0*/  NOP ;  /* 0x0000000000007918 */ /* 0x000fca0000000000 */
[----:B------:R-:W-:Y:S04]  /*25cd0*/  STL.64 [R1+0xc0], R16 ;  /* 0x0000c01001007387 */ /* 0x000fe80000100a00 */
[----:B------:R0:W-:Y:S04]  /*25ce0*/  STL.64 [R1+0xc8], R18 ;  /* 0x0000c81201007387 */ /* 0x0001e80000100a00 */
[----:B0-----:R-:W3:Y:S04]  /*25cf0*/  LDL.LU.64 R18, [R1+0x2ec0] ;  /* 0x002ec00001127983 */ /* 0x001ee80000300a00 */
[----:B------:R-:W3:Y:S01]  /*25d00*/  LDL.LU.64 R16, [R1+0x2eb8] ;  /* 0x002eb80001107983 */ /* 0x000ee20000300a00 */
[----:B--2---:R-:W-:Y:S06]  /*25d10*/  HMMA.16816.F32 R8, R4, R12, R8 ;  /* 0x0000000c0408723c */ /* 0x004fec0000001808 */
[----:B------:R-:W-:-:S02]  /*25d20*/  IMAD.MOV.U32 R3, RZ, RZ, R12 ;  /* 0x000000ffff037224 */ /* 0x000fc400078e000c */
[----:B------:R-:W-:Y:S02]  /*25d30*/  IMAD.MOV.U32 R2, RZ, RZ, R13 ;  /* 0x000000ffff027224 */ /* 0x000fe400078e000d */
[----:B---3--:R-:W-:-:S13]  /*25d40*/  HMMA.16816.F32 R12, R4, R20, R16 ;  /* 0x00000014040c723c */ /* 0x008fda0000001810 */
[----:B------:R0:W-:Y:S04]  /*25d50*/  STL.64 [R1+0xb0], R8 ;  /* 0x0000b00801007387 */ /* 0x0001e80000100a00 */
[----:B------:R1:W-:Y:S04]  /*25d60*/  STL.64 [R1+0xb8], R10 ;  /* 0x0000b80a01007387 */ /* 0x0003e80000100a00 */
[----:B------:R-:W2:Y:S04]  /*25d70*/  LDSM.16.MT88.4 R16, [R28+UR4+0x380] ;  /* 0x000380041c10783b */ /* 0x000ea80008004200 */
[----:B0-----:R-:W3:Y:S04]  /*25d80*/  LDL.LU.64 R8, [R1+0x230] ;  /* 0x0002300001087983 */ /* 0x001ee80000300a00 */
[----:B-1----:R-:W3:Y:S04]  /*25d90*/  LDL.LU.64 R10, [R1+0x238] ;  /* 0x00023800010a7983 */ /* 0x002ee80000300a00 */
[----:B------:R-:W-:Y:S04]  /*25da0*/  STL.64 [R1+0xa0], R12 ;  /* 0x0000a00c01007387 */ /* 0x000fe80000100a00 */
[----:B------:R-:W-:Y:S04]  /*25db0*/  STL.64 [R1+0xa8], R14 ;  /* 0x0000a80e01007387 */ /* 0x000fe80000100a00 */
[----:B------:R-:W-:Y:S04]  /*25dc0*/  STL.64 [R1+0x2e78], R22 ;  /* 0x002e781601007387 */ /* 0x000fe80000100a00 */
[----:B------:R0:W-:Y:S02]  /*25dd0*/  STL.64 [R1+0x2e70], R20 ;  /* 0x002e701401007387 */ /* 0x0001e40000100a00 */
[----:B0-----:R-:W-:-:S02]  /*25de0*/  IMAD.MOV.U32 R20, RZ, RZ, R3 ;  /* 0x000000ffff147224 */ /* 0x001fc400078e0003 */
[----:B------:R-:W-:-:S05]  /*25df0*/  IMAD.MOV.U32 R21, RZ, RZ, R2 ;  /* 0x000000ffff157224 */ /* 0x000fca00078e0002 */
[----:B------:R0:W-:Y:S04]  /*25e00*/  STL.64 [R1+0x2e90], R20 ;  /* 0x002e901401007387 */ /* 0x0001e80000100a00 */
[----:B0-----:R-:W4:Y:S04]  /*25e10*/  LDL.64 R20, [R1+0x10] ;  /* 0x0000100001147983 */ /* 0x001f280000100a00 */
[----:B------:R-:W3:Y:S04]  /*25e20*/  LDL.LU.64 R12, [R1+0x2b0] ;  /* 0x0002b000010c7983 */ /* 0x000ee80000300a00 */
[----:B------:R-:W4:Y:S01]  /*25e30*/  LDL.LU.64 R14, [R1+0x2b8] ;  /* 0x0002b800010e7983 */ /* 0x000f220000300a00 */
[----:B--2---:R-:W-:-:S02]  /*25e40*/  IMAD.MOV.U32 R3, RZ, RZ, R18 ;  /* 0x000000ffff037224 */ /* 0x004fc400078e0012 */
[----:B------:R-:W-:Y:S02]  /*25e50*/  IMAD.MOV.U32 R2, RZ, RZ, R19 ;  /* 0x000000ffff027224 */ /* 0x000fe400078e0013 */
[----:B------:R-:W-:Y:S01]  /*25e60*/  IMAD.MOV.U32 R29, RZ, RZ, R17 ;  /* 0x000000ffff1d7224 */ /* 0x000fe200078e0011 */
[----:B----4-:R-:W-:Y:S04]  /*25e70*/  STL.64 [R1+0x2e88], R14 ;  /* 0x002e880e01007387 */ /* 0x010fe80000100a00 */
[----:B---3--:R0:W-:Y:S04]  /*25e80*/  STL.64 [R1+0x2e80], R12 ;  /* 0x002e800c01007387 */ /* 0x0081e80000100a00 */
[----:B0-----:R-:W2:Y:S04]  /*25e90*/  LDL.LU.64 R12, [R1+0x250] ;  /* 0x00025000010c7983 */ /* 0x001ea80000300a00 */
[----:B------:R-:W2:Y:S04]  /*25ea0*/  LDL.LU.64 R14, [R1+0x258] ;  /* 0x00025800010e7983 */ /* 0x000ea80000300a00 */
[----:B------:R0:W-:Y:S04]  /*25eb0*/  STL [R1+0x50], R16 ;  /* 0x0000501001007387 */ /* 0x0001e80000100800 */
[----:B------:R-:W3:Y:S04]  /*25ec0*/  LDL.LU.64 R18, [R1+0x2eb0] ;  /* 0x002eb00001127983 */ /* 0x000ee80000300a00 */
[----:B0-----:R-:W4:Y:S01]  /*25ed0*/  LDL.LU.64 R16, [R1+0x2ea8] ;  /* 0x002ea80001107983 */ /* 0x001f220000300a00 */
[----:B------:R-:W-:Y:S01]  /*25ee0*/  HMMA.16816.F32 R4, R4, R24, R8 ;  /* 0x000000180404723c */ /* 0x000fe20000001808 */
[----:B------:R-:W-:-:S02]  /*25ef0*/  LOP3.LUT R0, R28, 0x40, RZ, 0x3c, !PT ;  /* 0x000000401c007812 */ /* 0x000fc400078e3cff */
[----:B------:R-:W2:Y:S04]  /*25f00*/  LDL.LU.64 R8, [R1+0x220] ;  /* 0x0002200001087983 */ /* 0x000ea80000300a00 */
[----:B------:R-:W2:-:S15]  /*25f10*/  LDL.LU.64 R10, [R1+0x228] ;  /* 0x00022800010a7983 */ /* 0x000e9e0000300a00 */
[----:B------:R-:W-:-:S01]  /*25f20*/  NOP ;  /* 0x0000000000007918 */ /* 0x000fc20000000000 */
[----:B------:R3:W-:Y:S04]  /*25f30*/  STL.64 [R1+0x70], R4 ;  /* 0x0000700401007387 */ /* 0x0007e80000100a00 */
[----:B------:R4:W-:Y:S01]  /*25f40*/  STL.64 [R1+0x78], R6 ;  /* 0x0000780601007387 */ /* 0x0009e20000100a00 */
[----:B---3--:R-:W-:Y:S02]  /*25f50*/  IMAD.MOV.U32 R4, RZ, RZ, R19 ;  /* 0x000000ffff047224 */ /* 0x008fe400078e0013 */
[----:B------:R-:W-:Y:S02]  /*25f60*/  IMAD.MOV.U32 R5, RZ, RZ, R18 ;  /* 0x000000ffff057224 */ /* 0x000fe400078e0012 */
[----:B----4-:R-:W-:Y:S02]  /*25f70*/  IMAD.MOV.U32 R6, RZ, RZ, R17 ;  /* 0x000000ffff067224 */ /* 0x010fe400078e0011 */
[----:B------:R-:W-:-:S02]  /*25f80*/  IMAD.MOV.U32 R7, RZ, RZ, R16 ;  /* 0x000000ffff077224 */ /* 0x000fc400078e0010 */
[----:B------:R-:W0:Y:S04]  /*25f90*/  LDSM.16.MT88.4 R16, [R0+UR4] ;  /* 0x000000040010783b */ /* 0x000e280008004200 */
[----:B------:R-:W-:Y:S04]  /*25fa0*/  STL.64 [R1+0x2e28], R6 ;  /* 0x002e280601007387 */ /* 0x000fe80000100a00 */
[----:B------:R1:W-:Y:S04]  /*25fb0*/  STL.64 [R1+0x2e20], R4 ;  /* 0x002e200401007387 */ /* 0x0003e80000100a00 */
[----:B-1----:R-:W3:Y:S04]  /*25fc0*/  LDL.LU.64 R4, [R1+0x5b0] ;  /* 0x0005b00001047983 */ /* 0x002ee80000300a00 */
[----:B------:R-:W3:Y:S04]  /*25fd0*/  LDL.LU.64 R6, [R1+0x5b8] ;  /* 0x0005b80001067983 */ /* 0x000ee80000300a00 */
[----:B0-----:R-:W-:Y:S04]  /*25fe0*/  STL.64 [R1+0x20], R16 ;  /* 0x0000201001007387 */ /* 0x001fe80000100a00 */
[----:B------:R0:W-:Y:S04]  /*25ff0*/  STL.64 [R1+0x28], R18 ;  /* 0x0000281201007387 */ /* 0x0001e80000100a00 */
[----:B0-----:R-:W3:Y:S04]  /*26000*/  LDL.LU.64 R18, [R1+0x2ea0] ;  /* 0x002ea00001127983 */ /* 0x001ee80000300a00 */
[----:B------:R-:W3:Y:S02]  /*26010*/  LDL.LU.64 R16, [R1+0x2e98] ;  /* 0x002e980001107983 */ /* 0x000ee40000300a00 */
[----:B---3--:R-:W-:-:S15]  /*26020*/  HMMA.16816.F32 R4, R16, R20, R4 ;  /* 0x000000141004723c */ /* 0x008fde0000001804 */
[----:B------:R-:W-:-:S08]  /*26030*/  NOP ;  /* 0x0000000000007918 */ /* 0x000fd00000000000 */
[----:B------:R0:W-:Y:S04]  /*26040*/  STL.64 [R1+0x180], R4 ;  /* 0x0001800401007387 */ /* 0x0001e80000100a00 */
[----:B------:R-:W-:Y:S01]  /*26050*/  STL.64 [R1+0x188], R6 ;  /* 0x0001880601007387 */ /* 0x000fe20000100a00 */
[----:B0-----:R-:W-:Y:S02]  /*26060*/  IMAD.MOV.U32 R5, RZ, RZ, R20 ;  /* 0x000000ffff057224 */ /* 0x001fe400078e0014 */
[----:B------:R-:W-:Y:S02]  /*26070*/  IMAD.MOV.U32 R4, RZ, RZ, R21 ;  /* 0x000000ffff047224 */ /* 0x000fe400078e0015 */
[----:B------:R-:W2:Y:S02]  /*26080*/  LDL.LU.64 R20, [R1+0x2e90] ;  /* 0x002e900001147983 */ /* 0x000ea40000300a00 */
[----:B--2---:R-:W-:Y:S02]  /*26090*/  HMMA.16816.F32 R20, R16, R20, R12 ;  /* 0x000000141014723c */ /* 0x004fe4000000180c */
[----:B------:R-:W2:Y:S04]  /*260a0*/  LDL.LU.64 R14, [R1+0x2e88] ;  /* 0x002e8800010e7983 */ /* 0x000ea80000300a00 */
[----:B------:R-:W2:-:S15]  /*260b0*/  LDL.LU.64 R12, [R1+0x2e80] ;  /* 0x002e8000010c7983 */ /* 0x000e9e0000300a00 */
[----:B------:R-:W-:-:S02]  /*260c0*/  NOP ;  /* 0x0000000000007918 */ /* 0x000fc40000000000 */
[----:B------:R-:W-:Y:S04]  /*260d0*/  STL.64 [R1+0x250], R20 ;  /* 0x0002501401007387 */ /* 0x000fe80000100a00 */
[----:B------:R0:W-:Y:S04]  /*260e0*/  STL.64 [R1+0x258], R22 ;  /* 0x0002581601007387 */ /* 0x0001e80000100a00 */
[----:B0-----:R-:W3:Y:S04]  /*260f0*/  LDL.LU.64 R22, [R1+0x2e78] ;  /* 0x002e780001167983 */ /* 0x001ee80000300a00 */
[----:B------:R-:W2:Y:S02]  /*26100*/  LDL.LU.64 R20, [R1+0x2e70] ;  /* 0x002e700001147983 */ /* 0x000ea40000300a00 */
[----:B--2---:R-:W-:-:S15]  /*26110*/  HMMA.16816.F32 R12, R16, R20, R12 ;  /* 0x00000014100c723c */ /* 0x004fde000000180c */
[----:B------:R-:W-:-:S08]  /*26120*/  NOP ;  /* 0x0000000000007918 */ /* 0x000fd00000000000 */
[----:B------:R-:W-:Y:S04]  /*26130*/  STL.64 [R1+0x2b0], R12 ;  /* 0x0002b00c01007387 */ /* 0x000fe80000100a00 */
[----:B------:R0:W-:Y:S04]  /*26140*/  STL.64 [R1+0x2b8], R14 ;  /* 0x0002b80e01007387 */ /* 0x0001e80000100a00 */
[----:B0-----:R-:W2:Y:S04]  /*26150*/  LDL.LU.64 R14, [R1+0x2e68] ;  /* 0x002e6800010e7983 */ /* 0x001ea80000300a00 */
[----:B------:R-:W2:Y:S04]  /*26160*/  LDL.LU.64 R12, [R1+0x2e60] ;  /* 0x002e6000010c7983 */ /* 0x000ea80000300a00 */
[----:B---3--:R-:W-:Y:S04]  /*26170*/  STL.64 [R1+0x2e38], R22 ;  /* 0x002e381601007387 */ /* 0x008fe80000100a00 */
[----:B------:R0:W-:Y:S04]  /*26180*/  STL.64 [R1+0x2e30], R20 ;  /* 0x002e301401007387 */ /* 0x0001e80000100a00 */
[----:B0-----:R-:W3:Y:S04]  /*26190*/  LDL.LU.64 R20, [R1+0x4e0] ;  /* 0x0004e00001147983 */ /* 0x001ee80000300a00 */
[----:B------:R-:W4:Y:S04]  /*261a0*/  LDL.LU.64 R22, [R1+0x4e8] ;  /* 0x0004e80001167983 */ /* 0x000f280000300a00 */
[----:B----4-:R-:W-:Y:S04]  /*261b0*/  STL.64 [R1+0x2e48], R22 ;  /* 0x002e481601007387 */ /* 0x010fe80000100a00 */
[----:B---3--:R0:W-:Y:S02]  /*261c0*/  STL.64 [R1+0x2e40], R20 ;  /* 0x002e401401007387 */ /* 0x0081e40000100a00 */
[----:B0-----:R-:W-:-:S02]  /*261d0*/  IMAD.MOV.U32 R20, RZ, RZ, R5 ;  /* 0x000000ffff147224 */ /* 0x001fc400078e0005 */
[----:B------:R-:W-:Y:S02]  /*261e0*/  IMAD.MOV.U32 R21, RZ, RZ, R4 ;  /* 0x000000ffff157224 */ /* 0x000fe400078e0004 */
[----:B------:R-:W-:Y:S01]  /*261f0*/  HMMA.16816.F32 R4, R16, R24, R8 ;  /* 0x000000181004723c */ /* 0x000fe20000001808 */
[----:B------:R-:W-:Y:S05]  /*26200*/  STL.64 [R1+0x2e58], R26 ;  /* 0x002e581a01007387 */ /* 0x000fea0000100a00 */
[----:B------:R0:W-:Y:S04]  /*26210*/  STL.64 [R1+0x2e50], R24 ;  /* 0x002e501801007387 */ /* 0x0001e80000100a00 */
[----:B------:R-:W1:-:S13]  /*26220*/  LDSM.16.MT88.4 R16, [R0+UR4+0x80] ;  /* 0x000080040010783b */ /* 0x000e5a0008004200 */
[----:B------:R3:W-:Y:S04]  /*26230*/  STL.64 [R1+0x240], R4 ;  /* 0x0002400401007387 */ /* 0x0007e80000100a00 */
[----:B------:R4:W-:Y:S04]  /*26240*/  STL.64 [R1+0x248], R6 ;  /* 0x0002480601007387 */ /* 0x0009e80000100a00 */
[----:B0-----:R-:W2:Y:S04]  /*26250*/  LDL.LU.64 R24, [R1+0x5a0] ;  /* 0x0005a00001187983 */ /* 0x001ea80000300a00 */
[----:B------:R-:W2:Y:S04]  /*26260*/  LDL.LU.64 R26, [R1+0x5a8] ;  /* 0x0005a800011a7983 */ /* 0x000ea80000300a00 */
[----:B---3--:R-:W3:Y:S04]  /*26270*/  LDL.LU.64 R4, [R1+0x290] ;  /* 0x0002900001047983 */ /* 0x008ee80000300a00 */
[----:B----4-:R-:W3:Y:S04]  /*26280*/  LDL.LU.64 R6, [R1+0x298] ;  /* 0x0002980001067983 */ /* 0x010ee80000300a00 */
[----:B------:R-:W4:Y:S04]  /*26290*/  LDL.LU.64 R8, [R1+0x2a0] ;  /* 0x0002a00001087983 */ /* 0x000f280000300a00 */
[----:B------:R-:W3:Y:S01]  /*262a0*/  LDL.LU.64 R10, [R1+0x2a8] ;  /* 0x0002a800010a7983 */ /* 0x000ee20000300a00 */
[C---:B--2---:R-:W-:Y:S03]  /*262b0*/  HMMA.16816.F32 R20, R12.reuse, R20, R24 ;  /* 0x000000140c14723c */ /* 0x044fe60000001818 */
[----:B---3--:R-:W-:Y:S04]  /*262c0*/  STL.64 [R1+0x2e00], R10 ;  /* 0x002e000a01007387 */ /* 0x008fe80000100a00 */
[----:B----4-:R0:W-:Y:S04]  /*262d0*/  STL.64 [R1+0x2df8], R8 ;  /* 0x002df80801007387 */ /* 0x0101e80000100a00 */
[----:B0-----:R-:W2:Y:S04]  /*262e0*/  LDL.64 R8, [R1] ;  /* 0x0000000001087983 */ /* 0x001ea80000100a00 */
[----:B-1----:R-:W-:Y:S04]  /*262f0*/  STL.64 [R1+0x2d78], R18 ;  /* 0x002d781201007387 */ /* 0x002fe80000100a00 */
[----:B------:R0:W-:Y:S04]  /*26300*/  STL.64 [R1+0x2d70], R16 ;  /* 0x002d701001007387 */ /* 0x0001e80000100a00 */
[----:B0-----:R-:W3:Y:S04]  /*26310*/  LDL.LU.64 R16, [R1+0x420] ;  /* 0x0004200001107983 */ /* 0x001ee80000300a00 */
[----:B------:R-:W3:Y:S04]  /*26320*/  LDL.LU.64 R18, [R1+0x428] ;  /* 0x0004280001127983 */ /* 0x000ee80000300a00 */
[----:B------:R-:W4:Y:S04]  /*26330*/  LDL.LU.64 R26, [R1+0x2e58] ;  /* 0x002e5800011a7983 */ /* 0x000f280000300a00 */
[----:B------:R-:W4:Y:S04]  /*26340*/  LDL.LU.64 R24, [R1+0x2e50] ;  /* 0x002e500001187983 */ /* 0x000f280000300a00 */
[----:B------:R-:W-:Y:S04]  /*26350*/  STL.64 [R1+0x230], R20 ;  /* 0x0002301401007387 */ /* 0x000fe80000100a00 */
[----:B------:R0:W-:Y:S04]  /*26360*/  STL.64 [R1+0x238], R22 ;  /* 0x0002381601007387 */ /* 0x0001e80000100a00 */
[----:B0-----:R-:W2:Y:S04]  /*26370*/  LDL.LU.64 R22, [R1+0x2e48] ;  /* 0x002e480001167983 */ /* 0x001ea80000300a00 */
[----:B------:R-:W2:Y:S02]  /*26380*/  LDL.LU.64 R20, [R1+0x2e40] ;  /* 0x002e400001147983 */ /* 0x000ea40000300a00 */
[----:B--2---:R-:W-:-:S15]  /*26390*/  HMMA.16816.F32 R20, R12, R8, R20 ;  /* 0x000000080c14723c */ /* 0x004fde0000001814 */
[----:B------:R-:W-:-:S08]  /*263a0*/  NOP ;  /* 0x0000000000007918 */ /* 0x000fd00000000000 */
[----:B------:R-:W-:Y:S04]  /*263b0*/  STL.64 [R1+0x220], R20 ;  /* 0x0002201401007387 */ /* 0x000fe80000100a00 */
[----:B------:R0:W-:Y:S04]  /*263c0*/  STL.64 [R1+0x228], R22 ;  /* 0x0002281601007387 */ /* 0x0001e80000100a00 */
[----:B0-----:R-:W2:Y:S04]  /*263d0*/  LDL.LU.64 R22, [R1+0x2e38] ;  /* 0x002e380001167983 */ /* 0x001ea80000300a00 */
[----:B------:R-:W3:Y:S04]  /*263e0*/  LDL.LU.64 R20, [R1+0x2e30] ;  /* 0x002e300001147983 */ /* 0x000ee80000300a00 */
[----:B------:R0:W-:Y:S04]  /*263f0*/  STL.64 [R1+0x2e18], R8 ;  /* 0x002e180801007387 */ /* 0x0001e80000100a00 */
[----:B0-----:R-:W2:Y:S04]  /*26400*/  LDL.LU.64 R8, [R1+0x580] ;  /* 0x0005800001087983 */ /* 0x001ea80000300a00 */
[----:B------:R-:W2:Y:S01]  /*26410*/  LDL.LU.64 R10, [R1+0x588] ;  /* 0x00058800010a7983 */ /* 0x000ea20000300a00 */
[C---:B---3--:R-:W-:Y:S06]  /*26420*/  HMMA.16816.F32 R16, R12.reuse, R20, R16 ;  /* 0x000000140c10723c */ /* 0x048fec0000001810 */
[----:B----4-:R-:W-:Y:S01]  /*26430*/  HMMA.16816.F32 R12, R12, R24, R4 ;  /* 0x000000180c0c723c */ /* 0x010fe20000001804 */
[----:B--2---:R-:W-:Y:S04]  /*26440*/  STL.64 [R1+0x2e10], R22 ;  /* 0x002e101601007387 */ /* 0x004fe80000100a00 */
[----:B------:R0:W-:-:S12]  /*26450*/  STL.64 [R1+0x2e08], R20 ;  /* 0x002e081401007387 */ /* 0x0001d80000100a00 */
[----:B------:R1:W-:Y:S04]  /*26460*/  STL.64 [R1+0x210], R16 ;  /* 0x0002101001007387 */ /* 0x0003e80000100a00 */
[----:B------:R2:W-:Y:S04]  /*26470*/  STL.64 [R1+0x218], R18 ;  /* 0x0002181201007387 */ /* 0x0005e80000100a00 */
[----:B0-----:R-:W3:Y:S04]  /*26480*/  LDL.LU.64 R20, [R1+0x4c0] ;  /* 0x0004c00001147983 */ /* 0x001ee80000300a00 */
[----:B------:R-:W3:Y:S04]  /*26490*/  LDL.LU.64 R22, [R1+0x4c8] ;  /* 0x0004c80001167983 */ /* 0x000ee80000300a00 */
[----:B-1----:R-:W4:Y:S04]  /*264a0*/  LDL.LU.64 R16, [R1+0x280] ;  /* 0x0002800001107983 */ /* 0x002f280000300a00 */
[----:B--2---:R-:W4:Y:S04]  /*264b0*/  LDL.LU.64 R18, [R1+0x288] ;  /* 0x0002880001127983 */ /* 0x004f280000300a00 */
[----:B------:R-:W2:Y:S04]  /*264c0*/  LDL.LU.64 R6, [R1+0x2e28] ;  /* 0x002e280001067983 */ /* 0x000ea80000300a00 */
[----:B------:R-:W2:Y:S04]  /*264d0*/  LDL.LU.64 R4, [R1+0x2e20] ;  /* 0x002e200001047983 */ /* 0x000ea80000300a00 */
[----:B------:R-:W-:Y:S04]  /*264e0*/  STL.64 [R1+0x170], R12 ;  /* 0x0001700c01007387 */ /* 0x000fe80000100a00 */
[----:B------:R-:W-:Y:S04]  /*264f0*/  STL.64 [R1+0x178], R14 ;  /* 0x0001780e01007387 */ /* 0x000fe80000100a00 */
[----:B------:R-:W0:Y:S04]  /*26500*/  LDSM.16.MT88.4 R12, [R0+UR4+0x100] ;  /* 0x00010004000c783b */ /* 0x000e280008004200 */
[----:B0-----:R-:W-:Y:S04]  /*26510*/  STL.64 [R1+0x2d40], R14 ;  /* 0x002d400e01007387 */ /* 0x001fe80000100a00 */
[----:B------:R0:W-:Y:S04]  /*26520*/  STL.64 [R1+0x2d38], R12 ;  /* 0x002d380c01007387 */ /* 0x0001e80000100a00 */
[----:B0-----:R-:W2:Y:S02]  /*26530*/  LDL.64 R12, [R1+0x10] ;  /* 0x00001000010c7983 */ /* 0x001ea40000100a00 */
[----:B--2---:R-:W-:-:S15]  /*26540*/  HMMA.16816.F32 R8, R4, R12, R8 ;  /* 0x0000000c0408723c */ /* 0x004fde0000001808 */
[----:B------:R-:W-:-:S08]  /*26550*/  NOP ;  /* 0x0000000000007918 */ /* 0x000fd00000000000 */
[----:B------:R0:W-:Y:S04]  /*26560*/  STL.64 [R1+0x160], R8 ;  /* 0x0001600801007387 */ /* 0x0001e80000100a00 */
[----:B------:R-:W-:Y:S04]  /*26570*/  STL.64 [R1+0x168], R10 ;  /* 0x0001680a01007387 */ /* 0x000fe80000100a00 */
[----:B0-----:R-:W3:Y:S02]  /*26580*/  LDL.LU.64 R8, [R1+0x2e18] ;  /* 0x002e180001087983 */ /* 0x001ee40000300a00 */
[----:B---3--:R-:W-:Y:S06]  /*26590*/  HMMA.16816.F32 R20, R4, R8, R20 ;  /* 0x000000080414723c */ /* 0x008fec0000001814 */
[----:B------:R-:W-:-:S02]  /*265a0*/  IMAD.MOV.U32 R15, RZ, RZ, R8 ;  /* 0x000000ffff0f7224 */ /* 0x000fc400078e0008 */
[----:B------:R-:W-:-:S15]  /*265b0*/  IMAD.MOV.U32 R14, RZ, RZ, R9 ;  /* 0x000000ffff0e7224 */ /* 0x000fde00078e0009 */
[----:B------:R-:W-:Y:S04]  /*265c0*/  STL.64 [R1+0x200], R20 ;  /* 0x0002001401007387 */ /* 0x000fe80000100a00 */
[----:B------:R0:W-:Y:S04]  /*265d0*/  STL.64 [R1+0x208], R22 ;  /* 0x0002081601007387 */ /* 0x0001e80000100a00 */
[----:B0-----:R-:W2:Y:S04]  /*265e0*/  LDL.LU.64 R22, [R1+0x2e10] ;  /* 0x002e100001167983 */ /* 0x001ea80000300a00 */
[----:B------:R-:W3:Y:S04]  /*265f0*/  LDL.LU.64 R20, [R1+0x2e08] ;  /* 0x002e080001147983 */ /* 0x000ee80000300a00 */
[----:B------:R-:W3:Y:S04]  /*26600*/  LDL.LU.64 R10, [R1+0x2e00] ;  /* 0x002e0000010a7983 */ /* 0x000ee80000300a00 */
[----:B------:R-:W3:Y:S02]  /*26610*/  LDL.LU.64 R8, [R1+0x2df8] ;  /* 0x002df80001087983 */ /* 0x000ee40000300a00 */
[----:B---3--:R-:W-:Y:S02]  /*26620*/  HMMA.16816.F32 R8, R4, R20, R8 ;  /* 0x000000140408723c */ /* 0x008fe40000001808 */
[----:B--2---:R-:W-:Y:S04]  /*26630*/  STL.64 [R1+0x2de8], R22 ;  /* 0x002de81601007387 */ /* 0x004fe80000100a00 */
[----:B------:R-:W-:-:S15]  /*26640*/  STL.64 [R1+0x2de0], R20 ;  /* 0x002de01401007387 */ /* 0x000fde0000100a00 */
[----:B------:R-:W-:-:S02]  /*26650*/  NOP ;  /* 0x0000000000007918 */ /* 0x000fc40000000000 */
[----:B------:R-:W-:Y:S04]  /*26660*/  STL.64 [R1+0x2a0], R8 ;  /* 0x0002a00801007387 */ /* 0x000fe80000100a00 */
[----:B------:R-:W-:Y:S04]  /*26670*/  STL.64 [R1+0x2a8], R10 ;  /* 0x0002a80a01007387 */ /* 0x000fe80000100a00 */
[----:B------:R-:W0:Y:S01]  /*26680*/  LDSM.16.MT88.4 R8, [R0+UR4+0x180] ;  /* 0x000180040008783b */ /* 0x000e220008004200 */
[----:B----4-:R-:W-:Y:S03]  /*26690*/  HMMA.16816.F32 R4, R4, R24, R16 ;  /* 0x000000180404723c */ /* 0x010fe60000001810 */
[----:B0-----:R-:W-:Y:S04]  /*266a0*/  STL.64 [R1+0x2d08], R10 ;  /* 0x002d080a01007387 */ /* 0x001fe80000100a00 */
[----:B------:R0:W-:Y:S02]  /*266b0*/  STL.64 [R1+0x2d00], R8 ;  /* 0x002d000801007387 */ /* 0x0001e40000100a00 */
[----:B0-----:R-:W-:-:S02]  /*266c0*/  IMAD.MOV.U32 R8, RZ, RZ, R15 ;  /* 0x000000ffff087224 */ /* 0x001fc400078e000f */
[----:B------:R-:W-:-:S05]  /*266d0*/  IMAD.MOV.U32 R9, RZ, RZ, R14 ;  /* 0x000000ffff097224 */ /* 0x000fca00078e000e */
[----:B------:R0:W-:Y:S04]  /*266e0*/  STL.64 [R1+0x2df0], R8 ;  /* 0x002df00801007387 */ /* 0x0001e80000100a00 */
[----:B0-----:R-:W2:Y:S04]  /*266f0*/  LDL.LU.64 R8, [R1+0x590] ;  /* 0x0005900001087983 */ /* 0x001ea80000300a00 */
[----:B------:R-:W2:Y:S04]  /*26700*/  LDL.LU.64 R10, [R1+0x598] ;  /* 0x00059800010a7983 */ /* 0x000ea80000300a00 */
[----:B------:R-:W-:Y:S04]  /*26710*/  STL.64 [R1+0x1f0], R4 ;  /* 0x0001f00401007387 */ /* 0x000fe80000100a00 */
[----:B------:R-:W-:Y:S04]  /*26720*/  STL.64 [R1+0x1f8], R6 ;  /* 0x0001f80601007387 */ /* 0x000fe80000100a00 */
[----:B------:R-:W-:Y:S04]  /*26730*/  STL.64 [R1+0x2dd8], R26 ;  /* 0x002dd81a01007387 */ /* 0x000fe80000100a00 */
[----:B------:R-:W-:Y:S04]  /*26740*/  STL.64 [R1+0x2dd0], R24 ;  /* 0x002dd01801007387 */ /* 0x000fe80000100a00 */
[----:B------:R-:W3:Y:S04]  /*26750*/  LDL.LU.64 R16, [R1+0x390] ;  /* 0x0003900001107983 */ /* 0x000ee80000300a00 */
[----:B------:R-:W4:Y:S04]  /*26760*/  LDL.LU.64 R18, [R1+0x398] ;  /* 0x0003980001127983 */ /* 0x000f280000300a00 */
[----:B------:R-:W0:Y:S04]  /*26770*/  LDSM.16.MT88.4 R4, [R0+UR4+0x200] ;  /* 0x000200040004783b */ /* 0x000e280008004200 */
[----:B----4-:R-:W-:Y:S04]  /*26780*/  STL.64 [R1+0x2d88], R18 ;  /* 0x002d881201007387 */ /* 0x010fe80000100a00 */
[----:B---3--:R1:W-:Y:S04]  /*26790*/  STL.64 [R1+0x2d80], R16 ;  /* 0x002d801001007387 */ /* 0x0083e80000100a00 */
[----:B-1----:R-:W3:Y:S04]  /*267a0*/  LDL.LU.64 R16, [R1+0x20] ;  /* 0x0000200001107983 */ /* 0x002ee80000300a00 */
[----:B------:R-:W4:Y:S04]  /*267b0*/  LDL.LU.64 R18, [R1+0x28] ;  /* 0x0000280001127983 */ /* 0x000f280000300a00 */
[----:B----4-:R-:W-:Y:S04]  /*267c0*/  STL.64 [R1+0x2db8], R18 ;  /* 0x002db81201007387 */ /* 0x010fe80000100a00 */
[----:B---3--:R1:W-:Y:S04]  /*267d0*/  STL.64 [R1+0x2db0], R16 ;  /* 0x002db01001007387 */ /* 0x0083e80000100a00 */
[----:B-1----:R-:W2:Y:S04]  /*267e0*/  LDL.LU R16, [R1+0x50] ;  /* 0x0000500001107983 */ /* 0x002ea80000300800 */
[----:B------:R-:W3:Y:S04]  /*267f0*/  LDL.LU.64 R20, [R1+0x3a0] ;  /* 0x0003a00001147983 */ /* 0x000ee80000300a00 */
[----:B------:R-:W3:Y:S04]  /*26800*/  LDL.LU.64 R22, [R1+0x3a8] ;  /* 0x0003a80001167983 */ /* 0x000ee80000300a00 */
[----:B------:R-:W4:Y:S04]  /*26810*/  LDL.LU.64 R24, [R1+0x350] ;  /* 0x0003500001187983 */ /* 0x000f280000300a00 */
[----:B------:R-:W4:Y:S04]  /*26820*/  LDL.LU.64 R26, [R1+0x358] ;  /* 0x00035800011a7983 */ /* 0x000f280000300a00 */
[----:B0-----:R-:W-:Y:S04]  /*26830*/  STL.64 [R1+0x2cc8], R6 ;  /* 0x002cc80601007387 */ /* 0x001fe80000100a00 */
[----:B------:R0:W-:Y:S04]  /*26840*/  STL.64 [R1+0x2cc0], R4 ;  /* 0x002cc00401007387 */ /* 0x0001e80000100a00 */
[----:B0-----:R-:W2:Y:S04]  /*26850*/  LDL.LU.64 R4, [R1+0x600] ;  /* 0x0006000001047983 */ /* 0x001ea80000300a00 */
[----:B------:R-:W3:Y:S04]  /*26860*/  LDL.LU.64 R6, [R1+0x608] ;  /* 0x0006080001067983 */ /* 0x000ee80000300a00 */
[----:B---3--:R-:W-:Y:S04]  /*26870*/  STL.64 [R1+0x2d98], R6 ;  /* 0x002d980601007387 */ /* 0x008fe80000100a00 */
[----:B--2---:R0:W-:Y:S04]  /*26880*/  STL.64 [R1+0x2d90], R4 ;  /* 0x002d900401007387 */ /* 0x0041e80000100a00 */
[----:B0-----:R-:W2:Y:S04]  /*26890*/  LDL.LU.64 R4, [R1+0x520] ;  /* 0x0005200001047983 */ /* 0x001ea80000300a00 */
[----:B------:R-:W3:Y:S01]  /*268a0*/  LDL.LU.64 R6, [R1+0x528] ;  /* 0x0005280001067983 */ /* 0x000ee20000300a00 */
[----:B------:R-:W-:-:S02]  /*268b0*/  IMAD.MOV.U32 R17, RZ, RZ, R29 ;  /* 0x000000ffff117224 */ /* 0x000fc400078e001d */
[----:B------:R-:W-:Y:S02]  /*268c0*/  IMAD.MOV.U32 R18, RZ, RZ, R3 ;  /* 0x000000ffff127224 */ /* 0x000fe400078e0003 */
[----:B------:R-:W-:-:S07]  /*268d0*/  IMAD.MOV.U32 R19, RZ, RZ, R2 ;  /* 0x000000ffff137224 */ /* 0x000fce00078e0002 */
[C---:B------:R-:W-:Y:S01]  /*268e0*/  HMMA.16816.F32 R8, R16.reuse, R12, R8 ;  /* 0x0000000c1008723c */ /* 0x040fe20000001808 */
[----:B---3--:R-:W-:Y:S04]  /*268f0*/  STL.64 [R1+0x2da8], R6 ;  /* 0x002da80601007387 */ /* 0x008fe80000100a00 */
[----:B--2---:R0:W-:Y:S04]  /*26900*/  STL.64 [R1+0x2da0], R4 ;  /* 0x002da00401007387 */ /* 0x0041e80000100a00 */
[----:B0-----:R-:W2:Y:S04]  /*26910*/  LDL.LU.64 R4, [R1+0x610] ;  /* 0x0006100001047983 */ /* 0x001ea80000300a00 */
[----:B------:R-:W3:Y:S04]  /*26920*/  LDL.LU.64 R6, [R1+0x618] ;  /* 0x0006180001067983 */ /* 0x000ee80000300a00 */
[----:B---3--:R-:W-:Y:S04]  /*26930*/  STL.64 [R1+0x2dc8], R6 ;  /* 0x002dc80601007387 */ /* 0x008fe80000100a00 */
[----:B--2---:R0:W-:Y:S04]  /*26940*/  STL.64 [R1+0x2dc0], R4 ;  /* 0x002dc00401007387 */ /* 0x0041e80000100a00 */
[----:B0-----:R-:W2:Y:S04]  /*26950*/  LDL.LU.64 R4, [R1+0x260] ;  /* 0x0002600001047983 */ /* 0x001ea80000300a00 */
[----:B------:R-:W2:Y:S04]  /*26960*/  LDL.LU.64 R6, [R1+0x268] ;  /* 0x0002680001067983 */ /* 0x000ea80000300a00 */
[----:B------:R0:W-:Y:S04]  /*26970*/  STL.64 [R1+0x1e0], R8 ;  /* 0x0001e00801007387 */ /* 0x0001e80000100a00 */
[----:B------:R-:W-:Y:S04]  /*26980*/  STL.64 [R1+0x1e8], R10 ;  /* 0x0001e80a01007387 */ /* 0x000fe80000100a00 */
[----:B0-----:R-:W3:Y:S02]  /*26990*/  LDL.LU.64 R8, [R1+0x2df0] ;  /* 0x002df00001087983 */ /* 0x001ee40000300a00 */
[----:B---3--:R-:W-:-:S15]  /*269a0*/  HMMA.16816.F32 R20, R16, R8, R20 ;  /* 0x000000081014723c */ /* 0x008fde0000001814 */
[----:B------:R-:W-:-:S08]  /*269b0*/  NOP ;  /* 0x0000000000007918 */ /* 0x000fd00000000000 */
[----:B------:R-:W-:Y:S04]  /*269c0*/  STL.64 [R1+0x1d0], R20 ;  /* 0x0001d01401007387 */ /* 0x000fe80000100a00 */
[----:B------:R0:W-:Y:S04]  /*269d0*/  STL.64 [R1+0x1d8], R22 ;  /* 0x0001d81601007387 */ /* 0x0001e80000100a00 */
[----:B0-----:R-:W3:Y:S04]  /*269e0*/  LDL.LU.64 R22, [R1+0x2de8] ;  /* 0x002de80001167983 */ /* 0x001ee80000300a00 */
[----:B------:R-:W4:Y:S02]  /*269f0*/  LDL.LU.64 R20, [R1+0x2de0] ;  /* 0x002de00001147983 */ /* 0x000f240000300a00 */
[----:B----4-:R-:W-:-:S15]  /*26a00*/  HMMA.16816.F32 R24, R16, R20, R24 ;  /* 0x000000141018723c */ /* 0x010fde0000001818 */
[----:B------:R-:W-:-:S08]  /*26a10*/  NOP ;  /* 0x0000000000007918 */ /* 0x000fd00000000000 */
[----:B------:R-:W-:Y:S04]  /*26a20*/  STL.64 [R1+0x1c0], R24 ;  /* 0x0001c01801007387 */ /* 0x000fe80000100a00 */
[----:B------:R0:W-:Y:S04]  /*26a30*/  STL.64 [R1+0x1c8], R26 ;  /* 0x0001c81a01007387 */ /* 0x0001e80000100a00 */
[----:B0-----:R-:W4:Y:S04]  /*26a40*/  LDL.LU.64 R26, [R1+0x2dd8] ;  /* 0x002dd800011a7983 */ /* 0x001f280000300a00 */
[----:B------:R-:W2:Y:S02]  /*26a50*/  LDL.LU.64 R24, [R1+0x2dd0] ;  /* 0x002dd00001187983 */ /* 0x000ea40000300a00 */
[----:B--2---:R-:W-:Y:S02]  /*26a60*/  HMMA.16816.F32 R16, R16, R24, R4 ;  /* 0x000000181010723c */ /* 0x004fe40000001804 */
[----:B------:R-:W2:Y:S04]  /*26a70*/  LDL.LU.64 R6, [R1+0x2dc8] ;  /* 0x002dc80001067983 */ /* 0x000ea80000300a00 */
[----:B------:R-:W2:-:S15]  /*26a80*/  LDL.LU.64 R4, [R1+0x2dc0] ;  /* 0x002dc00001047983 */ /* 0x000e9e0000300a00 */
[----:B------:R-:W-:-:S02]  /*26a90*/  NOP ;  /* 0x0000000000007918 */ /* 0x000fc40000000000 */
[----:B------:R-:W-:Y:S04]  /*26aa0*/  STL.64 [R1+0x150], R16 ;  /* 0x0001501001007387 */ /* 0x000fe80000100a00 */
[----:B------:R0:W-:Y:S04]  /*26ab0*/  STL.64 [R1+0x158], R18 ;  /* 0x0001581201007387 */ /* 0x0001e80000100a00 */
[----:B0-----:R-:W2:Y:S04]  /*26ac0*/  LDL.LU.64 R18, [R1+0x2db8] ;  /* 0x002db80001127983 */ /* 0x001ea80000300a00 */
[----:B------:R-:W2:Y:S02]  /*26ad0*/  LDL.LU.64 R16, [R1+0x2db0] ;  /* 0x002db00001107983 */ /* 0x000ea40000300a00 */
[----:B--2---:R-:W-:-:S15]  /*26ae0*/  HMMA.16816.F32 R4, R16, R12, R4 ;  /* 0x0000000c1004723c */ /* 0x004fde0000001804 */
[----:B------:R-:W-:-:S08]  /*26af0*/  NOP ;  /* 0x0000000000007918 */ /* 0x000fd00000000000 */
[----:B------:R-:W-:Y:S04]  /*26b00*/  STL.64 [R1+0x290], R4 ;  /* 0x0002900401007387 */ /* 0x000fe80000100a00 */
[----:B------:R-:W-:Y:S04]  /*26b10*/  STL.64 [R1+0x298], R6 ;  /* 0x0002980601007387 */ /* 0x000fe80000100a00 */
[----:B------:R-:W0:Y:S04]  /*26b20*/  LDSM.16.MT88.4 R4, [R0+UR4+0x280] ;  /* 0x000280040004783b */ /* 0x000e280008004200 */
[----:B0-----:R-:W-:Y:S04]  /*26b30*/  STL.64 [R1+0x40], R4 ;  /* 0x0000400401007387 */ /* 0x001fe80000100a00 */
[----:B------:R0:W-:Y:S04]  /*26b40*/  STL.64 [R1+0x48], R6 ;  /* 0x0000480601007387 */ /* 0x0001e80000100a00 */
[----:B0-----:R-:W2:Y:S04]  /*26b50*/  LDL.LU.64 R6, [R1+0x2da8] ;  /* 0x002da80001067983 */ /* 0x001ea80000300a00 */
[----:B------:R-:W2:Y:S01]  /*26b60*/  LDL.LU.64 R4, [R1+0x2da0] ;  /* 0x002da00001047983 */ /* 0x000ea20000300a00 */
[----:B------:R-:W-:-:S02]  /*26b70*/  IMAD.MOV.U32 R3, RZ, RZ, R18 ;  /* 0x000000ffff037224 */ /* 0x000fc400078e0012 */
[----:B------:R-:W-:Y:S02]  /*26b80*/  IMAD.MOV.U32 R2, RZ, RZ, R19 ;  /* 0x000000ffff027224 */ /* 0x000fe400078e0013 */
[----:B------:R-:W-:Y:S02]  /*26b90*/  IMAD.MOV.U32 R11, RZ, RZ, R16 ;  /* 0x000000ffff0b7224 */ /* 0x000fe400078e0010 */
[----:B------:R-:W-:Y:S01]  /*26ba0*/  IMAD.MOV.U32 R10, RZ, RZ, R17 ;  /* 0x000000ffff0a7224 */ /* 0x000fe200078e0011 */
[----:B--2---:R-:W-:-:S15]  /*26bb0*/  HMMA.16816.F32 R4, R16, R8, R4 ;  /* 0x000000081004723c */ /* 0x004fde0000001804 */
[----:B------:R-:W-:-:S08]  /*26bc0*/  NOP ;  /* 0x0000000000007918 */ /* 0x000fd00000000000 */
[----:B------:R-:W-:Y:S04]  /*26bd0*/  STL.64 [R1+0x280], R4 ;  /* 0x0002800401007387 */ /* 0x000fe80000100a00 */
[----:B------:R0:W-:Y:S04]  /*26be0*/  STL.64 [R1+0x288], R6 ;  /* 0x0002880601007387 */ /* 0x0001e80000100a00 */
[----:B0-----:R-:W2:Y:S04]  /*26bf0*/  LDL.LU.64 R6, [R1+0x2d98] ;  /* 0x002d980001067983 */ /* 0x001ea80000300a00 */
[----:B------:R-:W2:Y:S04]  /*26c00*/  LDL.LU.64 R4, [R1+0x2d90] ;  /* 0x002d900001047983 */ /* 0x000ea80000300a00 */
[----:B------:R-:W3:Y:S04]  /*26c10*/  LDL.LU.64 R18, [R1+0x2d88] ;  /* 0x002d880001127983 */ /* 0x000ee80000300a00 */
[----:B------:R-:W3:Y:S04]  /*26c20*/  LDL.LU.64 R16, [R1+0x2d80] ;  /* 0x002d800001107983 */ /* 0x000ee80000300a00 */
[----:B------:R0:W-:Y:S02]  /*26c30*/  STL.64 [R1+0x2d68], R8 ;  /* 0x002d680801007387 */ /* 0x0001e40000100a00 */
[----:B0-----:R-:W-:-:S02]  /*26c40*/  IMAD.MOV.U32 R8, RZ, RZ, R11 ;  /* 0x000000ffff087224 */ /* 0x001fc400078e000b */
[----:B------:R-:W-:Y:S02]  /*26c50*/  IMAD.MOV.U32 R9, RZ, RZ, R10 ;  /* 0x000000ffff097224 */ /* 0x000fe400078e000a */
[----:B------:R-:W-:Y:S02]  /*26c60*/  IMAD.MOV.U32 R10, RZ, RZ, R3 ;  /* 0x000000ffff0a7224 */ /* 0x000fe400078e0003 */
[----:B------:R-:W-:-:S07]  /*26c70*/  IMAD.MOV.U32 R11, RZ, RZ, R2 ;  /* 0x000000ffff0b7224 */ /* 0x000fce00078e0002 */
[----:B---3--:R-:W-:-:S15]  /*26c80*/  HMMA.16816.F32 R16, R8, R20, R16 ;  /* 0x000000140810723c */ /* 0x008fde0000001810 */
[----:B------:R-:W-:-:S08]  /*26c90*/  NOP ;  /* 0x0000000000007918 */ /* 0x000fd00000000000 */
[----:B------:R-:W-:Y:S04]  /*26ca0*/  STL.64 [R1+0x270], R16 ;  /* 0x0002701001007387 */ /* 0x000fe80000100a00 */
[----:B------:R0:W-:Y:S04]  /*26cb0*/  STL.64 [R1+0x278], R18 ;  /* 0x0002781201007387 */ /* 0x0001e80000100a00 */
[----:B0-----:R-:W2:Y:S04]  /*26cc0*/  LDL.LU.64 R18, [R1+0x2d78] ;  /* 0x002d780001127983 */ /* 0x001ea80000300a00 */
[----:B------:R-:W2:Y:S04]  /*26cd0*/  LDL.LU.64 R16, [R1+0x2d70] ;  /* 0x002d700001107983 */ /* 0x000ea80000300a00 */
[----:B------:R-:W-:Y:S04]  /*26ce0*/  STL.64 [R1+0x2d60], R22 ;  /* 0x002d601601007387 */ /* 0x000fe80000100a00 */
[----:B------:R0:W-:Y:S04]  /*26cf0*/  STL.64 [R1+0x2d58], R20 ;  /* 0x002d581401007387 */ /* 0x0001e80000100a00 */
[----:B0-----:R-:W3:Y:S04]  /*26d00*/  LDL.LU.64 R20, [R1+0x300] ;  /* 0x0003000001147983 */ /* 0x001ee80000300a00 */
[----:B------:R-:W3:Y:S04]  /*26d10*/  LDL.LU.64 R22, [R1+0x308] ;  /* 0x0003080001167983 */ /* 0x000ee80000300a00 */
[----:B----4-:R-:W-:Y:S04]  /*26d20*/  STL.64 [R1+0x2d50], R26 ;  /* 0x002d501a01007387 */ /* 0x010fe80000100a00 */
[----:B------:R0:W-:Y:S01]  /*26d30*/  STL.64 [R1+0x2d48], R24 ;  /* 0x002d481801007387 */ /* 0x0001e20000100a00 */
[----:B------:R-:W-:-:S02]  /*26d40*/  IMAD.MOV.U32 R3, RZ, RZ, R12 ;  /* 0x000000ffff037224 */ /* 0x000fc400078e000c */
[----:B------:R-:W-:Y:S01]  /*26d50*/  IMAD.MOV.U32 R2, RZ, RZ, R13 ;  /* 0x000000ffff027224 */ /* 0x000fe200078e000d */
[----:B--2---:R-:W-:Y:S06]  /*26d60*/  HMMA.16816.F32 R4, R16, R12, R4 ;  /* 0x0000000c1004723c */ /* 0x004fec0000001804 */
[----:B---3--:R-:W-:-:S15]  /*26d70*/  HMMA.16816.F32 R8, R8, R24, R20 ;  /* 0x000000180808723c */ /* 0x008fde0000001814 */
[----:B------:R-:W-:-:S08]  /*26d80*/  NOP ;  /* 0x0000000000007918 */ /* 0x000fd00000000000 */
[----:B------:R-:W-:Y:S04]  /*26d90*/  STL.64 [R1+0x1b0], R8 ;  /* 0x0001b00801007387 */ /* 0x000fe80000100a00 */
[----:B------:R-:W-:Y:S04]  /*26da0*/  STL.64 [R1+0x1b8], R10 ;  /* 0x0001b80a01007387 */ /* 0x000fe80000100a00 */
[----:B------:R1:W-:Y:S04]  /*26db0*/  STL.64 [R1+0x260], R4 ;  /* 0x0002600401007387 */ /* 0x0003e80000100a00 */
[----:B------:R2:W-:Y:S04]  /*26dc0*/  STL.64 [R1+0x268], R6 ;  /* 0x0002680601007387 */ /* 0x0005e80000100a00 */
[----:B------:R-:W3:Y:S04]  /*26dd0*/  LDL.LU.64 R20, [R1+0x2c0] ;  /* 0x0002c00001147983 */ /* 0x000ee80000300a00 */
[----:B------:R-:W3:Y:S04]  /*26de0*/  LDL.LU.64 R22, [R1+0x2c8] ;  /* 0x0002c80001167983 */ /* 0x000ee80000300a00 */
[----:B0-----:R-:W4:Y:S04]  /*26df0*/  LDL.LU.64 R24, [R1+0x320] ;  /* 0x0003200001187983 */ /* 0x001f280000300a00 */
[----:B------:R-:W4:Y:S04]  /*26e00*/  LDL.LU.64 R26, [R1+0x328] ;  /* 0x00032800011a7983 */ /* 0x000f280000300a00 */
[----:B------:R-:W4:Y:S04]  /*26e10*/  LDL.LU.64 R12, [R1+0x2d0] ;  /* 0x0002d000010c7983 */ /* 0x000f280000300a00 */
[----:B------:R-:W4:Y:S04]  /*26e20*/  LDL.LU.64 R14, [R1+0x2d8] ;  /* 0x0002d800010e7983 */ /* 0x000f280000300a00 */
[----:B------:R-:W0:Y:S04]  /*26e30*/  LDSM.16.MT88.4 R8, [R0+UR4+0x300] ;  /* 0x000300040008783b */ /* 0x000e280008004200 */
[----:B-1----:R-:W3:Y:S04]  /*26e40*/  LDL.LU.64 R4, [R1+0x340] ;  /* 0x0003400001047983 */ /* 0x002ee80000300a00 */
[----:B--2---:R-:W2:Y:S04]  /*26e50*/  LDL.LU.64 R6, [R1+0x348] ;  /* 0x0003480001067983 */ /* 0x004ea80000300a00 */
[----:B--2---:R-:W-:Y:S04]  /*26e60*/  STL.64 [R1+0x2d18], R6 ;  /* 0x002d180601007387 */ /* 0x004fe80000100a00 */
[----:B---3--:R1:W-:Y:S04]  /*26e70*/  STL.64 [R1+0x2d10], R4 ;  /* 0x002d100401007387 */ /* 0x0083e80000100a00 */
[----:B-1----:R-:W2:Y:S04]  /*26e80*/  LDL.LU.64 R4, [R1+0x3c0] ;  /* 0x0003c00001047983 */ /* 0x002ea80000300a00 */
[----:B------:R-:W3:Y:S04]  /*26e90*/  LDL.LU.64 R6, [R1+0x3c8] ;  /* 0x0003c80001067983 */ /* 0x000ee80000300a00 */
[----:B---3--:R-:W-:Y:S04]  /*26ea0*/  STL.64 [R1+0x2d28], R6 ;  /* 0x002d280601007387 */ /* 0x008fe80000100a00 */
[----:B--2---:R-:W-:Y:S04]  /*26eb0*/  STL.64 [R1+0x2d20], R4 ;  /* 0x002d200401007387 */ /* 0x004fe80000100a00 */
[----:B0-----:R0:W-:Y:S04]  /*26ec0*/  STL.64 [R1+0x30], R8 ;  /* 0x0000300801007387 */ /* 0x0011e80000100a00 */
[----:B0-----:R-:W2:Y:S01]  /*26ed0*/  LDL.LU.64 R8, [R1+0x2d68] ;  /* 0x002d680001087983 */ /* 0x001ea20000300a00 */
[----:B------:R-:W-:-:S02]  /*26ee0*/  IMAD.MOV.U32 R4, RZ, RZ, R3 ;  /* 0x000000ffff047224 */ /* 0x000fc400078e0003 */
[----:B------:R-:W-:Y:S02]  /*26ef0*/  IMAD.MOV.U32 R3, RZ, RZ, R11 ;  /* 0x000000ffff037224 */ /* 0x000fe400078e000b */
[----:B------:R-:W-:-:S03]  /*26f00*/  IMAD.MOV.U32 R29, RZ, RZ, R10 ;  /* 0x000000ffff1d7224 */ /* 0x000fc600078e000a */
[----:B------:R-:W-:Y:S04]  /*26f10*/  STL [R1+0x2c84], R3 ;  /* 0x002c840301007387 */ /* 0x000fe80000100800 */
[----:B------:R-:W-:Y:S01]  /*26f20*/  STL [R1+0x2c80], R29 ;  /* 0x002c801d01007387 */ /* 0x000fe20000100800 */
[----:B--2---:R-:W-:-:S15]  /*26f30*/  HMMA.16816.F32 R20, R16, R8, R20 ;  /* 0x000000081014723c */ /* 0x004fde0000001814 */
[----:B------:R-:W-:-:S08]  /*26f40*/  NOP ;  /* 0x0000000000007918 */ /* 0x000fd00000000000 */
[----:B------:R-:W-:Y:S04]  /*26f50*/  STL.64 [R1+0x2c0], R20 ;  /* 0x0002c01401007387 */ /* 0x000fe80000100a00 */
[----:B------:R0:W-:Y:S04]  /*26f60*/  STL.64 [R1+0x2c8], R22 ;  /* 0x0002c81601007387 */ /* 0x0001e80000100a00 */
[----:B0-----:R-:W2:Y:S04]  /*26f70*/  LDL.LU.64 R22, [R1+0x2d60] ;  /* 0x002d600001167983 */ /* 0x001ea80000300a00 */
[----:B------:R-:W4:Y:S04]  /*26f80*/  LDL.LU.64 R20, [R1+0x2d58] ;  /* 0x002d580001147983 */ /* 0x000f280000300a00 */
[----:B------:R0:W-:Y:S04]  /*26f90*/  STL.64 [R1+0x2d30], R8 ;  /* 0x002d300801007387 */ /* 0x0001e80000100a00 */
[----:B0-----:R-:W3:Y:S04]  /*26fa0*/  LDL.LU.64 R8, [R1+0x5e0] ;  /* 0x0005e00001087983 */ /* 0x001ee80000300a00 */
[----:B------:R-:W3:Y:S01]  /*26fb0*/  LDL.LU.64 R10, [R1+0x5e8] ;  /* 0x0005e800010a7983 */ /* 0x000ee20000300a00 */
[----:B----4-:R-:W-:-:S15]  /*26fc0*/  HMMA.16816.F32 R24, R16, R20, R24 ;  /* 0x000000141018723c */ /* 0x010fde0000001818 */
[----:B------:R-:W-:-:S08]  /*26fd0*/  NOP ;  /* 0x0000000000007918 */ /* 0x000fd00000000000 */
[----:B------:R-:W-:Y:S04]  /*26fe0*/  STL.64 [R1+0x2e0], R24 ;  /* 0x0002e01801007387 */ /* 0x000fe80000100a00 */
[----:B------:R0:W-:Y:S04]  /*26ff0*/  STL.64 [R1+0x2e8], R26 ;  /* 0x0002e81a01007387 */ /* 0x0001e80000100a00 */
[----:B0-----:R-:W4:Y:S04]  /*27000*/  LDL.LU.64 R26, [R1+0x2d50] ;  /* 0x002d5000011a7983 */ /* 0x001f280000300a00 */
[----:B------:R-:W2:Y:S01]  /*27010*/  LDL.LU.64 R24, [R1+0x2d48] ;  /* 0x002d480001187983 */ /* 0x000ea20000300a00 */
[----:B------:R-:W-:Y:S01]  /*27020*/  IMAD.MOV.U32 R5, RZ, RZ, R2 ;  /* 0x000000ffff057224 */ /* 0x000fe200078e0002 */
[----:B--2---:R-:W-:Y:S02]  /*27030*/  HMMA.16816.F32 R16, R16, R24, R12 ;  /* 0x000000181010723c */ /* 0x004fe4000000180c */
[----:B------:R-:W3:Y:S04]  /*27040*/  LDL.LU.64 R14, [R1+0x2d40] ;  /* 0x002d4000010e7983 */ /* 0x000ee80000300a00 */
[----:B------:R-:W3:-:S15]  /*27050*/  LDL.LU.64 R12, [R1+0x2d38] ;  /* 0x002d3800010c7983 */ /* 0x000ede0000300a00 */
[----:B------:R-:W-:-:S02]  /*27060*/  NOP ;  /* 0x0000000000007918 */ /* 0x000fc40000000000 */
[----:B------:R0:W-:Y:S04]  /*27070*/  STL.64 [R1+0x2d0], R16 ;  /* 0x0002d01001007387 */ /* 0x0001e80000100a00 */
[----:B------:R1:W-:Y:S04]  /*27080*/  STL.64 [R1+0x2d8], R18 ;  /* 0x0002d81201007387 */ /* 0x0003e80000100a00 */
[----:B0-----:R-:W2:Y:S04]  /*27090*/  LDL.LU.64 R16, [R1+0x380] ;  /* 0x0003800001107983 */ /* 0x001ea80000300a00 */
[----:B-1----:R-:W2:Y:S01]  /*270a0*/  LDL.LU.64 R18, [R1+0x388] ;  /* 0x0003880001127983 */ /* 0x002ea20000300a00 */
[----:B---3--:R-:W-:Y:S03]  /*270b0*/  HMMA.16816.F32 R4, R12, R4, R8 ;  /* 0x000000040c04723c */ /* 0x008fe60000001808 */
[----:B------:R-:W3:-:S15]  /*270c0*/  LDL.LU.64 R8, [R1+0x2d30] ;  /* 0x002d300001087983 */ /* 0x000ede0000300a00 */
[----:B------:R-:W-:-:S05]  /*270d0*/  NOP ;  /* 0x0000000000007918 */ /* 0x000fca0000000000 */
[----:B------:R-:W-:Y:S04]  /*270e0*/  STL.64 [R1+0x300], R4 ;  /* 0x0003000401007387 */ /* 0x000fe80000100a00 */
[----:B------:R-:W-:Y:S04]  /*270f0*/  STL.64 [R1+0x308], R6 ;  /* 0x0003080601007387 */ /* 0x000fe80000100a00 */
[----:B------:R-:W0:Y:S02]  /*27100*/  LDSM.16.MT88.4 R4, [R0+UR4+0x380] ;  /* 0x000380040004783b */ /* 0x000e240008004200 */
[----:B0-----:R-:W-:-:S02]  /*27110*/  IMAD.MOV.U32 R3, RZ, RZ, R6 ;  /* 0x000000ffff037224 */ /* 0x001fc400078e0006 */
[----:B------:R0:W-:Y:S01]  /*27120*/  STL.64 [R1+0x20], R4 ;  /* 0x0000200401007387 */ /* 0x0001e20000100a00 */
[----:B------:R-:W-:-:S03]  /*27130*/  IMAD.MOV.U32 R29, RZ, RZ, R7 ;  /* 0x000000ffff1d7224 */ /* 0x000fc600078e0007 */
[----:B------:R-:W3:Y:S04]  /*27140*/  LDL.LU.64 R6, [R1+0x2d28] ;  /* 0x002d280001067983 */ /* 0x000ee80000300a00 */
[----:B0-----:R-:W3:Y:S01]  /*27150*/  LDL.LU.64 R4, [R1+0x2d20] ;  /* 0x002d200001047983 */ /* 0x001ee20000300a00 */
[C---:B--2---:R-:W-:Y:S06]  /*27160*/  HMMA.16816.F32 R16, R12.reuse, R20, R16 ;  /* 0x000000140c10723c */ /* 0x044fec0000001810 */
[----:B---3--:R-:W-:Y:S01]  /*27170*/  HMMA.16816.F32 R8, R12, R8, R4 ;  /* 0x000000080c08723c */ /* 0x008fe20000001804 */
[----:B------:R-:W2:Y:S04]  /*27180*/  LDL.LU.64 R6, [R1+0x2d18] ;  /* 0x002d180001067983 */ /* 0x000ea80000300a00 */
[----:B------:R-:W2:-:S15]  /*27190*/  LDL.LU.64 R4, [R1+0x2d10] ;  /* 0x002d100001047983 */ /* 0x000e9e0000300a00 */
[----:B------:R-:W-:-:S03]  /*271a0*/  NOP ;  /* 0x0000000000007918 */ /* 0x000fc60000000000 */
[----:B------:R-:W-:Y:S04]  /*271b0*/  STL.64 [R1+0x320], R8 ;  /* 0x0003200801007387 */ /* 0x000fe80000100a00 */
[----:B------:R0:W-:Y:S04]  /*271c0*/  STL.64 [R1+0x328], R10 ;  /* 0x0003280a01007387 */ /* 0x0001e80000100a00 */
[----:B0-----:R-:W3:Y:S04]  /*271d0*/  LDL.LU.64 R10, [R1+0x2d08] ;  /* 0x002d0800010a7983 */ /* 0x001ee80000300a00 */
[----:B------:R-:W3:Y:S04]  /*271e0*/  LDL.LU.64 R8, [R1+0x2d00] ;  /* 0x002d000001087983 */ /* 0x000ee80000300a00 */
[----:B------:R-:W-:Y:S04]  /*271f0*/  STL.64 [R1+0x2ce8], R22 ;  /* 0x002ce81601007387 */ /* 0x000fe80000100a00 */
[----:B------:R0:W-:Y:S04]  /*27200*/  STL.64 [R1+0x2ce0], R20 ;  /* 0x002ce01401007387 */ /* 0x0001e80000100a00 */
[----:B------:R-:W-:Y:S04]  /*27210*/  STL.64 [R1+0x350], R16 ;  /* 0x0003501001007387 */ /* 0x000fe80000100a00 */
[----:B------:R-:W-:Y:S04]  /*27220*/  STL.64 [R1+0x358], R18 ;  /* 0x0003581201007387 */ /* 0x000fe80000100a00 */
[----:B0-----:R-:W4:Y:S04]  /*27230*/  LDL.LU.64 R20, [R1+0x3b0] ;  /* 0x0003b00001147983 */ /* 0x001f280000300a00 */
[----:B------:R-:W3:Y:S01]  /*27240*/  LDL.LU.64 R22, [R1+0x3b8] ;  /* 0x0003b80001167983 */ /* 0x000ee20000300a00 */
[----:B--2---:R-:W-:-:S15]  /*27250*/  HMMA.16816.F32 R4, R12, R24, R4 ;  /* 0x000000180c04723c */ /* 0x004fde0000001804 */
[----:B------:R-:W-:-:S08]  /*27260*/  NOP ;  /* 0x0000000000007918 */ /* 0x000fd00000000000 */
[----:B------:R-:W-:Y:S04]  /*27270*/  STL.64 [R1+0x340], R4 ;  /* 0x0003400401007387 */ /* 0x000fe80000100a00 */
[----:B------:R-:W-:Y:S04]  /*27280*/  STL.64 [R1+0x348], R6 ;  /* 0x0003480601007387 */ /* 0x000fe80000100a00 */
[----:B---3--:R-:W-:Y:S04]  /*27290*/  STL.64 [R1+0x2cf8], R22 ;  /* 0x002cf81601007387 */ /* 0x008fe80000100a00 */
[----:B----4-:R0:W-:Y:S04]  /*272a0*/  STL.64 [R1+0x2cf0], R20 ;  /* 0x002cf01401007387 */ /* 0x0101e80000100a00 */
[----:B0-----:R-:W2:Y:S04]  /*272b0*/  LDL.LU.64 R20, [R1+0x5c0] ;  /* 0x0005c00001147983 */ /* 0x001ea80000300a00 */
[----:B------:R-:W2:Y:S04]  /*272c0*/  LDL.LU.64 R22, [R1+0x5c8] ;  /* 0x0005c80001167983 */ /* 0x000ea80000300a00 */
[----:B------:R-:W-:Y:S04]  /*272d0*/  STL.64 [R1+0x2cd8], R26 ;  /* 0x002cd81a01007387 */ /* 0x000fe80000100a00 */
[----:B------:R0:W-:Y:S04]  /*272e0*/  STL.64 [R1+0x2cd0], R24 ;  /* 0x002cd01801007387 */ /* 0x0001e80000100a00 */
[----:B0-----:R-:W3:Y:S04]  /*272f0*/  LDL.LU.64 R24, [R1+0x370] ;  /* 0x0003700001187983 */ /* 0x001ee80000300a00 */
[----:B------:R-:W3:Y:S04]  /*27300*/  LDL.LU.64 R26, [R1+0x378] ;  /* 0x00037800011a7983 */ /* 0x000ee80000300a00 */
[----:B------:R-:W4:Y:S04]  /*27310*/  LDL.LU.64 R4, [R1+0x360] ;  /* 0x0003600001047983 */ /* 0x000f280000300a00 */
[----:B------:R-:W4:Y:S04]  /*27320*/  LDL.LU.64 R6, [R1+0x368] ;  /* 0x0003680001067983 */ /* 0x000f280000300a00 */
[----:B------:R-:W2:Y:S04]  /*27330*/  LDL.LU.64 R16, [R1+0x330] ;  /* 0x0003300001107983 */ /* 0x000ea80000300a00 */
[----:B------:R-:W3:Y:S04]  /*27340*/  LDL.LU.64 R18, [R1+0x338] ;  /* 0x0003380001127983 */ /* 0x000ee80000300a00 */
[----:B---3--:R-:W-:Y:S04]  /*27350*/  STL.64 [R1+0x2c90], R18 ;  /* 0x002c901201007387 */ /* 0x008fe80000100a00 */
[----:B--2---:R0:W-:Y:S04]  /*27360*/  STL.64 [R1+0x2c88], R16 ;  /* 0x002c881001007387 */ /* 0x0041e80000100a00 */
[----:B0-----:R-:W2:Y:S04]  /*27370*/  LDL.LU.64 R16, [R1+0x3d0] ;  /* 0x0003d00001107983 */ /* 0x001ea80000300a00 */
[----:B------:R-:W3:Y:S04]  /*27380*/  LDL.LU.64 R18, [R1+0x3d8] ;  /* 0x0003d80001127983 */ /* 0x000ee80000300a00 */
[----:B---3--:R-:W-:Y:S04]  /*27390*/  STL.64 [R1+0x2ca0], R18 ;  /* 0x002ca01201007387 */ /* 0x008fe80000100a00 */
[----:B--2---:R0:W-:Y:S04]  /*273a0*/  STL.64 [R1+0x2c98], R16 ;  /* 0x002c981001007387 */ /* 0x0041e80000100a00 */
[----:B0-----:R-:W2:Y:S04]  /*273b0*/  LDL.64 R16, [R1] ;  /* 0x0000000001107983 */ /* 0x001ea80000100a00 */
[----:B------:R-:W3:Y:S02]  /*273c0*/  LDL.LU.64 R12, [R1+0x10] ;  /* 0x00001000010c7983 */ /* 0x000ee40000300a00 */
[----:B---3--:R-:W-:-:S15]  /*273d0*/  HMMA.16816.F32 R20, R8, R12, R20 ;  /* 0x0000000c0814723c */ /* 0x008fde0000001814 */
[----:B------:R-:W-:-:S08]  /*273e0*/  NOP ;  /* 0x0000000000007918 */ /* 0x000fd00000000000 */
        /* <DEDUP_REMOVED lines=11> */
[----:B0-----:R-:W4:Y:S04]  /*274a0*/  LDL.LU.64 R16, [R1+0x570] ;  /* 0x0005700001107983 */ /* 0x001f280000300a00 */
[----:B------:R-:W4:Y:S01]  /*274b0*/  LDL.LU.64 R18, [R1+0x578] ;  /* 0x0005780001127983 */ /* 0x000f220000300a00 */
[----:B---3--:R-:W-:-:S15]  /*274c0*/  HMMA.16816.F32 R24, R8, R20, R24 ;  /* 0x000000140818723c */ /* 0x008fde0000001818 */
[----:B------:R-:W-:-:S08]  /*274d0*/  NOP ;  /* 0x0000000000007918 */ /* 0x000fd00000000000 */
[----:B------:R-:W-:Y:S04]  /*274e0*/  STL.64 [R1+0x3b0], R24 ;  /* 0x0003b01801007387 */ /* 0x000fe80000100a00 */
[----:B------:R0:W-:Y:S04]  /*274f0*/  STL.64 [R1+0x3b8], R26 ;  /* 0x0003b81a01007387 */ /* 0x0001e80000100a00 */
[----:B0-----:R-:W3:Y:S04]  /*27500*/  LDL.LU.64 R26, [R1+0x2cd8] ;  /* 0x002cd800011a7983 */ /* 0x001ee80000300a00 */
[----:B------:R-:W4:Y:S04]  /*27510*/  LDL.LU.64 R24, [R1+0x2cd0] ;  /* 0x002cd00001187983 */ /* 0x000f280000300a00 */
[----:B--2---:R-:W-:Y:S04]  /*27520*/  STL.64 [R1+0x2cb0], R22 ;  /* 0x002cb01601007387 */ /* 0x004fe80000100a00 */
[----:B------:R0:W-:Y:S04]  /*27530*/  STL.64 [R1+0x2ca8], R20 ;  /* 0x002ca81401007387 */ /* 0x0001e80000100a00 */
[----:B0-----:R-:W2:Y:S04]  /*27540*/  LDL.LU.64 R20, [R1+0x4b0] ;  /* 0x0004b00001147983 */ /* 0x001ea80000300a00 */
[----:B------:R-:W2:Y:S01]  /*27550*/  LDL.LU.64 R22, [R1+0x4b8] ;  /* 0x0004b80001167983 */ /* 0x000ea20000300a00 */
[----:B----4-:R-:W-:Y:S03]  /*27560*/  HMMA.16816.F32 R8, R8, R24, R4 ;  /* 0x000000180808723c */ /* 0x010fe60000001804 */
[----:B------:R-:W4:Y:S04]  /*27570*/  LDL.LU.64 R6, [R1+0x2cc8] ;  /* 0x002cc80001067983 */ /* 0x000f280000300a00 */
[----:B------:R-:W4:-:S15]  /*27580*/  LDL.LU.64 R4, [R1+0x2cc0] ;  /* 0x002cc00001047983 */ /* 0x000f1e0000300a00 */
[----:B------:R-:W-:-:S01]  /*27590*/  NOP ;  /* 0x0000000000007918 */ /* 0x000fc20000000000 */
[----:B------:R0:W-:Y:S04]  /*275a0*/  STL.64 [R1+0x390], R8 ;  /* 0x0003900801007387 */ /* 0x0001e80000100a00 */
[----:B------:R1:W-:Y:S04]  /*275b0*/  STL.64 [R1+0x398], R10 ;  /* 0x0003980a01007387 */ /* 0x0003e80000100a00 */
[----:B0-----:R-:W3:Y:S04]  /*275c0*/  LDL.LU.64 R8, [R1+0x40] ;  /* 0x0000400001087983 */ /* 0x001ee80000300a00 */
[----:B-1----:R-:W3:Y:S01]  /*275d0*/  LDL.LU.64 R10, [R1+0x48] ;  /* 0x00004800010a7983 */ /* 0x002ee20000300a00 */
[----:B----4-:R-:W-:-:S15]  /*275e0*/  HMMA.16816.F32 R16, R4, R12, R16 ;  /* 0x0000000c0410723c */ /* 0x010fde0000001810 */
[----:B------:R-:W-:-:S08]  /*275f0*/  NOP ;  /* 0x0000000000007918 */ /* 0x000fd00000000000 */
[----:B------:R0:W-:Y:S04]  /*27600*/  STL.64 [R1+0x380], R16 ;  /* 0x0003801001007387 */ /* 0x0001e80000100a00 */
[----:B------:R-:W-:Y:S04]  /*27610*/  STL.64 [R1+0x388], R18 ;  /* 0x0003881201007387 */ /* 0x000fe80000100a00 */
[----:B0-----:R-:W2:Y:S02]  /*27620*/  LDL.LU.64 R16, [R1+0x2cb8] ;  /* 0x002cb80001107983 */ /* 0x001ea40000300a00 */
[----:B--2---:R-:W-:Y:S06]  /*27630*/  HMMA.16816.F32 R20, R4, R16, R20 ;  /* 0x000000100414723c */ /* 0x004fec0000001814 */
[----:B------:R-:W-:-:S02]  /*27640*/  IMAD.MOV.U32 R2, RZ, RZ, R16 ;  /* 0x000000ffff027224 */ /* 0x000fc400078e0010 */
[----:B------:R-:W-:-:S15]  /*27650*/  IMAD.MOV.U32 R0, RZ, RZ, R17 ;  /* 0x000000ffff007224 */ /* 0x000fde00078e0011 */
[----:B------:R-:W-:Y:S04]  /*27660*/  STL.64 [R1+0x370], R20 ;  /* 0x0003701401007387 */ /* 0x000fe80000100a00 */
[----:B------:R0:W-:Y:S04]  /*27670*/  STL.64 [R1+0x378], R22 ;  /* 0x0003781601007387 */ /* 0x0001e80000100a00 */
[----:B0-----:R-:W2:Y:S04]  /*27680*/  LDL.LU.64 R22, [R1+0x2cb0] ;  /* 0x002cb00001167983 */ /* 0x001ea80000300a00 */
[----:B------:R-:W4:Y:S04]  /*27690*/  LDL.LU.64 R20, [R1+0x2ca8] ;  /* 0x002ca80001147983 */ /* 0x000f280000300a00 */
[----:B------:R-:W4:Y:S04]  /*276a0*/  LDL.LU.64 R18, [R1+0x2ca0] ;  /* 0x002ca00001127983 */ /* 0x000f280000300a00 */
[----:B------:R-:W4:Y:S02]  /*276b0*/  LDL.LU.64 R16, [R1+0x2c98] ;  /* 0x002c980001107983 */ /* 0x000f240000300a00 */
[----:B----4-:R-:W-:-:S15]  /*276c0*/  HMMA.16816.F32 R16, R4, R20, R16 ;  /* 0x000000140410723c */ /* 0x010fde0000001810 */
[----:B------:R-:W-:-:S08]  /*276d0*/  NOP ;  /* 0x0000000000007918 */ /* 0x000fd00000000000 */
[----:B------:R-:W-:Y:S04]  /*276e0*/  STL.64 [R1+0x360], R16 ;  /* 0x0003601001007387 */ /* 0x000fe80000100a00 */
[----:B------:R0:W-:Y:S04]  /*276f0*/  STL.64 [R1+0x368], R18 ;  /* 0x0003681201007387 */ /* 0x0001e80000100a00 */
[----:B0-----:R-:W4:Y:S04]  /*27700*/  LDL.LU.64 R18, [R1+0x2c90] ;  /* 0x002c900001127983 */ /* 0x001f280000300a00 */
[----:B------:R-:W4:Y:S04]  /*27710*/  LDL.LU.64 R16, [R1+0x2c88] ;  /* 0x002c880001107983 */ /* 0x000f280000300a00 */
[----:B--2---:R-:W-:Y:S04]  /*27720*/  STL.64 [R1+0x2c68], R22 ;  /* 0x002c681601007387 */ /* 0x004fe80000100a00 */
[----:B------:R0:W-:Y:S04]  /*27730*/  STL.64 [R1+0x2c60], R20 ;  /* 0x002c601401007387 */ /* 0x0001e80000100a00 */
[----:B0-----:R-:W2:Y:S04]  /*27740*/  LDL.LU.64 R20, [R1+0x560] ;  /* 0x0005600001147983 */ /* 0x001ea80000300a00 */
[----:B------:R-:W2:Y:S01]  /*27750*/  LDL.LU.64 R22, [R1+0x568] ;  /* 0x0005680001167983 */ /* 0x000ea20000300a00 */
[----:B----4-:R-:W-:-:S15]  /*27760*/  HMMA.16816.F32 R16, R4, R24, R16 ;  /* 0x000000180410723c */ /* 0x010fde0000001810 */
[----:B------:R-:W-:-:S08]  /*27770*/  NOP ;  /* 0x0000000000007918 */ /* 0x000fd00000000000 */
[----:B------:R-:W-:Y:S04]  /*27780*/  STL.64 [R1+0x330], R16 ;  /* 0x0003301001007387 */ /* 0x000fe80000100a00 */
[----:B------:R-:W-:Y:S04]  /*27790*/  STL.64 [R1+0x338], R18 ;  /* 0x0003381201007387 */ /* 0x000fe80000100a00 */
[----:B------:R-:W0:Y:S04]  /*277a0*/  LDSM.16.MT88.4 R16, [R28+UR4+0x4000] ;  /* 0x004000041c10783b */ /* 0x000e280008004200 */
[----:B---3--:R-:W-:Y:S04]  /*277b0*/  STL.64 [R1+0x2c58], R26 ;  /* 0x002c581a01007387 */ /* 0x008fe80000100a00 */
[----:B------:R-:W-:Y:S01]  /*277c0*/  STL.64 [R1+0x2c50], R24 ;  /* 0x002c501801007387 */ /* 0x000fe20000100a00 */
[----:B------:R-:W-:-:S02]  /*277d0*/  IMAD.MOV.U32 R4, RZ, RZ, R2 ;  /* 0x000000ffff047224 */ /* 0x000fc400078e0002 */
[----:B------:R-:W-:Y:S02]  /*277e0*/  IMAD.MOV.U32 R5, RZ, RZ, R0 ;  /* 0x000000ffff057224 */ /* 0x000fe400078e0000 */
[----:B------:R-:W-:Y:S02]  /*277f0*/  IMAD.MOV.U32 R2, RZ, RZ, R8 ;  /* 0x000000ffff027224 */ /* 0x000fe400078e0008 */
[----:B------:R-:W-:Y:S01]  /*27800*/  IMAD.MOV.U32 R0, RZ, RZ, R9 ;  /* 0x000000ffff007224 */ /* 0x000fe200078e0009 */
[----:B0-----:R-:W-:Y:S04]  /*27810*/  STL.64 [R1+0x2ba8], R18 ;  /* 0x002ba81201007387 */ /* 0x001fe80000100a00 */
[----:B------:R2:W-:Y:S02]  /*27820*/  STL.64 [R1+0x2ba0], R16 ;  /* 0x002ba01001007387 */ /* 0x0005e40000100a00 */
[----:B--2---:R-:W-:Y:S07]  /*27830*/  HMMA.16816.F32 R16, R8, R12, R20 ;  /* 0x0000000c0810723c */ /* 0x004fee0000001814 */
[----:B------:R-:W-:-:S02]  /*27840*/  IMAD.MOV.U32 R9, RZ, RZ, R12 ;  /* 0x000000ffff097224 */ /* 0x000fc400078e000c */
[----:B------:R-:W-:Y:S02]  /*27850*/  IMAD.MOV.U32 R8, RZ, RZ, R13 ;  /* 0x000000ffff087224 */ /* 0x000fe400078e000d */
[----:B------:R-:W0:-:S12]  /*27860*/  LDSM.16.MT88.4 R12, [R28+UR4+0x4080] ;  /* 0x004080041c0c783b */ /* 0x000e180008004200 */
[----:B------:R-:W-:Y:S04]  /*27870*/  STL.64 [R1+0x3d0], R16 ;  /* 0x0003d01001007387 */ /* 0x000fe80000100a00 */
[----:B------:R1:W-:Y:S04]  /*27880*/  STL.64 [R1+0x3d8], R18 ;  /* 0x0003d81201007387 */ /* 0x0003e80000100a00 */
[----:B------:R-:W2:Y:S04]  /*27890*/  LDL.LU.64 R20, [R1+0x4d0] ;  /* 0x0004d00001147983 */ /* 0x000ea80000300a00 */
[----:B------:R-:W2:Y:S04]  /*278a0*/  LDL.LU.64 R22, [R1+0x4d8] ;  /* 0x0004d80001167983 */ /* 0x000ea80000300a00 */
[----:B------:R-:W-:Y:S01]  /*278b0*/  STL.64 [R1+0x2c48], R8 ;  /* 0x002c480801007387 */ /* 0x000fe20000100a00 */
[----:B-1----:R-:W-:-:S02]  /*278c0*/  IMAD.MOV.U32 R18, RZ, RZ, R3 ;  /* 0x000000ffff127224 */ /* 0x002fc400078e0003 */
[----:B------:R-:W-:Y:S01]  /*278d0*/  IMAD.MOV.U32 R19, RZ, RZ, R29 ;  /* 0x000000ffff137224 */ /* 0x000fe200078e001d */
[----:B0-----:R-:W-:Y:S04]  /*278e0*/  STL.64 [R1+0x2b60], R14 ;  /* 0x002b600e01007387 */ /* 0x001fe80000100a00 */
[----:B------:R0:W-:Y:S04]  /*278f0*/  STL.64 [R1+0x2b58], R12 ;  /* 0x002b580c01007387 */ /* 0x0001e80000100a00 */
[----:B0-----:R-:W3:Y:S04]  /*27900*/  LDL.LU R12, [R1+0x90] ;  /* 0x00009000010c7983 */ /* 0x001ee80000300800 */
[----:B------:R-:W3:Y:S04]  /*27910*/  LDL.LU R13, [R1+0x94] ;  /* 0x00009400010d7983 */ /* 0x000ee80000300800 */
[----:B------:R-:W4:Y:S04]  /*27920*/  LDL.LU R14, [R1+0x98] ;  /* 0x00009800010e7983 */ /* 0x000f280000300800 */
[----:B------:R-:W4:Y:S04]  /*27930*/  LDL.LU R15, [R1+0x9c] ;  /* 0x00009c00010f7983 */ /* 0x000f280000300800 */
[----:B------:R-:W2:Y:S04]  /*27940*/  LDL.LU R16, [R1+0x20] ;  /* 0x0000200001107983 */ /* 0x000ea80000300800 */
[----:B------:R-:W2:Y:S04]  /*27950*/  LDL.LU R17, [R1+0x24] ;  /* 0x0000240001117983 */ /* 0x000ea80000300800 */
[----:B------:R-:W3:Y:S04]  /*27960*/  LDL.LU R3, [R1+0x2c84] ;  /* 0x002c840001037983 */ /* 0x000ee80000300800 */
[----:B------:R-:W4:Y:S04]  /*27970*/  LDL.LU R29, [R1+0x2c80] ;  /* 0x002c8000011d7983 */ /* 0x000f280000300800 */
[----:B------:R-:W4:Y:S04]  /*27980*/  LDL.LU.64 R24, [R1+0x400] ;  /* 0x0004000001187983 */ /* 0x000f280000300a00 */
[----:B------:R-:W4:Y:S01]  /*27990*/  LDL.LU.64 R26, [R1+0x408] ;  /* 0x00040800011a7983 */ /* 0x000f220000300a00 */
[----:B------:R-:W-:-:S02]  /*279a0*/  IMAD.MOV.U32 R7, RZ, RZ, R10 ;  /* 0x000000ffff077224 */ /* 0x000fc400078e000a */
[----:B------:R-:W-:Y:S01]  /*279b0*/  IMAD.MOV.U32 R6, RZ, RZ, R11 ;  /* 0x000000ffff067224 */ /* 0x000fe200078e000b */
[----:B------:R-:W4:Y:S04]  /*279c0*/  LDL.LU.64 R8, [R1+0x3e0] ;  /* 0x0003e00001087983 */ /* 0x000f280000300a00 */
[----:B------:R-:W4:Y:S04]  /*279d0*/  LDL.LU.64 R10, [R1+0x3e8] ;  /* 0x0003e800010a7983 */ /* 0x000f280000300a00 */
[----:B------:R3:W-:Y:S04]  /*279e0*/  STL.64 [R1+0x2bf0], R18 ;  /* 0x002bf01201007387 */ /* 0x0007e80000100a00 */
[----:B--2---:R0:W-:Y:S01]  /*279f0*/  STL.64 [R1+0x2be8], R16 ;  /* 0x002be81001007387 */ /* 0x0041e20000100a00 */
[----:B---3--:R-:W-:-:S02]  /*27a00*/  IMAD.MOV.U32 R19, RZ, RZ, R3 ;  /* 0x000000ffff137224 */ /* 0x008fc400078e0003 */
[----:B----4-:R-:W-:Y:S01]  /*27a10*/  IMAD.MOV.U32 R18, RZ, RZ, R29 ;  /* 0x000000ffff127224 */ /* 0x010fe200078e001d */
[----:B0-----:R-:W2:Y:S04]  /*27a20*/  LDL.LU R16, [R1+0x30] ;  /* 0x0000300001107983 */ /* 0x001ea80000300800 */
[----:B------:R-:W2:Y:S04]  /*27a30*/  LDL.LU R17, [R1+0x34] ;  /* 0x0000340001117983 */ /* 0x000ea80000300800 */
[----:B------:R-:W3:Y:S04]  /*27a40*/  LDL.LU R29, [R1+0x2c7c] ;  /* 0x002c7c00011d7983 */ /* 0x000ee80000300800 */
[----:B------:R-:W4:Y:S04]  /*27a50*/  LDL.LU R3, [R1+0x2c78] ;  /* 0x002c780001037983 */ /* 0x000f280000300800 */
[----:B------:R0:W-:Y:S04]  /*27a60*/  STL.64 [R1+0x2b78], R14 ;  /* 0x002b780e01007387 */ /* 0x0001e80000100a00 */
[----:B------:R1:W-:Y:S01]  /*27a70*/  STL.64 [R1+0x2b70], R12 ;  /* 0x002b700c01007387 */ /* 0x0003e20000100a00 */
[----:B0-----:R-:W-:-:S02]  /*27a80*/  IMAD.MOV.U32 R14, RZ, RZ, R7 ;  /* 0x000000ffff0e7224 */ /* 0x001fc400078e0007 */
[----:B-1----:R-:W-:Y:S02]  /*27a90*/  IMAD.MOV.U32 R12, RZ, RZ, R2 ;  /* 0x000000ffff0c7224 */ /* 0x002fe400078e0002 */
[----:B------:R-:W-:Y:S02]  /*27aa0*/  IMAD.MOV.U32 R13, RZ, RZ, R0 ;  /* 0x000000ffff0d7224 */ /* 0x000fe400078e0000 */
[----:B------:R-:W-:Y:S01]  /*27ab0*/  IMAD.MOV.U32 R15, RZ, RZ, R6 ;  /* 0x000000ffff0f7224 */ /* 0x000fe200078e0006 */
[----:B------:R-:W3:Y:S04]  /*27ac0*/  LDL.LU R2, [R1+0x2c74] ;  /* 0x002c740001027983 */ /* 0x000ee80000300800 */
[----:B------:R-:W4:Y:S02]  /*27ad0*/  LDL.LU R0, [R1+0x2c70] ;  /* 0x002c700001007983 */ /* 0x000f240000300800 */
[----:B------:R-:W-:Y:S02]  /*27ae0*/  HMMA.16816.F32 R4, R12, R4, R20 ;  /* 0x000000040c04723c */ /* 0x000fe40000001814 */
[----:B------:R-:W2:Y:S04]  /*27af0*/  LDL.LU.64 R22, [R1+0x2c68] ;  /* 0x002c680001167983 */ /* 0x000ea80000300a00 */
[----:B------:R-:W3:-:S15]  /*27b00*/  LDL.LU.64 R20, [R1+0x2c60] ;  /* 0x002c600001147983 */ /* 0x000ede0000300a00 */
[----:B------:R-:W-:-:S02]  /*27b10*/  NOP ;  /* 0x0000000000007918 */ /* 0x000fc40000000000 */
[----:B------:R0:W-:Y:S04]  /*27b20*/  STL.64 [R1+0x450], R4 ;  /* 0x0004500401007387 */ /* 0x0001e80000100a00 */
[----:B------:R1:W-:Y:S04]  /*27b30*/  STL.64 [R1+0x458], R6 ;  /* 0x0004580601007387 */ /* 0x0003e80000100a00 */
[----:B0-----:R-:W4:Y:S04]  /*27b40*/  LDL.LU.64 R4, [R1+0x550] ;  /* 0x0005500001047983 */ /* 0x001f280000300a00 */
[----:B-1----:R-:W4:Y:S01]  /*27b50*/  LDL.LU.64 R6, [R1+0x558] ;  /* 0x0005580001067983 */ /* 0x002f220000300a00 */
[----:B---3--:R-:W-:-:S15]  /*27b60*/  HMMA.16816.F32 R24, R12, R20, R24 ;  /* 0x000000140c18723c */ /* 0x008fde0000001818 */
[----:B------:R-:W-:-:S08]  /*27b70*/  NOP ;  /* 0x0000000000007918 */ /* 0x000fd00000000000 */
[----:B------:R-:W-:Y:S04]  /*27b80*/  STL.64 [R1+0x460], R24 ;  /* 0x0004601801007387 */ /* 0x000fe80000100a00 */
[----:B------:R0:W-:Y:S04]  /*27b90*/  STL.64 [R1+0x468], R26 ;  /* 0x0004681a01007387 */ /* 0x0001e80000100a00 */
[----:B0-----:R-:W3:Y:S04]  /*27ba0*/  LDL.LU.64 R26, [R1+0x2c58] ;  /* 0x002c5800011a7983 */ /* 0x001ee80000300a00 */
[----:B------:R-:W4:Y:S04]  /*27bb0*/  LDL.LU.64 R24, [R1+0x2c50] ;  /* 0x002c500001187983 */ /* 0x000f280000300a00 */
[----:B--2---:R-:W-:Y:S04]  /*27bc0*/  STL [R1+0x2c30], R22 ;  /* 0x002c301601007387 */ /* 0x004fe80000100800 */
[----:B------:R-:W-:Y:S01]  /*27bd0*/  STL.64 [R1+0x2c28], R20 ;  /* 0x002c281401007387 */ /* 0x000fe20000100a00 */
[----:B----4-:R-:W-:Y:S03]  /*27be0*/  HMMA.16816.F32 R12, R12, R24, R8 ;  /* 0x000000180c0c723c */ /* 0x010fe60000001808 */
[----:B------:R-:W2:Y:S04]  /*27bf0*/  LDL.LU.64 R8, [R1+0x2c48] ;  /* 0x002c480001087983 */ /* 0x000ea80000300a00 */
[----:B---3--:R-:W-:Y:S04]  /*27c00*/  STL.64 [R1+0x2c10], R26 ;  /* 0x002c101a01007387 */ /* 0x008fe80000100a00 */
[----:B------:R-:W-:-:S12]  /*27c10*/  STL.64 [R1+0x2c08], R24 ;  /* 0x002c081801007387 */ /* 0x000fd80000100a00 */
[----:B------:R0:W-:Y:S04]  /*27c20*/  STL.64 [R1+0x440], R12 ;  /* 0x0004400c01007387 */ /* 0x0001e80000100a00 */
[----:B------:R1:W-:Y:S04]  /*27c30*/  STL.64 [R1+0x448], R14 ;  /* 0x0004480e01007387 */ /* 0x0003e80000100a00 */
[----:B0-----:R-:W3:Y:S04]  /*27c40*/  LDL.LU R12, [R1+0x130] ;  /* 0x00013000010c7983 */ /* 0x001ee80000300800 */
[----:B------:R-:W3:Y:S04]  /*27c50*/  LDL.LU R13, [R1+0x134] ;  /* 0x00013400010d7983 */ /* 0x000ee80000300800 */
[----:B-1----:R-:W4:Y:S01]  /*27c60*/  LDL.LU R14, [R1+0x138] ;  /* 0x00013800010e7983 */ /* 0x002f220000300800 */
[----:B------:R-:W-:-:S05]  /*27c70*/  IMAD.MOV.U32 R15, RZ, RZ, R23 ;  /* 0x000000ffff0f7224 */ /* 0x000fca00078e0017 */
[----:B----4-:R0:W-:Y:S04]  /*27c80*/  STL.64 [R1+0x2b88], R14 ;  /* 0x002b880e01007387 */ /* 0x0101e80000100a00 */
[----:B---3--:R2:W-:Y:S04]  /*27c90*/  STL.64 [R1+0x2b80], R12 ;  /* 0x002b800c01007387 */ /* 0x0085e80000100a00 */
[----:B0-----:R-:W3:Y:S04]  /*27ca0*/  LDL R14, [R1+0x18] ;  /* 0x00001800010e7983 */ /* 0x001ee80000100800 */
[----:B------:R-:W3:Y:S01]  /*27cb0*/  LDL R15, [R1+0x1c] ;  /* 0x00001c00010f7983 */ /* 0x000ee20000100800 */
[----:B--2---:R-:W-:-:S02]  /*27cc0*/  IMAD.MOV.U32 R12, RZ, RZ, R9 ;  /* 0x000000ffff0c7224 */ /* 0x004fc400078e0009 */
[----:B------:R-:W-:Y:S01]  /*27cd0*/  IMAD.MOV.U32 R13, RZ, RZ, R8 ;  /* 0x000000ffff0d7224 */ /* 0x000fe200078e0008 */
[----:B------:R-:W2:Y:S04]  /*27ce0*/  LDL.LU.64 R20, [R1+0x4a0] ;  /* 0x0004a00001147983 */ /* 0x000ea80000300a00 */
[----:B------:R-:W0:Y:S04]  /*27cf0*/  LDSM.16.MT88.4 R8, [R28+UR4+0x4100] ;  /* 0x004100041c08783b */ /* 0x000e280008004200 */
[----:B------:R-:W2:Y:S01]  /*27d00*/  LDL.LU.64 R22, [R1+0x4a8] ;  /* 0x0004a80001167983 */ /* 0x000ea20000300a00 */
[----:B------:R-:W-:-:S15]  /*27d10*/  HMMA.16816.F32 R4, R16, R12, R4 ;  /* 0x0000000c1004723c */ /* 0x000fde0000001804 */
[----:B------:R-:W-:-:S08]  /*27d20*/  NOP ;  /* 0x0000000000007918 */ /* 0x000fd00000000000 */
[----:B------:R-:W-:Y:S04]  /*27d30*/  STL.64 [R1+0x430], R4 ;  /* 0x0004300401007387 */ /* 0x000fe80000100a00 */
[----:B------:R-:W-:Y:S04]  /*27d40*/  STL.64 [R1+0x438], R6 ;  /* 0x0004380601007387 */ /* 0x000fe80000100a00 */
[----:B---3--:R-:W-:Y:S04]  /*27d50*/  STL.64 [R1+0x2c00], R14 ;  /* 0x002c000e01007387 */ /* 0x008fe80000100a00 */
[----:B------:R-:W-:Y:S04]  /*27d60*/  STL.64 [R1+0x2bf8], R12 ;  /* 0x002bf80c01007387 */ /* 0x000fe80000100a00 */
[----:B0-----:R-:W-:Y:S04]  /*27d70*/  STL.64 [R1+0x2b18], R10 ;  /* 0x002b180a01007387 */ /* 0x001fe80000100a00 */
[----:B------:R0:W-:Y:S02]  /*27d80*/  STL.64 [R1+0x2b10], R8 ;  /* 0x002b100801007387 */ /* 0x0001e40000100a00 */
[----:B0-----:R-:W-:-:S02]  /*27d90*/  IMAD.MOV.U32 R8, RZ, RZ, R0 ;  /* 0x000000ffff087224 */ /* 0x001fc400078e0000 */
[----:B------:R-:W-:Y:S01]  /*27da0*/  IMAD.MOV.U32 R9, RZ, RZ, R2 ;  /* 0x000000ffff097224 */ /* 0x000fe200078e0002 */
[----:B------:R-:W3:Y:S04]  /*27db0*/  LDL.LU R0, [R1+0x2c44] ;  /* 0x002c440001007983 */ /* 0x000ee80000300800 */
[----:B------:R-:W4:Y:S01]  /*27dc0*/  LDL.LU R2, [R1+0x2c40] ;  /* 0x002c400001027983 */ /* 0x000f220000300800 */
[----:B------:R-:W-:-:S03]  /*27dd0*/  IMAD.MOV.U32 R10, RZ, RZ, R3 ;  /* 0x000000ffff0a7224 */ /* 0x000fc600078e0003 */
[----:B------:R-:W2:Y:S04]  /*27de0*/  LDL.LU R3, [R1+0x2c3c] ;  /* 0x002c3c0001037983 */ /* 0x000ea80000300800 */
[----:B------:R-:W3:Y:S04]  /*27df0*/  LDL.LU R11, [R1+0x12c] ;  /* 0x00012c00010b7983 */ /* 0x000ee80000300800 */
[----:B---3--:R4:W-:Y:S04]  /*27e00*/  STL.64 [R1+0x2b98], R10 ;  /* 0x002b980a01007387 */ /* 0x0089e80000100a00 */
[----:B------:R0:W-:Y:S01]  /*27e10*/  STL.64 [R1+0x2b90], R8 ;  /* 0x002b900801007387 */ /* 0x0001e20000100a00 */
[----:B----4-:R-:W-:-:S03]  /*27e20*/  IMAD.MOV.U32 R10, RZ, RZ, R2 ;  /* 0x000000ffff0a7224 */ /* 0x010fc600078e0002 */
[----:B0-----:R-:W3:Y:S01]  /*27e30*/  LDL.LU R8, [R1+0x140] ;  /* 0x0001400001087983 */ /* 0x001ee20000300800 */
[----:B------:R-:W-:-:S03]  /*27e40*/  IMAD.MOV.U32 R9, RZ, RZ, R0 ;  /* 0x000000ffff097224 */ /* 0x000fc600078e0000 */
[----:B------:R-:W4:Y:S04]  /*27e50*/  LDL.LU R0, [R1+0x2c38] ;  /* 0x002c380001007983 */ /* 0x000f280000300800 */
[----:B------:R-:W4:Y:S04]  /*27e60*/  LDL.LU R2, [R1+0x2c34] ;  /* 0x002c340001027983 */ /* 0x000f280000300800 */
[----:B------:R-:W3:Y:S04]  /*27e70*/  LDL.LU.64 R24, [R1+0x3f0] ;  /* 0x0003f00001187983 */ /* 0x000ee80000300a00 */
[----:B------:R-:W4:Y:S01]  /*27e80*/  LDL.LU.64 R26, [R1+0x3f8] ;  /* 0x0003f800011a7983 */ /* 0x000f220000300a00 */
[----:B--2---:R-:W-:-:S03]  /*27e90*/  IMAD.MOV.U32 R11, RZ, RZ, R3 ;  /* 0x000000ffff0b7224 */ /* 0x004fc600078e0003 */
[----:B----4-:R-:W-:Y:S04]  /*27ea0*/  STL.64 [R1+0x2c20], R26 ;  /* 0x002c201a01007387 */ /* 0x010fe80000100a00 */
[----:B---3--:R0:W-:Y:S04]  /*27eb0*/  STL.64 [R1+0x2c18], R24 ;  /* 0x002c181801007387 */ /* 0x0081e80000100a00 */
[----:B0-----:R-:W2:Y:S04]  /*27ec0*/  LDL.LU.64 R24, [R1] ;  /* 0x0000000001187983 */ /* 0x001ea80000300a00 */
[----:B------:R-:W3:Y:S04]  /*27ed0*/  LDL.LU.64 R12, [R1+0x310] ;  /* 0x00031000010c7983 */ /* 0x000ee80000300a00 */
[----:B------:R-:W3:Y:S04]  /*27ee0*/  LDL.LU.64 R14, [R1+0x318] ;  /* 0x00031800010e7983 */ /* 0x000ee80000300a00 */
[----:B------:R-:W4:Y:S04]  /*27ef0*/  LDL.LU.64 R4, [R1+0x540] ;  /* 0x0005400001047983 */ /* 0x000f280000300a00 */
[----:B------:R-:W4:Y:S04]  /*27f00*/  LDL.LU.64 R6, [R1+0x548] ;  /* 0x0005480001067983 */ /* 0x000f280000300a00 */
[----:B------:R-:W-:Y:S04]  /*27f10*/  STL.64 [R1+0x2bb8], R10 ;  /* 0x002bb80a01007387 */ /* 0x000fe80000100a00 */
[----:B------:R0:W-:Y:S04]  /*27f20*/  STL.64 [R1+0x2bb0], R8 ;  /* 0x002bb00801007387 */ /* 0x0001e80000100a00 */
[----:B0-----:R-:W2:Y:S04]  /*27f30*/  LDL.LU.64 R8, [R1+0x2f0] ;  /* 0x0002f00001087983 */ /* 0x001ea80000300a00 */
[----:B------:R-:W3:Y:S04]  /*27f40*/  LDL.LU.64 R10, [R1+0x2f8] ;  /* 0x0002f800010a7983 */ /* 0x000ee80000300a00 */
[----:B---3--:R-:W-:Y:S04]  /*27f50*/  STL.64 [R1+0x2bc8], R10 ;  /* 0x002bc80a01007387 */ /* 0x008fe80000100a00 */
[----:B--2---:R0:W-:Y:S04]  /*27f60*/  STL.64 [R1+0x2bc0], R8 ;  /* 0x002bc00801007387 */ /* 0x0041e80000100a00 */
[----:B0-----:R-:W2:Y:S04]  /*27f70*/  LDL.LU.64 R8, [R1+0x470] ;  /* 0x0004700001087983 */ /* 0x001ea80000300a00 */
[----:B------:R-:W3:Y:S01]  /*27f80*/  LDL.LU.64 R10, [R1+0x478] ;  /* 0x00047800010a7983 */ /* 0x000ee20000300a00 */
[----:B------:R-:W-:Y:S06]  /*27f90*/  HMMA.16816.F32 R20, R16, R24, R20 ;  /* 0x000000181014723c */ /* 0x000fec0000001814 */
[----:B------:R-:W-:Y:S01]  /*27fa0*/  IMAD.MOV.U32 R3, RZ, RZ, R25 ;  /* 0x000000ffff037224 */ /* 0x000fe200078e0019 */
[----:B---3--:R-:W-:Y:S04]  /*27fb0*/  STL.64 [R1+0x2bd8], R10 ;  /* 0x002bd80a01007387 */ /* 0x008fe80000100a00 */
[----:B--2---:R0:W-:Y:S04]  /*27fc0*/  STL.64 [R1+0x2bd0], R8 ;  /* 0x002bd00801007387 */ /* 0x0041e80000100a00 */
[----:B0-----:R-:W2:Y:S04]  /*27fd0*/  LDL.LU.64 R8, [R1+0x490] ;  /* 0x0004900001087983 */ /* 0x001ea80000300a00 */
[----:B------:R-:W2:Y:S04]  /*27fe0*/  LDL.LU.64 R10, [R1+0x498] ;  /* 0x00049800010a7983 */ /* 0x000ea80000300a00 */
[----:B------:R-:W-:Y:S04]  /*27ff0*/  STL.64 [R1+0x420], R20 ;  /* 0x0004201401007387 */ /* 0x000fe80000100a00 */
[----:B------:R0:W-:Y:S04]  /*28000*/  STL.64 [R1+0x428], R22 ;  /* 0x0004281601007387 */ /* 0x0001e80000100a00 */
[----:B0-----:R-:W3:Y:S04]  /*28010*/  LDL.LU R22, [R1+0x2c30] ;  /* 0x002c300001167983 */ /* 0x001ee80000300800 */
[----:B------:R-:W4:Y:S01]  /*28020*/  LDL.LU.64 R20, [R1+0x2c28] ;  /* 0x002c280001147983 */ /* 0x000f220000300a00 */
[----:B------:R-:W-:-:S03]  /*28030*/  IMAD.MOV.U32 R23, RZ, RZ, R24 ;  /* 0x000000ffff177224 */ /* 0x000fc600078e0018 */
[----:B------:R-:W4:Y:S04]  /*28040*/  LDL.LU.64 R26, [R1+0x2c20] ;  /* 0x002c2000011a7983 */ /* 0x000f280000300a00 */
        /* <DEDUP_REMOVED lines=9> */
[----:B------:R-:W3:-:S15]  /*280e0*/  LDL.LU.64 R12, [R1+0x2bf8] ;  /* 0x002bf800010c7983 */ /* 0x000ede0000300a00 */
[----:B------:R-:W-:-:S02]  /*280f0*/  NOP ;  /* 0x0000000000007918 */ /* 0x000fc40000000000 */
[----:B------:R-:W-:Y:S04]  /*28100*/  STL.64 [R1+0x3f0], R16 ;  /* 0x0003f01001007387 */ /* 0x000fe80000100a00 */
[----:B------:R0:W-:Y:S04]  /*28110*/  STL.64 [R1+0x3f8], R18 ;  /* 0x0003f81201007387 */ /* 0x0001e80000100a00 */
[----:B0-----:R-:W3:Y:S04]  /*28120*/  LDL.LU.64 R18, [R1+0x2bf0] ;  /* 0x002bf00001127983 */ /* 0x001ee80000300a00 */
[----:B------:R-:W3:Y:S02]  /*28130*/  LDL.LU.64 R16, [R1+0x2be8] ;  /* 0x002be80001107983 */ /* 0x000ee40000300a00 */
[----:B---3--:R-:W-:-:S15]  /*28140*/  HMMA.16816.F32 R4, R16, R12, R4 ;  /* 0x0000000c1004723c */ /* 0x008fde0000001804 */
[----:B------:R-:W-:-:S08]  /*28150*/  NOP ;  /* 0x0000000000007918 */ /* 0x000fd00000000000 */
[----:B------:R-:W-:Y:S04]  /*28160*/  STL.64 [R1+0x3e0], R4 ;  /* 0x0003e00401007387 */ /* 0x000fe80000100a00 */
[----:B------:R-:W-:Y:S04]  /*28170*/  STL.64 [R1+0x3e8], R6 ;  /* 0x0003e80601007387 */ /* 0x000fe80000100a00 */
[----:B------:R-:W0:Y:S04]  /*28180*/  LDSM.16.MT88.4 R4, [R28+UR4+0x4180] ;  /* 0x004180041c04783b */ /* 0x000e280008004200 */
[----:B0-----:R-:W-:Y:S04]  /*28190*/  STL.64 [R1+0x2ad8], R6 ;  /* 0x002ad80601007387 */ /* 0x001fe80000100a00 */
[----:B------:R0:W-:Y:S02]  /*281a0*/  STL.64 [R1+0x2ad0], R4 ;  /* 0x002ad00401007387 */ /* 0x0001e40000100a00 */
[----:B0-----:R-:W-:-:S02]  /*281b0*/  IMAD.MOV.U32 R4, RZ, RZ, R23 ;  /* 0x000000ffff047224 */ /* 0x001fc400078e0017 */
[----:B------:R-:W-:Y:S01]  /*281c0*/  IMAD.MOV.U32 R5, RZ, RZ, R3 ;  /* 0x000000ffff057224 */ /* 0x000fe200078e0003 */
[----:B------:R-:W3:Y:S06]  /*281d0*/  LDL.LU R23, [R1+0x2be0] ;  /* 0x002be00001177983 */ /* 0x000eec0000300800 */
[----:B------:R-:W-:-:S15]  /*281e0*/  HMMA.16816.F32 R8, R16, R4, R8 ;  /* 0x000000041008723c */ /* 0x000fde0000001808 */
[----:B------:R-:W-:-:S08]  /*281f0*/  NOP ;  /* 0x0000000000007918 */ /* 0x000fd00000000000 */
[----:B------:R-:W-:Y:S04]  /*28200*/  STL.64 [R1+0x400], R8 ;  /* 0x0004000801007387 */ /* 0x000fe80000100a00 */
[----:B------:R-:W-:Y:S04]  /*28210*/  STL.64 [R1+0x408], R10 ;  /* 0x0004080a01007387 */ /* 0x000fe80000100a00 */
[----:B------:R-:W0:Y:S04]  /*28220*/  LDSM.16.MT88.4 R8, [R28+UR4+0x4200] ;  /* 0x004200041c08783b */ /* 0x000e280008004200 */
[----:B0-----:R-:W-:Y:S04]  /*28230*/  STL.64 [R1+0x60], R8 ;  /* 0x0000600801007387 */ /* 0x001fe80000100a00 */
[----:B------:R0:W-:Y:S04]  /*28240*/  STL.64 [R1+0x68], R10 ;  /* 0x0000680a01007387 */ /* 0x0001e80000100a00 */
[----:B0-----:R-:W4:Y:S04]  /*28250*/  LDL.LU.64 R10, [R1+0x2bd8] ;  /* 0x002bd800010a7983 */ /* 0x001f280000300a00 */
[----:B------:R-:W4:Y:S02]  /*28260*/  LDL.LU.64 R8, [R1+0x2bd0] ;  /* 0x002bd00001087983 */ /* 0x000f240000300a00 */
[----:B----4-:R-:W-:-:S15]  /*28270*/  HMMA.16816.F32 R8, R16, R20, R8 ;  /* 0x000000141008723c */ /* 0x010fde0000001808 */
[----:B------:R-:W-:-:S08]  /*28280*/  NOP ;  /* 0x0000000000007918 */ /* 0x000fd00000000000 */
[----:B------:R-:W-:Y:S04]  /*28290*/  STL.64 [R1+0x480], R8 ;  /* 0x0004800801007387 */ /* 0x000fe80000100a00 */
[----:B------:R0:W-:Y:S04]  /*282a0*/  STL.64 [R1+0x488], R10 ;  /* 0x0004880a01007387 */ /* 0x0001e80000100a00 */
[----:B0-----:R-:W4:Y:S04]  /*282b0*/  LDL.LU.64 R10, [R1+0x2bc8] ;  /* 0x002bc800010a7983 */ /* 0x001f280000300a00 */
[----:B------:R-:W4:Y:S01]  /*282c0*/  LDL.LU.64 R8, [R1+0x2bc0] ;  /* 0x002bc00001087983 */ /* 0x000f220000300a00 */
[----:B------:R-:W-:-:S02]  /*282d0*/  IMAD.MOV.U32 R6, RZ, RZ, R2 ;  /* 0x000000ffff067224 */ /* 0x000fc400078e0002 */
[----:B------:R-:W-:Y:S01]  /*282e0*/  IMAD.MOV.U32 R7, RZ, RZ, R0 ;  /* 0x000000ffff077224 */ /* 0x000fe200078e0000 */
[----:B----4-:R-:W-:Y:S01]  /*282f0*/  HMMA.16816.F32 R16, R16, R24, R8 ;  /* 0x000000181010723c */ /* 0x010fe20000001808 */
[----:B------:R-:W2:Y:S04]  /*28300*/  LDL.LU.64 R10, [R1+0x2bb8] ;  /* 0x002bb800010a7983 */ /* 0x000ea80000300a00 */
[----:B------:R-:W2:-:S15]  /*28310*/  LDL.LU.64 R8, [R1+0x2bb0] ;  /* 0x002bb00001087983 */ /* 0x000e9e0000300a00 */
[----:B------:R-:W-:-:S03]  /*28320*/  NOP ;  /* 0x0000000000007918 */ /* 0x000fc60000000000 */
[----:B------:R0:W-:Y:S01]  /*28330*/  STL [R1+0x4a0], R16 ;  /* 0x0004a01001007387 */ /* 0x0001e20000100800 */
[----:B------:R-:W-:Y:S02]  /*28340*/  IMAD.MOV.U32 R2, RZ, RZ, R18 ;  /* 0x000000ffff027224 */ /* 0x000fe400078e0012 */
[----:B------:R-:W-:Y:S02]  /*28350*/  IMAD.MOV.U32 R0, RZ, RZ, R19 ;  /* 0x000000ffff007224 */ /* 0x000fe400078e0013 */
[----:B------:R-:W-:Y:S01]  /*28360*/  IMAD.MOV.U32 R3, RZ, RZ, R17 ;  /* 0x000000ffff037224 */ /* 0x000fe200078e0011 */
[----:B------:R-:W2:Y:S04]  /*28370*/  LDL.LU.64 R18, [R1+0x2ba8] ;  /* 0x002ba80001127983 */ /* 0x000ea80000300a00 */
[----:B0-----:R-:W2:Y:S04]  /*28380*/  LDL.LU.64 R16, [R1+0x2ba0] ;  /* 0x002ba00001107983 */ /* 0x001ea80000300a00 */
[----:B------:R-:W-:Y:S04]  /*28390*/  STL [R1+0x27ac], R0 ;  /* 0x0027ac0001007387 */ /* 0x000fe80000100800 */
[----:B------:R-:W-:Y:S04]  /*283a0*/  STL [R1+0x27a8], R3 ;  /* 0x0027a80301007387 */ /* 0x000fe80000100800 */
[----:B------:R-:W-:Y:S01]  /*283b0*/  STL [R1+0x2790], R2 ;  /* 0x0027900201007387 */ /* 0x000fe20000100800 */
[----:B--2---:R-:W-:Y:S03]  /*283c0*/  HMMA.16816.F32 R12, R16, R14, R8 ;  /* 0x0000000e100c723c */ /* 0x004fe60000001808 */
[----:B------:R-:W3:Y:S04]  /*283d0*/  LDL.LU.64 R10, [R1+0x2b98] ;  /* 0x002b9800010a7983 */ /* 0x000ee80000300a00 */
[----:B------:R-:W3:-:S15]  /*283e0*/  LDL.LU.64 R8, [R1+0x2b90] ;  /* 0x002b900001087983 */ /* 0x000ede0000300a00 */
[----:B------:R-:W-:-:S01]  /*283f0*/  NOP ;  /* 0x0000000000007918 */ /* 0x000fc20000000000 */
[----:B------:R-:W-:Y:S04]  /*28400*/  STL.64 [R1+0x470], R12 ;  /* 0x0004700c01007387 */ /* 0x000fe80000100a00 */
[----:B------:R0:W-:Y:S04]  /*28410*/  STL.64 [R1+0x478], R14 ;  /* 0x0004780e01007387 */ /* 0x0001e80000100a00 */
[----:B0-----:R-:W2:Y:S04]  /*28420*/  LDL.LU.64 R14, [R1+0x2b88] ;  /* 0x002b8800010e7983 */ /* 0x001ea80000300a00 */
[----:B------:R-:W2:Y:S02]  /*28430*/  LDL.LU.64 R12, [R1+0x2b80] ;  /* 0x002b8000010c7983 */ /* 0x000ea40000300a00 */
[----:B--2---:R-:W-:Y:S02]  /*28440*/  HMMA.16816.F32 R4, R16, R6, R12 ;  /* 0x000000061004723c */ /* 0x004fe4000000180c */
[----:B------:R-:W2:Y:S04]  /*28450*/  LDL.LU.64 R14, [R1+0x2b78] ;  /* 0x002b7800010e7983 */ /* 0x000ea80000300a00 */
[----:B------:R-:W2:-:S15]  /*28460*/  LDL.LU.64 R12, [R1+0x2b70] ;  /* 0x002b7000010c7983 */ /* 0x000e9e0000300a00 */
[----:B------:R-:W-:-:S02]  /*28470*/  NOP ;  /* 0x0000000000007918 */ /* 0x000fc40000000000 */
[----:B------:R-:W-:Y:S04]  /*28480*/  STL.64 [R1+0x630], R4 ;  /* 0x0006300401007387 */ /* 0x000fe80000100a00 */
[----:B------:R3:W-:Y:S02]  /*28490*/  STL.64 [R1+0x638], R6 ;  /* 0x0006380601007387 */ /* 0x0007e40000100a00 */
[----:B---3--:R-:W-:Y:S02]  /*284a0*/  HMMA.16816.F32 R4, R16, R22, R8 ;  /* 0x000000161004723c */ /* 0x008fe40000001808 */
[----:B------:R-:W-:-:S15]  /*284b0*/  STL.64 [R1+0x2b20], R26 ;  /* 0x002b201a01007387 */ /* 0x000fde0000100a00 */
[----:B------:R-:W-:-:S06]  /*284c0*/  NOP ;  /* 0x0000000000007918 */ /* 0x000fcc0000000000 */
[----:B------:R0:W-:Y:S04]  /*284d0*/  STL.64 [R1+0x620], R4 ;  /* 0x0006200401007387 */ /* 0x0001e80000100a00 */
[----:B------:R1:W-:Y:S04]  /*284e0*/  STL.64 [R1+0x628], R6 ;  /* 0x0006280601007387 */ /* 0x0003e80000100a00 */
[----:B0-----:R-:W3:Y:S01]  /*284f0*/  LDL.LU R4, [R1+0x80] ;  /* 0x0000800001047983 */ /* 0x001ee20000300800 */
[----:B--2---:R-:W-:Y:S03]  /*28500*/  HMMA.16816.F32 R8, R16, R26, R12 ;  /* 0x0000001a1008723c */ /* 0x004fe6000000180c */
[----:B------:R-:W0:-:S15]  /*28510*/  LDSM.16.MT88.4 R12, [R28+UR4+0x4280] ;  /* 0x004280041c0c783b */ /* 0x000e1e0008004200 */
[----:B------:R-:W-:-:S05]  /*28520*/  NOP ;  /* 0x0000000000007918 */ /* 0x000fca0000000000 */
[----:B------:R2:W-:Y:S04]  /*28530*/  STL.64 [R1+0x580], R8 ;  /* 0x0005800801007387 */ /* 0x0005e80000100a00 */
[----:B------:R4:W-:Y:S04]  /*28540*/  STL.64 [R1+0x588], R10 ;  /* 0x0005880a01007387 */ /* 0x0009e80000100a00 */
[----:B------:R-:W3:Y:S04]  /*28550*/  LDL.LU R5, [R1+0x84] ;  /* 0x0000840001057983 */ /* 0x000ee80000300800 */
[----:B-1----:R-:W3:Y:S04]  /*28560*/  LDL.LU R6, [R1+0x88] ;  /* 0x0000880001067983 */ /* 0x002ee80000300800 */
[----:B------:R-:W3:Y:S04]  /*28570*/  LDL.LU R7, [R1+0x8c] ;  /* 0x00008c0001077983 */ /* 0x000ee80000300800 */
[----:B--2---:R-:W2:Y:S04]  /*28580*/  LDL.LU R8, [R1+0x100] ;  /* 0x0001000001087983 */ /* 0x004ea80000300800 */
[----:B------:R-:W2:Y:S04]  /*28590*/  LDL.LU R9, [R1+0x104] ;  /* 0x0001040001097983 */ /* 0x000ea80000300800 */
[----:B----4-:R-:W4:Y:S04]  /*285a0*/  LDL.LU R10, [R1+0x108] ;  /* 0x00010800010a7983 */ /* 0x010f280000300800 */
[----:B------:R-:W4:Y:S04]  /*285b0*/  LDL.LU R11, [R1+0x10c] ;  /* 0x00010c00010b7983 */ /* 0x000f280000300800 */
[----:B----4-:R-:W-:Y:S04]  /*285c0*/  STL.64 [R1+0x2b30], R10 ;  /* 0x002b300a01007387 */ /* 0x010fe80000100a00 */
[----:B--2---:R1:W-:Y:S04]  /*285d0*/  STL.64 [R1+0x2b28], R8 ;  /* 0x002b280801007387 */ /* 0x0043e80000100a00 */
[----:B------:R-:W2:Y:S04]  /*285e0*/  LDL.LU R24, [R1+0x190] ;  /* 0x0001900001187983 */ /* 0x000ea80000300800 */
[----:B------:R-:W2:Y:S04]  /*285f0*/  LDL.LU R25, [R1+0x194] ;  /* 0x0001940001197983 */ /* 0x000ea80000300800 */
[----:B------:R-:W4:Y:S04]  /*28600*/  LDL.LU R26, [R1+0x198] ;  /* 0x00019800011a7983 */ /* 0x000f280000300800 */
[----:B------:R-:W4:Y:S04]  /*28610*/  LDL.LU R27, [R1+0x19c] ;  /* 0x00019c00011b7983 */ /* 0x000f280000300800 */
[----:B-1----:R-:W3:Y:S04]  /*28620*/  LDL.LU R8, [R1+0x1a0] ;  /* 0x0001a00001087983 */ /* 0x002ee80000300800 */
[----:B------:R-:W3:Y:S04]  /*28630*/  LDL.LU R9, [R1+0x1a4] ;  /* 0x0001a40001097983 */ /* 0x000ee80000300800 */
[----:B------:R-:W2:Y:S04]  /*28640*/  LDL.LU R10, [R1+0x1a8] ;  /* 0x0001a800010a7983 */ /* 0x000ea80000300800 */
[----:B------:R-:W2:Y:S04]  /*28650*/  LDL.LU R11, [R1+0x1ac] ;  /* 0x0001ac00010b7983 */ /* 0x000ea80000300800 */
[----:B--2---:R-:W-:Y:S04]  /*28660*/  STL.64 [R1+0x2b50], R10 ;  /* 0x002b500a01007387 */ /* 0x004fe80000100a00 */
[----:B---3--:R1:W-:Y:S04]  /*28670*/  STL.64 [R1+0x2b48], R8 ;  /* 0x002b480801007387 */ /* 0x0083e80000100a00 */
[----:B-1----:R-:W2:Y:S04]  /*28680*/  LDL.LU R8, [R1+0x110] ;  /* 0x0001100001087983 */ /* 0x002ea80000300800 */
[----:B------:R-:W2:Y:S04]  /*28690*/  LDL.LU R9, [R1+0x114] ;  /* 0x0001140001097983 */ /* 0x000ea80000300800 */
[----:B------:R-:W2:Y:S04]  /*286a0*/  LDL.LU R10, [R1+0x118] ;  /* 0x00011800010a7983 */ /* 0x000ea80000300800 */
[----:B------:R-:W2:Y:S04]  /*286b0*/  LDL.LU R11, [R1+0x11c] ;  /* 0x00011c00010b7983 */ /* 0x000ea80000300800 */
[----:B----4-:R1:W-:Y:S04]  /*286c0*/  STL.64 [R1+0x2b40], R26 ;  /* 0x002b401a01007387 */ /* 0x0103e80000100a00 */
[----:B------:R-:W-:Y:S04]  /*286d0*/  STL.64 [R1+0x2b38], R24 ;  /* 0x002b381801007387 */ /* 0x000fe80000100a00 */
[----:B-1----:R-:W3:Y:S04]  /*286e0*/  LDL.64 R26, [R1+0x8] ;  /* 0x00000800011a7983 */ /* 0x002ee80000100a00 */
[----:B------:R-:W-:Y:S04]  /*286f0*/  STL.64 [R1+0x2ae8], R6 ;  /* 0x002ae80601007387 */ /* 0x000fe80000100a00 */
[----:B------:R1:W-:Y:S04]  /*28700*/  STL.64 [R1+0x2ae0], R4 ;  /* 0x002ae00401007387 */ /* 0x0003e80000100a00 */
[----:B-1----:R-:W4:Y:S04]  /*28710*/  LDL.LU R4, [R1+0xd0] ;  /* 0x0000d00001047983 */ /* 0x002f280000300800 */
[----:B------:R-:W4:Y:S04]  /*28720*/  LDL.LU R5, [R1+0xd4] ;  /* 0x0000d40001057983 */ /* 0x000f280000300800 */
[----:B------:R-:W2:Y:S01]  /*28730*/  LDL.LU R6, [R1+0xd8] ;  /* 0x0000d80001067983 */ /* 0x000ea20000300800 */
[----:B------:R-:W-:-:S03]  /*28740*/  IMAD.MOV.U32 R7, RZ, RZ, R29 ;  /* 0x000000ffff077224 */ /* 0x000fc600078e001d */
[----:B------:R-:W3:Y:S04]  /*28750*/  LDL.LU R29, [R1+0x2b68] ;  /* 0x002b6800011d7983 */ /* 0x000ee80000300800 */
[----:B--2---:R-:W-:Y:S04]  /*28760*/  STL.64 [R1+0x2af8], R6 ;  /* 0x002af80601007387 */ /* 0x004fe80000100a00 */
[----:B----4-:R1:W-:Y:S04]  /*28770*/  STL.64 [R1+0x2af0], R4 ;  /* 0x002af00401007387 */ /* 0x0103e80000100a00 */
[----:B-1----:R-:W2:Y:S04]  /*28780*/  LDL.LU R4, [R1+0xe0] ;  /* 0x0000e00001047983 */ /* 0x002ea80000300800 */
[----:B------:R-:W2:Y:S04]  /*28790*/  LDL.LU R5, [R1+0xe4] ;  /* 0x0000e40001057983 */ /* 0x000ea80000300800 */
[----:B------:R-:W4:Y:S04]  /*287a0*/  LDL.LU R6, [R1+0xe8] ;  /* 0x0000e80001067983 */ /* 0x000f280000300800 */
[----:B------:R-:W4:Y:S01]  /*287b0*/  LDL.LU R7, [R1+0xec] ;  /* 0x0000ec0001077983 */ /* 0x000f220000300800 */
[----:B0-----:R-:W-:-:S02]  /*287c0*/  IMAD.MOV.U32 R17, RZ, RZ, R14 ;  /* 0x000000ffff117224 */ /* 0x001fc400078e000e */
[----:B------:R-:W-:Y:S02]  /*287d0*/  IMAD.MOV.U32 R16, RZ, RZ, R15 ;  /* 0x000000ffff107224 */ /* 0x000fe400078e000f */
[----:B------:R-:W-:Y:S02]  /*287e0*/  IMAD.MOV.U32 R21, RZ, RZ, R12 ;  /* 0x000000ffff157224 */ /* 0x000fe400078e000c */
[----:B------:R-:W-:Y:S01]  /*287f0*/  IMAD.MOV.U32 R20, RZ, RZ, R13 ;  /* 0x000000ffff147224 */ /* 0x000fe200078e000d */
[----:B----4-:R-:W-:Y:S04]  /*28800*/  STL.64 [R1+0x2b08], R6 ;  /* 0x002b080601007387 */ /* 0x010fe80000100a00 */
[----:B--2---:R0:W-:Y:S04]  /*28810*/  STL.64 [R1+0x2b00], R4 ;  /* 0x002b000401007387 */ /* 0x0041e80000100a00 */
[----:B0-----:R-:W2:Y:S04]  /*28820*/  LDL.LU R4, [R1+0xf0] ;  /* 0x0000f00001047983 */ /* 0x001ea80000300800 */
[----:B------:R-:W2:Y:S04]  /*28830*/  LDL.LU R5, [R1+0xf4] ;  /* 0x0000f40001057983 */ /* 0x000ea80000300800 */
[----:B------:R-:W2:Y:S04]  /*28840*/  LDL.LU R6, [R1+0xf8] ;  /* 0x0000f80001067983 */ /* 0x000ea80000300800 */
[----:B------:R-:W4:Y:S04]  /*28850*/  LDL.64 R18, [R1+0x18] ;  /* 0x0000180001127983 */ /* 0x000f280000100a00 */
[----:B------:R-:W4:Y:S04]  /*28860*/  LDL.LU.64 R14, [R1+0x2b60] ;  /* 0x002b6000010e7983 */ /* 0x000f280000300a00 */
[----:B------:R-:W4:Y:S01]  /*28870*/  LDL.LU.64 R12, [R1+0x2b58] ;  /* 0x002b5800010c7983 */ /* 0x000f220000300a00 */
[----:B---3--:R-:W-:Y:S01]  /*28880*/  IMAD.MOV.U32 R7, RZ, RZ, R29 ;  /* 0x000000ffff077224 */ /* 0x008fe200078e001d */
[----:B----4-:R-:W-:-:S15]  /*28890*/  HMMA.16816.F32 R8, R12, R18, R8 ;  /* 0x000000120c08723c */ /* 0x010fde0000001808 */
[----:B------:R-:W-:-:S08]  /*288a0*/  NOP ;  /* 0x0000000000007918 */ /* 0x000fd00000000000 */
[----:B------:R-:W-:Y:S04]  /*288b0*/  STL.64 [R1+0x570], R8 ;  /* 0x0005700801007387 */ /* 0x000fe80000100a00 */
[----:B------:R-:W-:Y:S01]  /*288c0*/  STL [R1+0x578], R10 ;  /* 0x0005780a01007387 */ /* 0x000fe20000100800 */
[----:B------:R-:W-:-:S03]  /*288d0*/  IMAD.MOV.U32 R29, RZ, RZ, R11 ;  /* 0x000000ffff1d7224 */ /* 0x000fc600078e000b */
[----:B------:R-:W0:Y:S04]  /*288e0*/  LDSM.16.MT88.4 R8, [R28+UR4+0x4300] ;  /* 0x004300041c08783b */ /* 0x000e280008004200 */
[----:B------:R-:W-:Y:S04]  /*288f0*/  STL [R1+0x2770], R29 ;  /* 0x0027701d01007387 */ /* 0x000fe80000100800 */
[----:B0-----:R-:W-:Y:S04]  /*28900*/  STL.64 [R1+0x50], R8 ;  /* 0x0000500801007387 */ /* 0x001fe80000100a00 */
[----:B------:R0:W-:Y:S04]  /*28910*/  STL.64 [R1+0x58], R10 ;  /* 0x0000580a01007387 */ /* 0x0001e80000100a00 */
[----:B0-----:R-:W3:Y:S04]  /*28920*/  LDL.LU.64 R10, [R1+0x2b50] ;  /* 0x002b5000010a7983 */ /* 0x001ee80000300a00 */
[----:B------:R-:W3:Y:S01]  /*28930*/  LDL.LU.64 R8, [R1+0x2b48] ;  /* 0x002b480001087983 */ /* 0x000ee20000300a00 */
[----:B------:R-:W-:-:S02]  /*28940*/  IMAD.MOV.U32 R2, RZ, RZ, R26 ;  /* 0x000000ffff027224 */ /* 0x000fc400078e001a */
[----:B------:R-:W-:Y:S01]  /*28950*/  IMAD.MOV.U32 R0, RZ, RZ, R27 ;  /* 0x000000ffff007224 */ /* 0x000fe200078e001b */
[----:B---3--:R-:W-:Y:S01]  /*28960*/  HMMA.16816.F32 R8, R12, R26, R8 ;  /* 0x0000001a0c08723c */ /* 0x008fe20000001808 */
[----:B------:R-:W3:Y:S04]  /*28970*/  LDL.LU.64 R26, [R1+0x2b40] ;  /* 0x002b4000011a7983 */ /* 0x000ee80000300a00 */
[----:B------:R-:W3:-:S15]  /*28980*/  LDL.LU.64 R24, [R1+0x2b38] ;  /* 0x002b380001187983 */ /* 0x000ede0000300a00 */
[----:B------:R-:W-:-:S03]  /*28990*/  NOP ;  /* 0x0000000000007918 */ /* 0x000fc60000000000 */
[----:B------:R-:W-:Y:S01]  /*289a0*/  STL.64 [R1+0x560], R8 ;  /* 0x0005600801007387 */ /* 0x000fe20000100a00 */
[----:B------:R-:W-:-:S03]  /*289b0*/  IMAD.MOV.U32 R29, RZ, RZ, R10 ;  /* 0x000000ffff1d7224 */ /* 0x000fc600078e000a */
[----:B------:R0:W-:Y:S04]  /*289c0*/  STL [R1+0x56c], R11 ;  /* 0x00056c0b01007387 */ /* 0x0001e80000100800 */
[----:B0-----:R-:W4:Y:S04]  /*289d0*/  LDL.LU.64 R10, [R1+0x2b30] ;  /* 0x002b3000010a7983 */ /* 0x001f280000300a00 */
[----:B------:R-:W4:Y:S04]  /*289e0*/  LDL.LU.64 R8, [R1+0x2b28] ;  /* 0x002b280001087983 */ /* 0x000f280000300a00 */
[----:B------:R-:W-:Y:S01]  /*289f0*/  STL [R1+0x2774], R29 ;  /* 0x0027741d01007387 */ /* 0x000fe20000100800 */
[----:B---3--:R-:W-:-:S15]  /*28a00*/  HMMA.16816.F32 R24, R12, R22, R24 ;  /* 0x000000160c18723c */ /* 0x008fde0000001818 */
[----:B------:R-:W-:-:S08]  /*28a10*/  NOP ;  /* 0x0000000000007918 */ /* 0x000fd00000000000 */
[----:B------:R-:W-:Y:S04]  /*28a20*/  STL.64 [R1+0x550], R24 ;  /* 0x0005501801007387 */ /* 0x000fe80000100a00 */
[----:B------:R0:W-:Y:S04]  /*28a30*/  STL.64 [R1+0x558], R26 ;  /* 0x0005581a01007387 */ /* 0x0001e80000100a00 */
[----:B0-----:R-:W4:Y:S02]  /*28a40*/  LDL.LU.64 R26, [R1+0x2b20] ;  /* 0x002b2000011a7983 */ /* 0x001f240000300a00 */
[----:B----4-:R-:W-:Y:S02]  /*28a50*/  HMMA.16816.F32 R12, R12, R26, R8 ;  /* 0x0000001a0c0c723c */ /* 0x010fe40000001808 */
[----:B------:R-:W2:Y:S04]  /*28a60*/  LDL.LU.64 R10, [R1+0x2b18] ;  /* 0x002b1800010a7983 */ /* 0x000ea80000300a00 */
[----:B------:R-:W2:-:S15]  /*28a70*/  LDL.LU.64 R8, [R1+0x2b10] ;  /* 0x002b100001087983 */ /* 0x000e9e0000300a00 */
[----:B------:R-:W-:-:S03]  /*28a80*/  NOP ;  /* 0x0000000000007918 */ /* 0x000fc60000000000 */
[----:B------:R-:W-:Y:S01]  /*28a90*/  IMAD.MOV.U32 R29, RZ, RZ, R15 ;  /* 0x000000ffff1d7224 */ /* 0x000fe200078e000f */
[----:B------:R-:W-:Y:S04]  /*28aa0*/  STL.64 [R1+0x310], R12 ;  /* 0x0003100c01007387 */ /* 0x000fe80000100a00 */
[----:B------:R-:W-:Y:S04]  /*28ab0*/  STL [R1+0x318], R14 ;  /* 0x0003180e01007387 */ /* 0x000fe80000100800 */
[----:B------:R-:W-:Y:S01]  /*28ac0*/  STL [R1+0x2778], R29 ;  /* 0x0027781d01007387 */ /* 0x000fe20000100800 */
[----:B--2---:R-:W-:-:S15]  /*28ad0*/  HMMA.16816.F32 R4, R8, R18, R4 ;  /* 0x000000120804723c */ /* 0x004fde0000001804 */
[----:B------:R-:W-:-:S08]  /*28ae0*/  NOP ;  /* 0x0000000000007918 */ /* 0x000fd00000000000 */
[----:B------:R-:W-:Y:S04]  /*28af0*/  STL.64 [R1+0x2f0], R4 ;  /* 0x0002f00401007387 */ /* 0x000fe80000100a00 */
[----:B------:R0:W-:Y:S04]  /*28b00*/  STL.64 [R1+0x2f8], R6 ;  /* 0x0002f80601007387 */ /* 0x0001e80000100a00 */
[----:B0-----:R-:W2:Y:S04]  /*28b10*/  LDL.LU.64 R6, [R1+0x2b08] ;  /* 0x002b080001067983 */ /* 0x001ea80000300a00 */
[----:B------:R-:W2:Y:S01]  /*28b20*/  LDL.LU.64 R4, [R1+0x2b00] ;  /* 0x002b000001047983 */ /* 0x000ea20000300a00 */
[----:B------:R-:W-:-:S02]  /*28b30*/  IMAD.MOV.U32 R14, RZ, RZ, R2 ;  /* 0x000000ffff0e7224 */ /* 0x000fc400078e0002 */
[----:B------:R-:W-:-:S07]  /*28b40*/  IMAD.MOV.U32 R15, RZ, RZ, R0 ;  /* 0x000000ffff0f7224 */ /* 0x000fce00078e0000 */
[----:B--2---:R-:W-:-:S15]  /*28b50*/  HMMA.16816.F32 R4, R8, R14, R4 ;  /* 0x0000000e0804723c */ /* 0x004fde0000001804 */
[----:B------:R-:W-:-:S08]  /*28b60*/  NOP ;  /* 0x0000000000007918 */ /* 0x000fd00000000000 */
[----:B------:R-:W-:Y:S04]  /*28b70*/  STL.64 [R1+0x1a0], R4 ;  /* 0x0001a00401007387 */ /* 0x000fe80000100a00 */
[----:B------:R0:W-:Y:S01]  /*28b80*/  STL [R1+0x1a8], R6 ;  /* 0x0001a80601007387 */ /* 0x0001e20000100800 */
[----:B------:R-:W-:-:S03]  /*28b90*/  IMAD.MOV.U32 R29, RZ, RZ, R7 ;  /* 0x000000ffff1d7224 */ /* 0x000fc600078e0007 */
[----:B0-----:R-:W2:Y:S04]  /*28ba0*/  LDL.LU.64 R6, [R1+0x2af8] ;  /* 0x002af80001067983 */ /* 0x001ea80000300a00 */
[----:B------:R-:W2:Y:S04]  /*28bb0*/  LDL.LU.64 R4, [R1+0x2af0] ;  /* 0x002af00001047983 */ /* 0x000ea80000300a00 */
[----:B------:R0:W-:Y:S04]  /*28bc0*/  STL.64 [R1+0x2ac8], R14 ;  /* 0x002ac80e01007387 */ /* 0x0001e80000100a00 */
[----:B------:R-:W3:Y:S04]  /*28bd0*/  LDL.LU R12, [R1+0xc0] ;  /* 0x0000c000010c7983 */ /* 0x000ee80000300800 */
[----:B------:R-:W3:Y:S04]  /*28be0*/  LDL.LU R13, [R1+0xc4] ;  /* 0x0000c400010d7983 */ /* 0x000ee80000300800 */
[----:B0-----:R-:W3:Y:S04]  /*28bf0*/  LDL.LU R14, [R1+0xc8] ;  /* 0x0000c800010e7983 */ /* 0x001ee80000300800 */
[----:B------:R-:W3:Y:S04]  /*28c00*/  LDL.LU R15, [R1+0xcc] ;  /* 0x0000cc00010f7983 */ /* 0x000ee80000300800 */
[----:B------:R-:W-:Y:S01]  /*28c10*/  STL [R1+0x277c], R29 ;  /* 0x00277c1d01007387 */ /* 0x000fe20000100800 */
[----:B--2---:R-:W-:-:S15]  /*28c20*/  HMMA.16816.F32 R4, R8, R22, R4 ;  /* 0x000000160804723c */ /* 0x004fde0000001804 */
[----:B------:R-:W-:-:S08]  /*28c30*/  NOP ;  /* 0x0000000000007918 */ /* 0x000fd00000000000 */
[----:B------:R-:W-:Y:S04]  /*28c40*/  STL.64 [R1+0x190], R4 ;  /* 0x0001900401007387 */ /* 0x000fe80000100a00 */
[----:B------:R0:W-:Y:S04]  /*28c50*/  STL.64 [R1+0x198], R6 ;  /* 0x0001980601007387 */ /* 0x0001e80000100a00 */
[----:B0-----:R-:W2:Y:S04]  /*28c60*/  LDL.LU.64 R6, [R1+0x2ae8] ;  /* 0x002ae80001067983 */ /* 0x001ea80000300a00 */
[----:B------:R-:W2:Y:S04]  /*28c70*/  LDL.LU.64 R4, [R1+0x2ae0] ;  /* 0x002ae00001047983 */ /* 0x000ea80000300a00 */
[----:B------:R-:W-:Y:S04]  /*28c80*/  STL.64 [R1+0x2ac0], R22 ;  /* 0x002ac01601007387 */ /* 0x000fe80000100a00 */
[----:B------:R0:W-:Y:S04]  /*28c90*/  STL.64 [R1+0x2ab8], R20 ;  /* 0x002ab81401007387 */ /* 0x0001e80000100a00 */
[----:B0-----:R-:W4:Y:S04]  /*28ca0*/  LDL.LU R20, [R1+0xb0] ;  /* 0x0000b00001147983 */ /* 0x001f280000300800 */
[----:B------:R-:W4:Y:S04]  /*28cb0*/  LDL.LU R21, [R1+0xb4] ;  /* 0x0000b40001157983 */ /* 0x000f280000300800 */
[----:B------:R-:W4:Y:S04]  /*28cc0*/  LDL.LU R22, [R1+0xb8] ;  /* 0x0000b80001167983 */ /* 0x000f280000300800 */
[----:B------:R-:W4:Y:S01]  /*28cd0*/  LDL.LU R23, [R1+0xbc] ;  /* 0x0000bc0001177983 */ /* 0x000f220000300800 */
[----:B--2---:R-:W-:-:S15]  /*28ce0*/  HMMA.16816.F32 R4, R8, R26, R4 ;  /* 0x0000001a0804723c */ /* 0x004fde0000001804 */
[----:B------:R-:W-:-:S08]  /*28cf0*/  NOP ;  /* 0x0000000000007918 */ /* 0x000fd00000000000 */
[----:B------:R-:W-:Y:S04]  /*28d00*/  STL.64 [R1+0x140], R4 ;  /* 0x0001400401007387 */ /* 0x000fe80000100a00 */
[----:B------:R-:W-:Y:S01]  /*28d10*/  STL [R1+0x14c], R7 ;  /* 0x00014c0701007387 */ /* 0x000fe20000100800 */
[----:B------:R-:W-:-:S03]  /*28d20*/  IMAD.MOV.U32 R29, RZ, RZ, R6 ;  /* 0x000000ffff1d7224 */ /* 0x000fc600078e0006 */
[----:B------:R-:W2:Y:S04]  /*28d30*/  LDL.LU R8, [R1+0x70] ;  /* 0x0000700001087983 */ /* 0x000ea80000300800 */
[----:B------:R-:W0:Y:S04]  /*28d40*/  LDSM.16.MT88.4 R4, [R28+UR4+0x4380] ;  /* 0x004380041c04783b */ /* 0x000e280008004200 */
[----:B------:R-:W2:Y:S04]  /*28d50*/  LDL.LU R9, [R1+0x74] ;  /* 0x0000740001097983 */ /* 0x000ea80000300800 */
[----:B------:R-:W2:Y:S04]  /*28d60*/  LDL.LU R10, [R1+0x78] ;  /* 0x00007800010a7983 */ /* 0x000ea80000300800 */
[----:B------:R-:W2:Y:S04]  /*28d70*/  LDL.LU R11, [R1+0x7c] ;  /* 0x00007c00010b7983 */ /* 0x000ea80000300800 */
[----:B------:R1:W-:Y:S01]  /*28d80*/  STL [R1+0x2780], R29 ;  /* 0x0027801d01007387 */ /* 0x0003e20000100800 */
[----:B0-----:R-:W-:-:S03]  /*28d90*/  IMAD.MOV.U32 R3, RZ, RZ, R6 ;  /* 0x000000ffff037224 */ /* 0x001fc600078e0006 */
[----:B------:R0:W-:Y:S01]  /*28da0*/  STL [R1+0x30], R4 ;  /* 0x0000300401007387 */ /* 0x0001e20000100800 */
[----:B------:R-:W-:Y:S02]  /*28db0*/  IMAD.MOV.U32 R2, RZ, RZ, R7 ;  /* 0x000000ffff027224 */ /* 0x000fe400078e0007 */
[----:B-1----:R-:W-:Y:S01]  /*28dc0*/  IMAD.MOV.U32 R29, RZ, RZ, R5 ;  /* 0x000000ffff1d7224 */ /* 0x002fe200078e0005 */
[----:B------:R-:W3:Y:S04]  /*28dd0*/  LDL.LU.64 R6, [R1+0x2ad8] ;  /* 0x002ad80001067983 */ /* 0x000ee80000300a00 */
[----:B0-----:R-:W3:Y:S04]  /*28de0*/  LDL.LU.64 R4, [R1+0x2ad0] ;  /* 0x002ad00001047983 */ /* 0x001ee80000300a00 */
[----:B------:R-:W-:Y:S04]  /*28df0*/  STL [R1+0x2a30], R2 ;  /* 0x002a300201007387 */ /* 0x000fe80000100800 */
[----:B------:R-:W-:Y:S04]  /*28e00*/  STL [R1+0x2a2c], R3 ;  /* 0x002a2c0301007387 */ /* 0x000fe80000100800 */
[----:B------:R-:W-:Y:S01]  /*28e10*/  STL [R1+0x2a28], R29 ;  /* 0x002a281d01007387 */ /* 0x000fe20000100800 */
[----:B---3--:R-:W-:-:S15]  /*28e20*/  HMMA.16816.F32 R12, R4, R18, R12 ;  /* 0x00000012040c723c */ /* 0x008fde000000180c */
[----:B------:R-:W-:-:S08]  /*28e30*/  NOP ;  /* 0x0000000000007918 */ /* 0x000fd00000000000 */
[----:B------:R-:W-:Y:S04]  /*28e40*/  STL.64 [R1+0x540], R12 ;  /* 0x0005400c01007387 */ /* 0x000fe80000100a00 */
[----:B------:R0:W-:Y:S04]  /*28e50*/  STL.64 [R1+0x548], R14 ;  /* 0x0005480e01007387 */ /* 0x0001e80000100a00 */
[----:B0-----:R-:W4:Y:S04]  /*28e60*/  LDL.LU.64 R14, [R1+0x2ac8] ;  /* 0x002ac800010e7983 */ /* 0x001f280000300a00 */
[----:B------:R-:W-:Y:S04]  /*28e70*/  STL.64 [R1+0x2ab0], R18 ;  /* 0x002ab01201007387 */ /* 0x000fe80000100a00 */
[----:B------:R-:W-:Y:S01]  /*28e80*/  STL [R1+0x2a34], R28 ;  /* 0x002a341c01007387 */ /* 0x000fe20000100800 */
[----:B----4-:R-:W-:-:S15]  /*28e90*/  HMMA.16816.F32 R20, R4, R14, R20 ;  /* 0x0000000e0414723c */ /* 0x010fde0000001814 */
[----:B------:R-:W-:-:S08]  /*28ea0*/  NOP ;  /* 0x0000000000007918 */ /* 0x000fd00000000000 */
[----:B------:R-:W-:Y:S04]  /*28eb0*/  STL.64 [R1+0x530], R20 ;  /* 0x0005301401007387 */ /* 0x000fe80000100a00 */
[----:B------:R0:W-:Y:S04]  /*28ec0*/  STL.64 [R1+0x538], R22 ;  /* 0x0005381601007387 */ /* 0x0001e80000100a00 */
[----:B0-----:R-:W3:Y:S04]  /*28ed0*/  LDL.LU.64 R22, [R1+0x2ac0] ;  /* 0x002ac00001167983 */ /* 0x001ee80000300a00 */
[----:B------:R-:W4:Y:S04]  /*28ee0*/  LDL.LU.64 R20, [R1+0x2ab8] ;  /* 0x002ab80001147983 */ /* 0x000f280000300a00 */
[----:B------:R0:W-:Y:S04]  /*28ef0*/  STL.64 [R1+0x2aa8], R14 ;  /* 0x002aa80e01007387 */ /* 0x0001e80000100a00 */
[----:B------:R-:W3:Y:S04]  /*28f00*/  LDL.LU R12, [R1+0xa0] ;  /* 0x0000a000010c7983 */ /* 0x000ee80000300800 */
[----:B------:R-:W3:Y:S04]  /*28f10*/  LDL.LU R13, [R1+0xa4] ;  /* 0x0000a400010d7983 */ /* 0x000ee80000300800 */
[----:B0-----:R-:W3:Y:S04]  /*28f20*/  LDL.LU R14, [R1+0xa8] ;  /* 0x0000a800010e7983 */ /* 0x001ee80000300800 */
[----:B------:R-:W3:Y:S01]  /*28f30*/  LDL.LU R15, [R1+0xac] ;  /* 0x0000ac00010f7983 */ /* 0x000ee20000300800 */
[C---:B--2---:R-:W-:Y:S06]  /*28f40*/  HMMA.16816.F32 R8, R4.reuse, R26, R8 ;  /* 0x0000001a0408723c */ /* 0x044fec0000001808 */
[----:B---3--:R-:W-:Y:S06]  /*28f50*/  HMMA.16816.F32 R12, R4, R22, R12 ;  /* 0x00000016040c723c */ /* 0x008fec000000180c */
[----:B------:R-:W-:Y:S01]  /*28f60*/  STL.64 [R1+0x2aa0], R22 ;  /* 0x002aa01601007387 */ /* 0x000fe20000100a00 */
[----:B------:R-:W-:-:S02]  /*28f70*/  IMAD.MOV.U32 R6, RZ, RZ, R17 ;  /* 0x000000ffff067224 */ /* 0x000fc400078e0011 */
[----:B------:R-:W-:Y:S02]  /*28f80*/  IMAD.MOV.U32 R7, RZ, RZ, R16 ;  /* 0x000000ffff077224 */ /* 0x000fe400078e0010 */
[----:B----4-:R-:W-:Y:S02]  /*28f90*/  IMAD.MOV.U32 R4, RZ, RZ, R21 ;  /* 0x000000ffff047224 */ /* 0x010fe400078e0015 */
[----:B------:R-:W-:-:S10]  /*28fa0*/  IMAD.MOV.U32 R5, RZ, RZ, R20 ;  /* 0x000000ffff057224 */ /* 0x000fd400078e0014 */
[----:B------:R-:W-:Y:S04]  /*28fb0*/  STL.64 [R1+0x520], R12 ;  /* 0x0005200c01007387 */ /* 0x000fe80000100a00 */
[----:B------:R-:W-:Y:S04]  /*28fc0*/  STL.64 [R1+0x528], R14 ;  /* 0x0005280e01007387 */ /* 0x000fe80000100a00 */
[----:B------:R-:W-:Y:S04]  /*28fd0*/  STL.64 [R1+0x2a98], R26 ;  /* 0x002a981a01007387 */ /* 0x000fe80000100a00 */
[----:B------:R-:W-:Y:S04]  /*28fe0*/  STL.64 [R1+0xc0], R8 ;  /* 0x0000c00801007387 */ /* 0x000fe80000100a00 */
[----:B------:R-:W-:Y:S04]  /*28ff0*/  STL.64 [R1+0xc8], R10 ;  /* 0x0000c80a01007387 */ /* 0x000fe80000100a00 */
[----:B------:R-:W-:Y:S04]  /*29000*/  STL.64 [R1+0x2a80], R6 ;  /* 0x002a800601007387 */ /* 0x000fe80000100a00 */
[----:B------:R0:W-:Y:S04]  /*29010*/  STL.64 [R1+0x2a78], R4 ;  /* 0x002a780401007387 */ /* 0x0001e80000100a00 */
[----:B0-----:R-:W2:Y:S04]  /*29020*/  LDL.LU R4, [R1+0x60] ;  /* 0x0000600001047983 */ /* 0x001ea80000300800 */
[----:B------:R-:W2:Y:S04]  /*29030*/  LDL.LU R5, [R1+0x64] ;  /* 0x0000640001057983 */ /* 0x000ea80000300800 */
[----:B------:R-:W2:Y:S04]  /*29040*/  LDL.LU R6, [R1+0x68] ;  /* 0x0000680001067983 */ /* 0x000ea80000300800 */
[----:B------:R-:W2:Y:S04]  /*29050*/  LDL.LU R7, [R1+0x6c] ;  /* 0x00006c0001077983 */ /* 0x000ea80000300800 */
[----:B------:R-:W3:Y:S04]  /*29060*/  LDL.LU.64 R8, [R1+0x50] ;  /* 0x0000500001087983 */ /* 0x000ee80000300a00 */
[----:B------:R-:W4:Y:S04]  /*29070*/  LDL.LU.64 R10, [R1+0x58] ;  /* 0x00005800010a7983 */ /* 0x000f280000300a00 */
[----:B----4-:R-:W-:Y:S04]  /*29080*/  STL.64 [R1+0x2a40], R10 ;  /* 0x002a400a01007387 */ /* 0x010fe80000100a00 */
[----:B---3--:R0:W-:Y:S04]  /*29090*/  STL.64 [R1+0x2a38], R8 ;  /* 0x002a380801007387 */ /* 0x0081e80000100a00 */
[----:B0-----:R-:W3:Y:S04]  /*290a0*/  LDL.LU R8, [R1+0x170] ;  /* 0x0001700001087983 */ /* 0x001ee80000300800 */
[----:B------:R-:W3:Y:S04]  /*290b0*/  LDL.LU R9, [R1+0x174] ;  /* 0x0001740001097983 */ /* 0x000ee80000300800 */
[----:B------:R-:W4:Y:S04]  /*290c0*/  LDL.LU R10, [R1+0x178] ;  /* 0x00017800010a7983 */ /* 0x000f280000300800 */
[----:B------:R-:W4:Y:S04]  /*290d0*/  LDL.LU R11, [R1+0x17c] ;  /* 0x00017c00010b7983 */ /* 0x000f280000300800 */
[----:B----4-:R-:W-:Y:S04]  /*290e0*/  STL.64 [R1+0x2a50], R10 ;  /* 0x002a500a01007387 */ /* 0x010fe80000100a00 */
[----:B---3--:R0:W-:Y:S04]  /*290f0*/  STL.64 [R1+0x2a48], R8 ;  /* 0x002a480801007387 */ /* 0x0081e80000100a00 */
[----:B0-----:R-:W3:Y:S04]  /*29100*/  LDL.LU R8, [R1+0x210] ;  /* 0x0002100001087983 */ /* 0x001ee80000300800 */
[----:B------:R-:W3:Y:S04]  /*29110*/  LDL.LU R9, [R1+0x214] ;  /* 0x0002140001097983 */ /* 0x000ee80000300800 */
[----:B------:R-:W4:Y:S04]  /*29120*/  LDL.LU R10, [R1+0x218] ;  /* 0x00021800010a7983 */ /* 0x000f280000300800 */
[----:B------:R-:W4:Y:S04]  /*29130*/  LDL.LU R11, [R1+0x21c] ;  /* 0x00021c00010b7983 */ /* 0x000f280000300800 */
        /* <DEDUP_REMOVED lines=12> */
[----:B----4-:R-:W-:Y:S04]  /*29200*/  STL.64 [R1+0x2a60], R10 ;  /* 0x002a600a01007387 */ /* 0x010fe80000100a00 */
[----:B---3--:R0:W-:Y:S04]  /*29210*/  STL.64 [R1+0x2a58], R8 ;  /* 0x002a580801007387 */ /* 0x0081e80000100a00 */
[----:B0-----:R-:W3:Y:S04]  /*29220*/  LDL.LU R8, [R1+0x220] ;  /* 0x0002200001087983 */ /* 0x001ee80000300800 */
[----:B------:R-:W3:Y:S04]  /*29230*/  LDL.LU R9, [R1+0x224] ;  /* 0x0002240001097983 */ /* 0x000ee80000300800 */
[----:B------:R-:W4:Y:S04]  /*29240*/  LDL.LU R10, [R1+0x228] ;  /* 0x00022800010a7983 */ /* 0x000f280000300800 */
[----:B------:R-:W4:Y:S01]  /*29250*/  LDL.LU R11, [R1+0x22c] ;  /* 0x00022c00010b7983 */ /* 0x000f220000300800 */
[----:B------:R-:W-:-:S05]  /*29260*/  LOP3.LUT R0, R28, 0x40, RZ, 0x3c, !PT ;  /* 0x000000401c007812 */ /* 0x000fca00078e3cff */
[----:B------:R-:W0:Y:S04]  /*29270*/  LDSM.16.MT88.4 R16, [R0+UR4+0x4000] ;  /* 0x004000040010783b */ /* 0x000e280008004200 */
[----:B----4-:R-:W-:Y:S04]  /*29280*/  STL.64 [R1+0x2a70], R10 ;  /* 0x002a700a01007387 */ /* 0x010fe80000100a00 */
[----:B---3--:R1:W-:Y:S04]  /*29290*/  STL.64 [R1+0x2a68], R8 ;  /* 0x002a680801007387 */ /* 0x0083e80000100a00 */
[----:B-1----:R-:W3:Y:S04]  /*292a0*/  LDL.LU R8, [R1+0x230] ;  /* 0x0002300001087983 */ /* 0x002ee80000300800 */
[----:B------:R-:W3:Y:S04]  /*292b0*/  LDL.LU R9, [R1+0x234] ;  /* 0x0002340001097983 */ /* 0x000ee80000300800 */
[----:B------:R-:W4:Y:S04]  /*292c0*/  LDL.LU R10, [R1+0x238] ;  /* 0x00023800010a7983 */ /* 0x000f280000300800 */
[----:B------:R-:W4:Y:S01]  /*292d0*/  LDL.LU R11, [R1+0x23c] ;  /* 0x00023c00010b7983 */ /* 0x000f220000300800 */
[----:B0-----:R-:W-:-:S02]  /*292e0*/  IMAD.MOV.U32 R3, RZ, RZ, R18 ;  /* 0x000000ffff037224 */ /* 0x001fc400078e0012 */
[----:B------:R-:W-:Y:S01]  /*292f0*/  IMAD.MOV.U32 R29, RZ, RZ, R19 ;  /* 0x000000ffff1d7224 */ /* 0x000fe200078e0013 */
[----:B----4-:R-:W-:Y:S04]  /*29300*/  STL.64 [R1+0x2a90], R10 ;  /* 0x002a900a01007387 */ /* 0x010fe80000100a00 */
[----:B---3--:R0:W-:Y:S04]  /*29310*/  STL.64 [R1+0x2a88], R8 ;  /* 0x002a880801007387 */ /* 0x0081e80000100a00 */
[----:B0-----:R-:W3:Y:S04]  /*29320*/  LDL.LU R8, [R1+0x240] ;  /* 0x0002400001087983 */ /* 0x001ee80000300800 */
[----:B------:R-:W3:Y:S04]  /*29330*/  LDL.LU R9, [R1+0x244] ;  /* 0x0002440001097983 */ /* 0x000ee80000300800 */
[----:B------:R-:W3:Y:S04]  /*29340*/  LDL.LU R10, [R1+0x248] ;  /* 0x00024800010a7983 */ /* 0x000ee80000300800 */
[----:B------:R-:W3:Y:S04]  /*29350*/  LDL.LU R11, [R1+0x24c] ;  /* 0x00024c00010b7983 */ /* 0x000ee80000300800 */
[----:B------:R-:W2:Y:S01]  /*29360*/  LDL.LU.64 R18, [R1+0x2ab0] ;  /* 0x002ab00001127983 */ /* 0x000ea20000300a00 */
[----:B------:R-:W-:-:S02]  /*29370*/  IMAD.MOV.U32 R28, RZ, RZ, R16 ;  /* 0x000000ffff1c7224 */ /* 0x000fc400078e0010 */
[----:B------:R-:W-:Y:S01]  /*29380*/  IMAD.MOV.U32 R2, RZ, RZ, R17 ;  /* 0x000000ffff027224 */ /* 0x000fe200078e0011 */
[----:B--2---:R-:W-:-:S15]  /*29390*/  HMMA.16816.F32 R12, R4, R18, R12 ;  /* 0x00000012040c723c */ /* 0x004fde000000180c */
[----:B------:R-:W-:-:S08]  /*293a0*/  NOP ;  /* 0x0000000000007918 */ /* 0x000fd00000000000 */
[----:B------:R-:W-:Y:S04]  /*293b0*/  STL.64 [R1+0x500], R12 ;  /* 0x0005000c01007387 */ /* 0x000fe80000100a00 */
[----:B------:R0:W-:Y:S04]  /*293c0*/  STL.64 [R1+0x508], R14 ;  /* 0x0005080e01007387 */ /* 0x0001e80000100a00 */
[----:B0-----:R-:W2:Y:S01]  /*293d0*/  LDL.LU.64 R14, [R1+0x2aa8] ;  /* 0x002aa800010e7983 */ /* 0x001ea20000300a00 */
[----:B------:R-:W-:Y:S02]  /*293e0*/  IMAD.MOV.U32 R13, RZ, RZ, R18 ;  /* 0x000000ffff0d7224 */ /* 0x000fe400078e0012 */
[----:B------:R-:W-:-:S02]  /*293f0*/  IMAD.MOV.U32 R12, RZ, RZ, R19 ;  /* 0x000000ffff0c7224 */ /* 0x000fc400078e0013 */
[----:B------:R-:W0:Y:S04]  /*29400*/  LDSM.16.MT88.4 R16, [R0+UR4+0x4080] ;  /* 0x004080040010783b */ /* 0x000e280008004200 */
[----:B0-----:R0:W-:Y:S04]  /*29410*/  STL.64 [R1+0x2978], R18 ;  /* 0x0029781201007387 */ /* 0x0011e80000100a00 */
[----:B------:R-:W-:Y:S01]  /*29420*/  STL.64 [R1+0x2970], R16 ;  /* 0x0029701001007387 */ /* 0x000fe20000100a00 */
[----:B0-----:R-:W-:Y:S02]  /*29430*/  IMAD.MOV.U32 R18, RZ, RZ, R13 ;  /* 0x000000ffff127224 */ /* 0x001fe400078e000d */
[----:B------:R-:W-:-:S02]  /*29440*/  IMAD.MOV.U32 R19, RZ, RZ, R12 ;  /* 0x000000ffff137224 */ /* 0x000fc400078e000c */
[----:B--2---:R-:W-:Y:S01]  /*29450*/  HMMA.16816.F32 R12, R4, R14, R20 ;  /* 0x0000000e040c723c */ /* 0x004fe20000001814 */
[----:B------:R-:W2:-:S15]  /*29460*/  LDL.LU.64 R22, [R1+0x2aa0] ;  /* 0x002aa00001167983 */ /* 0x000e9e0000300a00 */
[----:B------:R-:W-:-:S07]  /*29470*/  NOP ;  /* 0x0000000000007918 */ /* 0x000fce0000000000 */
[----:B------:R-:W-:Y:S04]  /*29480*/  STL.64 [R1+0x250], R12 ;  /* 0x0002500c01007387 */ /* 0x000fe80000100a00 */
[----:B------:R-:W-:Y:S04]  /*29490*/  STL.64 [R1+0x258], R14 ;  /* 0x0002580e01007387 */ /* 0x000fe80000100a00 */
[----:B------:R-:W0:Y:S04]  /*294a0*/  LDSM.16.MT88.4 R12, [R0+UR4+0x4100] ;  /* 0x00410004000c783b */ /* 0x000e280008004200 */
[----:B0-----:R0:W-:Y:S04]  /*294b0*/  STL.64 [R1+0x2938], R14 ;  /* 0x0029380e01007387 */ /* 0x0011e80000100a00 */
[----:B------:R-:W-:Y:S04]  /*294c0*/  STL.64 [R1+0x2930], R12 ;  /* 0x0029300c01007387 */ /* 0x000fe80000100a00 */
[----:B0-----:R-:W4:Y:S01]  /*294d0*/  LDL.64 R14, [R1+0x8] ;  /* 0x00000800010e7983 */ /* 0x001f220000100a00 */
[----:B--2---:R-:W-:-:S15]  /*294e0*/  HMMA.16816.F32 R24, R4, R22, R24 ;  /* 0x000000160418723c */ /* 0x004fde0000001818 */
[----:B------:R-:W-:-:S08]  /*294f0*/  NOP ;  /* 0x0000000000007918 */ /* 0x000fd00000000000 */
[----:B------:R-:W-:Y:S04]  /*29500*/  STL.64 [R1+0x600], R24 ;  /* 0x0006001801007387 */ /* 0x000fe80000100a00 */
[----:B------:R0:W-:Y:S04]  /*29510*/  STL.64 [R1+0x608], R26 ;  /* 0x0006081a01007387 */ /* 0x0001e80000100a00 */
[----:B0-----:R-:W3:Y:S02]  /*29520*/  LDL.LU.64 R26, [R1+0x2a98] ;  /* 0x002a9800011a7983 */ /* 0x001ee40000300a00 */
[----:B---3--:R-:W-:Y:S02]  /*29530*/  HMMA.16816.F32 R4, R4, R26, R8 ;  /* 0x0000001a0404723c */ /* 0x008fe40000001808 */
[----:B------:R-:W2:Y:S04]  /*29540*/  LDL.LU.64 R10, [R1+0x2a90] ;  /* 0x002a9000010a7983 */ /* 0x000ea80000300a00 */
[----:B------:R-:W2:-:S15]  /*29550*/  LDL.LU.64 R8, [R1+0x2a88] ;  /* 0x002a880001087983 */ /* 0x000e9e0000300a00 */
[----:B------:R-:W-:-:S02]  /*29560*/  NOP ;  /* 0x0000000000007918 */ /* 0x000fc40000000000 */
[----:B------:R0:W-:Y:S01]  /*29570*/  STL.64 [R1+0x4f0], R4 ;  /* 0x0004f00401007387 */ /* 0x0001e20000100a00 */
[----:B------:R-:W-:Y:S02]  /*29580*/  IMAD.MOV.U32 R25, RZ, RZ, R6 ;  /* 0x000000ffff197224 */ /* 0x000fe400078e0006 */
[----:B------:R-:W-:Y:S02]  /*29590*/  IMAD.MOV.U32 R24, RZ, RZ, R7 ;  /* 0x000000ffff187224 */ /* 0x000fe400078e0007 */
[----:B------:R-:W2:Y:S04]  /*295a0*/  LDL.LU.64 R6, [R1+0x2a80] ;  /* 0x002a800001067983 */ /* 0x000ea80000300a00 */
[----:B0-----:R-:W2:Y:S04]  /*295b0*/  LDL.LU.64 R4, [R1+0x2a78] ;  /* 0x002a780001047983 */ /* 0x001ea80000300a00 */
[----:B------:R-:W-:Y:S04]  /*295c0*/  STL [R1+0x2788], R24 ;  /* 0x0027881801007387 */ /* 0x000fe80000100800 */
[----:B------:R-:W-:Y:S01]  /*295d0*/  STL [R1+0x2784], R25 ;  /* 0x0027841901007387 */ /* 0x000fe20000100800 */
[----:B--2---:R-:W-:-:S15]  /*295e0*/  HMMA.16816.F32 R8, R4, R18, R8 ;  /* 0x000000120408723c */ /* 0x004fde0000001808 */
[----:B------:R-:W-:-:S08]  /*295f0*/  NOP ;  /* 0x0000000000007918 */ /* 0x000fd00000000000 */
[----:B------:R-:W-:Y:S04]  /*29600*/  STL.64 [R1+0x4c0], R8 ;  /* 0x0004c00801007387 */ /* 0x000fe80000100a00 */
[----:B------:R0:W-:Y:S04]  /*29610*/  STL.64 [R1+0x4c8], R10 ;  /* 0x0004c80a01007387 */ /* 0x0001e80000100a00 */
[----:B0-----:R-:W4:Y:S04]  /*29620*/  LDL.LU.64 R10, [R1+0x2a70] ;  /* 0x002a7000010a7983 */ /* 0x001f280000300a00 */
[----:B------:R-:W4:Y:S02]  /*29630*/  LDL.LU.64 R8, [R1+0x2a68] ;  /* 0x002a680001087983 */ /* 0x000f240000300a00 */
[----:B----4-:R-:W-:-:S15]  /*29640*/  HMMA.16816.F32 R8, R4, R14, R8 ;  /* 0x0000000e0408723c */ /* 0x010fde0000001808 */
        /* <DEDUP_REMOVED lines=10> */
[----:B------:R-:W2:Y:S02]  /*296f0*/  LDL.LU.64 R8, [R1+0x2a48] ;  /* 0x002a480001087983 */ /* 0x000ea40000300a00 */
[----:B--2---:R-:W-:Y:S02]  /*29700*/  HMMA.16816.F32 R4, R4, R26, R8 ;  /* 0x0000001a0404723c */ /* 0x004fe40000001808 */
[----:B------:R-:W2:Y:S04]  /*29710*/  LDL.LU.64 R10, [R1+0x2a40] ;  /* 0x002a4000010a7983 */ /* 0x000ea80000300a00 */
[----:B------:R-:W3:-:S15]  /*29720*/  LDL.LU.64 R8, [R1+0x2a38] ;  /* 0x002a380001087983 */ /* 0x000ede0000300a00 */
[----:B------:R-:W-:-:S02]  /*29730*/  NOP ;  /* 0x0000000000007918 */ /* 0x000fc40000000000 */
[----:B------:R0:W-:Y:S01]  /*29740*/  STL.64 [R1+0x210], R4 ;  /* 0x0002100401007387 */ /* 0x0001e20000100a00 */
[----:B------:R-:W-:Y:S02]  /*29750*/  IMAD.MOV.U32 R21, RZ, RZ, R6 ;  /* 0x000000ffff157224 */ /* 0x000fe400078e0006 */
[----:B------:R-:W-:Y:S01]  /*29760*/  IMAD.MOV.U32 R20, RZ, RZ, R7 ;  /* 0x000000ffff147224 */ /* 0x000fe200078e0007 */
[----:B0-----:R-:W4:Y:S04]  /*29770*/  LDL.LU R4, [R1+0x200] ;  /* 0x0002000001047983 */ /* 0x001f280000300800 */
[----:B------:R-:W4:Y:S04]  /*29780*/  LDL.LU R5, [R1+0x204] ;  /* 0x0002040001057983 */ /* 0x000f280000300800 */
[----:B------:R-:W4:Y:S04]  /*29790*/  LDL.LU R6, [R1+0x208] ;  /* 0x0002080001067983 */ /* 0x000f280000300800 */
[----:B------:R-:W4:Y:S04]  /*297a0*/  LDL.LU R7, [R1+0x20c] ;  /* 0x00020c0001077983 */ /* 0x000f280000300800 */
[----:B------:R0:W-:Y:S04]  /*297b0*/  STL.64 [R1+0x2a20], R26 ;  /* 0x002a201a01007387 */ /* 0x0001e80000100a00 */
[----:B------:R-:W4:Y:S04]  /*297c0*/  LDL.LU R24, [R1+0x160] ;  /* 0x0001600001187983 */ /* 0x000f280000300800 */
[----:B------:R-:W4:Y:S04]  /*297d0*/  LDL.LU R25, [R1+0x164] ;  /* 0x0001640001197983 */ /* 0x000f280000300800 */
[----:B0-----:R-:W4:Y:S04]  /*297e0*/  LDL.LU R26, [R1+0x168] ;  /* 0x00016800011a7983 */ /* 0x001f280000300800 */
[----:B------:R-:W4:Y:S04]  /*297f0*/  LDL.LU R27, [R1+0x16c] ;  /* 0x00016c00011b7983 */ /* 0x000f280000300800 */
[----:B------:R-:W-:Y:S04]  /*29800*/  STL [R1+0x2850], R20 ;  /* 0x0028501401007387 */ /* 0x000fe80000100800 */
[----:B------:R3:W-:Y:S01]  /*29810*/  STL [R1+0x27b4], R21 ;  /* 0x0027b41501007387 */ /* 0x0007e20000100800 */
[----:B--2---:R-:W-:-:S02]  /*29820*/  IMAD.MOV.U32 R13, RZ, RZ, R10 ;  /* 0x000000ffff0d7224 */ /* 0x004fc400078e000a */
[----:B---3--:R-:W-:Y:S02]  /*29830*/  IMAD.MOV.U32 R21, RZ, RZ, R8 ;  /* 0x000000ffff157224 */ /* 0x008fe400078e0008 */
[----:B------:R-:W-:Y:S02]  /*29840*/  IMAD.MOV.U32 R20, RZ, RZ, R9 ;  /* 0x000000ffff147224 */ /* 0x000fe400078e0009 */
[----:B------:R-:W-:Y:S01]  /*29850*/  IMAD.MOV.U32 R12, RZ, RZ, R11 ;  /* 0x000000ffff0c7224 */ /* 0x000fe200078e000b */
[----:B----4-:R-:W-:Y:S01]  /*29860*/  HMMA.16816.F32 R16, R8, R18, R24 ;  /* 0x000000120810723c */ /* 0x010fe20000001818 */
[----:B------:R-:W0:-:S15]  /*29870*/  LDSM.16.MT88.4 R8, [R0+UR4+0x4180] ;  /* 0x004180040008783b */ /* 0x000e1e0008004200 */
[----:B------:R-:W-:-:S07]  /*29880*/  NOP ;  /* 0x0000000000007918 */ /* 0x000fce0000000000 */
[----:B------:R-:W-:Y:S04]  /*29890*/  STL.64 [R1+0x5b0], R16 ;  /* 0x0005b01001007387 */ /* 0x000fe80000100a00 */
[----:B------:R-:W-:Y:S04]  /*298a0*/  STL.64 [R1+0x5b8], R18 ;  /* 0x0005b81201007387 */ /* 0x000fe80000100a00 */
[----:B0-----:R-:W-:Y:S04]  /*298b0*/  STL.64 [R1+0x28f0], R10 ;  /* 0x0028f00a01007387 */ /* 0x001fe80000100a00 */
[----:B------:R0:W-:Y:S04]  /*298c0*/  STL.64 [R1+0x28e8], R8 ;  /* 0x0028e80801007387 */ /* 0x0001e80000100a00 */
[----:B0-----:R-:W2:Y:S04]  /*298d0*/  LDL.LU R8, [R1+0x2d0] ;  /* 0x0002d00001087983 */ /* 0x001ea80000300800 */
[----:B------:R-:W2:Y:S04]  /*298e0*/  LDL.LU R9, [R1+0x2d4] ;  /* 0x0002d40001097983 */ /* 0x000ea80000300800 */
[----:B------:R-:W3:Y:S04]  /*298f0*/  LDL.LU R10, [R1+0x2d8] ;  /* 0x0002d800010a7983 */ /* 0x000ee80000300800 */
[----:B------:R-:W3:Y:S01]  /*29900*/  LDL.LU R11, [R1+0x2dc] ;  /* 0x0002dc00010b7983 */ /* 0x000ee20000300800 */
[----:B------:R-:W-:-:S02]  /*29910*/  IMAD.MOV.U32 R16, RZ, RZ, R28 ;  /* 0x000000ffff107224 */ /* 0x000fc400078e001c */
[----:B------:R-:W-:Y:S02]  /*29920*/  IMAD.MOV.U32 R18, RZ, RZ, R3 ;  /* 0x000000ffff127224 */ /* 0x000fe400078e0003 */
[----:B------:R-:W-:Y:S01]  /*29930*/  IMAD.MOV.U32 R19, RZ, RZ, R29 ;  /* 0x000000ffff137224 */ /* 0x000fe200078e001d */
[----:B------:R-:W4:Y:S01]  /*29940*/  LDL.LU R28, [R1+0x2a34] ;  /* 0x002a3400011c7983 */ /* 0x000f220000300800 */
[----:B------:R-:W-:-:S03]  /*29950*/  IMAD.MOV.U32 R17, RZ, RZ, R2 ;  /* 0x000000ffff117224 */ /* 0x000fc600078e0002 */
[----:B------:R-:W4:Y:S04]  /*29960*/  LDL.LU R2, [R1+0x2a30] ;  /* 0x002a300001027983 */ /* 0x000f280000300800 */
[----:B------:R-:W4:Y:S04]  /*29970*/  LDL.LU R3, [R1+0x2a2c] ;  /* 0x002a2c0001037983 */ /* 0x000f280000300800 */
[----:B------:R-:W4:Y:S04]  /*29980*/  LDL.LU R29, [R1+0x2a28] ;  /* 0x002a2800011d7983 */ /* 0x000f280000300800 */
[----:B------:R-:W-:Y:S04]  /*29990*/  STL.64 [R1+0x29c8], R18 ;  /* 0x0029c81201007387 */ /* 0x000fe80000100a00 */
[----:B------:R-:W-:Y:S04]  /*299a0*/  STL.64 [R1+0x29c0], R16 ;  /* 0x0029c01001007387 */ /* 0x000fe80000100a00 */
[----:B---3--:R-:W-:Y:S04]  /*299b0*/  STL.64 [R1+0x2948], R10 ;  /* 0x0029480a01007387 */ /* 0x008fe80000100a00 */
[----:B--2---:R0:W-:Y:S04]  /*299c0*/  STL.64 [R1+0x2940], R8 ;  /* 0x0029400801007387 */ /* 0x0041e80000100a00 */
[----:B0-----:R-:W2:Y:S04]  /*299d0*/  LDL.LU R8, [R1+0x2c0] ;  /* 0x0002c00001087983 */ /* 0x001ea80000300800 */
[----:B------:R-:W2:Y:S04]  /*299e0*/  LDL.LU R9, [R1+0x2c4] ;  /* 0x0002c40001097983 */ /* 0x000ea80000300800 */
[----:B------:R-:W3:Y:S04]  /*299f0*/  LDL.LU R10, [R1+0x2c8] ;  /* 0x0002c800010a7983 */ /* 0x000ee80000300800 */
[----:B------:R-:W3:Y:S04]  /*29a00*/  LDL.LU R11, [R1+0x2cc] ;  /* 0x0002cc00010b7983 */ /* 0x000ee80000300800 */
[----:B---3--:R0:W-:Y:S04]  /*29a10*/  STL.64 [R1+0x2958], R10 ;  /* 0x0029580a01007387 */ /* 0x0081e80000100a00 */
[----:B--2---:R1:W-:Y:S04]  /*29a20*/  STL.64 [R1+0x2950], R8 ;  /* 0x0029500801007387 */ /* 0x0043e80000100a00 */
[----:B0-----:R-:W2:Y:S01]  /*29a30*/  LDL.64 R10, [R1+0x18] ;  /* 0x00001800010a7983 */ /* 0x001ea20000100a00 */
[----:B-1----:R-:W-:-:S02]  /*29a40*/  IMAD.MOV.U32 R8, RZ, RZ, R21 ;  /* 0x000000ffff087224 */ /* 0x002fc400078e0015 */
[----:B------:R-:W-:Y:S01]  /*29a50*/  IMAD.MOV.U32 R9, RZ, RZ, R20 ;  /* 0x000000ffff097224 */ /* 0x000fe200078e0014 */
[----:B--2---:R0:W-:Y:S02]  /*29a60*/  STL.64 [R1+0x2a08], R10 ;  /* 0x002a080a01007387 */ /* 0x0041e40000100a00 */
[----:B0-----:R-:W-:Y:S02]  /*29a70*/  IMAD.MOV.U32 R10, RZ, RZ, R13 ;  /* 0x000000ffff0a7224 */ /* 0x001fe400078e000d */
[----:B------:R-:W-:-:S07]  /*29a80*/  IMAD.MOV.U32 R11, RZ, RZ, R12 ;  /* 0x000000ffff0b7224 */ /* 0x000fce00078e000c */
[----:B------:R-:W-:Y:S01]  /*29a90*/  HMMA.16816.F32 R16, R8, R14, R4 ;  /* 0x0000000e0810723c */ /* 0x000fe20000001804 */
[----:B------:R-:W0:Y:S05]  /*29aa0*/  LDSM.16.MT88.4 R4, [R0+UR4+0x4200] ;  /* 0x004200040004783b */ /* 0x000e2a0008004200 */
[----:B------:R-:W-:-:S15]  /*29ab0*/  STL.64 [R1+0x2a00], R14 ;  /* 0x002a000e01007387 */ /* 0x000fde0000100a00 */
[----:B------:R-:W-:-:S02]  /*29ac0*/  NOP ;  /* 0x0000000000007918 */ /* 0x000fc40000000000 */
[----:B------:R-:W-:Y:S04]  /*29ad0*/  STL.64 [R1+0x5a0], R16 ;  /* 0x0005a01001007387 */ /* 0x000fe80000100a00 */
[----:B------:R-:W-:Y:S04]  /*29ae0*/  STL.64 [R1+0x5a8], R18 ;  /* 0x0005a81201007387 */ /* 0x000fe80000100a00 */
[----:B0-----:R-:W-:Y:S04]  /*29af0*/  STL.64 [R1+0x28b0], R6 ;  /* 0x0028b00601007387 */ /* 0x001fe80000100a00 */
[----:B------:R0:W-:Y:S04]  /*29b00*/  STL.64 [R1+0x28a8], R4 ;  /* 0x0028a80401007387 */ /* 0x0001e80000100a00 */
[----:B0-----:R-:W2:Y:S04]  /*29b10*/  LDL.LU R4, [R1+0x2e0] ;  /* 0x0002e00001047983 */ /* 0x001ea80000300800 */
[----:B------:R-:W2:Y:S04]  /*29b20*/  LDL.LU R5, [R1+0x2e4] ;  /* 0x0002e40001057983 */ /* 0x000ea80000300800 */
[----:B------:R-:W3:Y:S04]  /*29b30*/  LDL.LU R6, [R1+0x2e8] ;  /* 0x0002e80001067983 */ /* 0x000ee80000300800 */
[----:B------:R-:W3:Y:S04]  /*29b40*/  LDL.LU R7, [R1+0x2ec] ;  /* 0x0002ec0001077983 */ /* 0x000ee80000300800 */
[----:B------:R-:W2:Y:S01]  /*29b50*/  LDL.LU R16, [R1+0x30] ;  /* 0x0000300001107983 */ /* 0x000ea20000300800 */
[----:B----4-:R-:W-:-:S02]  /*29b60*/  IMAD.MOV.U32 R18, RZ, RZ, R3 ;  /* 0x000000ffff127224 */ /* 0x010fc400078e0003 */
[----:B------:R-:W-:Y:S02]  /*29b70*/  IMAD.MOV.U32 R19, RZ, RZ, R2 ;  /* 0x000000ffff137224 */ /* 0x000fe400078e0002 */
[----:B------:R-:W-:-:S03]  /*29b80*/  IMAD.MOV.U32 R17, RZ, RZ, R29 ;  /* 0x000000ffff117224 */ /* 0x000fc600078e001d */
[----:B------:R-:W-:Y:S04]  /*29b90*/  STL.64 [R1+0x2a18], R18 ;  /* 0x002a181201007387 */ /* 0x000fe80000100a00 */
[----:B--2---:R-:W-:Y:S04]  /*29ba0*/  STL.64 [R1+0x2a10], R16 ;  /* 0x002a101001007387 */ /* 0x004fe80000100a00 */
[----:B---3--:R-:W-:Y:S04]  /*29bb0*/  STL.64 [R1+0x2968], R6 ;  /* 0x0029680601007387 */ /* 0x008fe80000100a00 */
[----:B------:R0:W-:Y:S04]  /*29bc0*/  STL.64 [R1+0x2960], R4 ;  /* 0x0029600401007387 */ /* 0x0001e80000100a00 */
[----:B0-----:R-:W2:Y:S04]  /*29bd0*/  LDL.LU R4, [R1+0x260] ;  /* 0x0002600001047983 */ /* 0x001ea80000300800 */
[----:B------:R-:W2:Y:S04]  /*29be0*/  LDL.LU R5, [R1+0x264] ;  /* 0x0002640001057983 */ /* 0x000ea80000300800 */
[----:B------:R-:W3:Y:S04]  /*29bf0*/  LDL.LU R6, [R1+0x268] ;  /* 0x0002680001067983 */ /* 0x000ee80000300800 */
[----:B------:R-:W3:Y:S04]  /*29c00*/  LDL.LU R7, [R1+0x26c] ;  /* 0x00026c0001077983 */ /* 0x000ee80000300800 */
[----:B---3--:R-:W-:Y:S04]  /*29c10*/  STL.64 [R1+0x2988], R6 ;  /* 0x0029880601007387 */ /* 0x008fe80000100a00 */
[----:B--2---:R0:W-:Y:S04]  /*29c20*/  STL.64 [R1+0x2980], R4 ;  /* 0x0029800401007387 */ /* 0x0041e80000100a00 */
        /* <DEDUP_REMOVED lines=39> */
[----:B------:R-:W3:Y:S01]  /*29ea0*/  LDL.LU R7, [R1+0x15c] ;  /* 0x00015c0001077983 */ /* 0x000ee20000300800 */
[C---:B----4-:R-:W-:Y:S03]  /*29eb0*/  HMMA.16816.F32 R24, R8.reuse, R22, R24 ;  /* 0x000000160818723c */ /* 0x050fe60000001818 */
        /* <DEDUP_REMOVED lines=10> */
[----:B------:R-:W2:Y:S04]  /*29f60*/  LDL.LU R6, [R1+0x1d8] ;  /* 0x0001d80001067983 */ /* 0x000ea80000300800 */
[----:B------:R-:W2:Y:S04]  /*29f70*/  LDL.LU R7, [R1+0x1dc] ;  /* 0x0001dc0001077983 */ /* 0x000ea80000300800 */
[----:B------:R-:W-:Y:S04]  /*29f80*/  STL.64 [R1+0x200], R24 ;  /* 0x0002001801007387 */ /* 0x000fe80000100a00 */
[----:B------:R0:W-:Y:S04]  /*29f90*/  STL.64 [R1+0x208], R26 ;  /* 0x0002081a01007387 */ /* 0x0001e80000100a00 */
[----:B0-----:R-:W3:Y:S02]  /*29fa0*/  LDL.LU.64 R26, [R1+0x2a20] ;  /* 0x002a2000011a7983 */ /* 0x001ee40000300a00 */
[----:B---3--:R-:W-:Y:S02]  /*29fb0*/  HMMA.16816.F32 R8, R8, R26, R16 ;  /* 0x0000001a0808723c */ /* 0x008fe40000001810 */
[----:B------:R-:W3:Y:S04]  /*29fc0*/  LDL.LU.64 R18, [R1+0x2a18] ;  /* 0x002a180001127983 */ /* 0x000ee80000300a00 */
[----:B------:R-:W3:-:S15]  /*29fd0*/  LDL.LU.64 R16, [R1+0x2a10] ;  /* 0x002a100001107983 */ /* 0x000ede0000300a00 */
[----:B------:R-:W-:-:S02]  /*29fe0*/  NOP ;  /* 0x0000000000007918 */ /* 0x000fc40000000000 */
[----:B------:R-:W-:Y:S04]  /*29ff0*/  STL.64 [R1+0x180], R8 ;  /* 0x0001800801007387 */ /* 0x000fe80000100a00 */
[----:B------:R0:W-:Y:S04]  /*2a000*/  STL.64 [R1+0x188], R10 ;  /* 0x0001880a01007387 */ /* 0x0001e80000100a00 */
[----:B0-----:R-:W3:Y:S02]  /*2a010*/  LDL.LU.64 R10, [R1+0x2a08] ;  /* 0x002a0800010a7983 */ /* 0x001ee40000300a00 */
[----:B---3--:R-:W-:-:S15]  /*2a020*/  HMMA.16816.F32 R12, R16, R10, R12 ;  /* 0x0000000a100c723c */ /* 0x008fde000000180c */
[----:B------:R-:W-:-:S08]  /*2a030*/  NOP ;  /* 0x0000000000007918 */ /* 0x000fd00000000000 */
[----:B------:R-:W-:Y:S04]  /*2a040*/  STL.64 [R1+0x170], R12 ;  /* 0x0001700c01007387 */ /* 0x000fe80000100a00 */
[----:B------:R0:W-:Y:S04]  /*2a050*/  STL.64 [R1+0x178], R14 ;  /* 0x0001780e01007387 */ /* 0x0001e80000100a00 */
[----:B0-----:R-:W2:Y:S02]  /*2a060*/  LDL.LU.64 R14, [R1+0x2a00] ;  /* 0x002a0000010e7983 */ /* 0x001ea40000300a00 */
[----:B--2---:R-:W-:-:S15]  /*2a070*/  HMMA.16816.F32 R4, R16, R14, R4 ;  /* 0x0000000e1004723c */ /* 0x004fde0000001804 */
        /* <DEDUP_REMOVED lines=16> */
[----:B------:R-:W-:Y:S04]  /*2a180*/  STL.64 [R1+0x158], R18 ;  /* 0x0001581201007387 */ /* 0x000fe80000100a00 */
[----:B------:R-:W0:Y:S04]  /*2a190*/  LDSM.16.MT88.4 R16, [R0+UR4+0x4280] ;  /* 0x004280040010783b */ /* 0x000e280008004200 */
[----:B0-----:R-:W-:Y:S04]  /*2a1a0*/  STL.64 [R1+0x50], R16 ;  /* 0x0000501001007387 */ /* 0x001fe80000100a00 */
        /* <DEDUP_REMOVED lines=28> */
[----:B------:R-:W2:Y:S01]  /*2a370*/  LDL.LU.64 R16, [R1+0x2970] ;  /* 0x0029700001107983 */ /* 0x000ea20000300a00 */
[----:B------:R-:W-:-:S02]  /*2a380*/  IMAD.MOV.U32 R25, RZ, RZ, R10 ;  /* 0x000000ffff197224 */ /* 0x000fc400078e000a */
        /* <DEDUP_REMOVED lines=8> */
[----:B------:R-:W3:Y:S02]  /*2a410*/  LDL.LU.64 R8, [R1+0x2950] ;  /* 0x0029500001087983 */ /* 0x000ee40000300a00 */
[----:B---3--:R-:W-:-:S15]  /*2a420*/  HMMA.16816.F32 R8, R16, R14, R8 ;  /* 0x0000000e1008723c */ /* 0x008fde0000001808 */
[----:B------:R-:W-:-:S08]  /*2a430*/  NOP ;  /* 0x0000000000007918 */ /* 0x000fd00000000000 */
[----:B------:R-:W-:Y:S04]  /*2a440*/  STL.64 [R1+0x110], R8 ;  /* 0x0001100801007387 */ /* 0x000fe80000100a00 */
[----:B------:R0:W-:Y:S04]  /*2a450*/  STL.64 [R1+0x118], R10 ;  /* 0x0001180a01007387 */ /* 0x0001e80000100a00 */
[----:B0-----:R-:W3:Y:S04]  /*2a460*/  LDL.LU.64 R10, [R1+0x2948] ;  /* 0x00294800010a7983 */ /* 0x001ee80000300a00 */
[----:B------:R-:W3:Y:S01]  /*2a470*/  LDL.LU.64 R8, [R1+0x2940] ;  /* 0x0029400001087983 */ /* 0x000ee20000300a00 */
[----:B--2---:R-:W-:Y:S01]  /*2a480*/  HMMA.16816.F32 R4, R16, R22, R4 ;  /* 0x000000161004723c */ /* 0x004fe20000001804 */
[----:B------:R-:W-:-:S02]  /*2a490*/  IMAD.MOV.U32 R3, RZ, RZ, R14 ;  /* 0x000000ffff037224 */ /* 0x000fc400078e000e */
[----:B------:R-:W-:Y:S02]  /*2a4a0*/  IMAD.MOV.U32 R2, RZ, RZ, R15 ;  /* 0x000000ffff027224 */ /* 0x000fe400078e000f */
[----:B------:R-:W2:Y:S04]  /*2a4b0*/  LDL.LU.64 R14, [R1+0x2938] ;  /* 0x00293800010e7983 */ /* 0x000ea80000300a00 */
[----:B------:R-:W2:Y:S04]  /*2a4c0*/  LDL.LU.64 R12, [R1+0x2930] ;  /* 0x00293000010c7983 */ /* 0x000ea80000300a00 */
[----:B------:R-:W-:Y:S10]  /*2a4d0*/  STL.64 [R1+0x2928], R22 ;  /* 0x0029281601007387 */ /* 0x000ff40000100a00 */
[----:B------:R0:W-:Y:S04]  /*2a4e0*/  STL.64 [R1+0x100], R4 ;  /* 0x0001000401007387 */ /* 0x0001e80000100a00 */
[----:B------:R1:W-:Y:S04]  /*2a4f0*/  STL.64 [R1+0x108], R6 ;  /* 0x0001080601007387 */ /* 0x0003e80000100a00 */
[----:B0-----:R-:W4:Y:S01]  /*2a500*/  LDL.LU R4, [R1+0x390] ;  /* 0x0003900001047983 */ /* 0x001f220000300800 */
[----:B---3--:R-:W-:-:S15]  /*2a510*/  HMMA.16816.F32 R8, R16, R26, R8 ;  /* 0x0000001a1008723c */ /* 0x008fde0000001808 */
[----:B------:R-:W-:-:S08]  /*2a520*/  NOP ;  /* 0x0000000000007918 */ /* 0x000fd00000000000 */
[----:B------:R0:W-:Y:S04]  /*2a530*/  STL.64 [R1+0xa0], R8 ;  /* 0x0000a00801007387 */ /* 0x0001e80000100a00 */
[----:B------:R3:W-:Y:S04]  /*2a540*/  STL.64 [R1+0xa8], R10 ;  /* 0x0000a80a01007387 */ /* 0x0007e80000100a00 */
[----:B------:R-:W4:Y:S04]  /*2a550*/  LDL.LU R5, [R1+0x394] ;  /* 0x0003940001057983 */ /* 0x000f280000300800 */
[----:B-1----:R-:W2:Y:S04]  /*2a560*/  LDL.LU R6, [R1+0x398] ;  /* 0x0003980001067983 */ /* 0x002ea80000300800 */
[----:B------:R-:W2:Y:S04]  /*2a570*/  LDL.LU R7, [R1+0x39c] ;  /* 0x00039c0001077983 */ /* 0x000ea80000300800 */
[----:B0-----:R-:W4:Y:S04]  /*2a580*/  LDL.LU R8, [R1+0x340] ;  /* 0x0003400001087983 */ /* 0x001f280000300800 */
[----:B------:R-:W4:Y:S04]  /*2a590*/  LDL.LU R9, [R1+0x344] ;  /* 0x0003440001097983 */ /* 0x000f280000300800 */
[----:B---3--:R-:W3:Y:S04]  /*2a5a0*/  LDL.LU R10, [R1+0x348] ;  /* 0x00034800010a7983 */ /* 0x008ee80000300800 */
[----:B------:R-:W3:Y:S04]  /*2a5b0*/  LDL.LU R11, [R1+0x34c] ;  /* 0x00034c00010b7983 */ /* 0x000ee80000300800 */
[----:B---3--:R-:W-:Y:S04]  /*2a5c0*/  STL.64 [R1+0x2900], R10 ;  /* 0x0029000a01007387 */ /* 0x008fe80000100a00 */
[----:B----4-:R0:W-:Y:S04]  /*2a5d0*/  STL.64 [R1+0x28f8], R8 ;  /* 0x0028f80801007387 */ /* 0x0101e80000100a00 */
        /* <DEDUP_REMOVED lines=14> */
[----:B----4-:R-:W-:Y:S04]  /*2a6c0*/  STL.64 [R1+0x2920], R10 ;  /* 0x0029200a01007387 */ /* 0x010fe80000100a00 */
[----:B---3--:R-:W-:Y:S04]  /*2a6d0*/  STL.64 [R1+0x2918], R8 ;  /* 0x0029180801007387 */ /* 0x008fe80000100a00 */
[----:B--2---:R-:W-:Y:S04]  /*2a6e0*/  STL.64 [R1+0x28c0], R6 ;  /* 0x0028c00601007387 */ /* 0x004fe80000100a00 */
        /* <DEDUP_REMOVED lines=11> */
[----:B------:R-:W-:-:S02]  /*2a7a0*/  IMAD.MOV.U32 R10, RZ, RZ, R25 ;  /* 0x000000ffff0a7224 */ /* 0x000fc400078e0019 */
[----:B------:R-:W-:-:S07]  /*2a7b0*/  IMAD.MOV.U32 R11, RZ, RZ, R24 ;  /* 0x000000ffff0b7224 */ /* 0x000fce00078e0018 */
[----:B------:R-:W-:Y:S01]  /*2a7c0*/  HMMA.16816.F32 R8, R12, R10, R20 ;  /* 0x0000000a0c08723c */ /* 0x000fe20000001814 */
[----:B---3--:R-:W-:Y:S04]  /*2a7d0*/  STL.64 [R1+0x28e0], R6 ;  /* 0x0028e00601007387 */ /* 0x008fe80000100a00 */
[----:B--2---:R0:W-:Y:S04]  /*2a7e0*/  STL.64 [R1+0x28d8], R4 ;  /* 0x0028d80401007387 */ /* 0x0041e80000100a00 */
[----:B0-----:R-:W2:Y:S04]  /*2a7f0*/  LDL.LU R4, [R1+0x3a0] ;  /* 0x0003a00001047983 */ /* 0x001ea80000300800 */
[----:B------:R-:W2:Y:S04]  /*2a800*/  LDL.LU R5, [R1+0x3a4] ;  /* 0x0003a40001057983 */ /* 0x000ea80000300800 */
[----:B------:R-:W2:Y:S04]  /*2a810*/  LDL.LU R6, [R1+0x3a8] ;  /* 0x0003a80001067983 */ /* 0x000ea80000300800 */
[----:B------:R-:W2:Y:S04]  /*2a820*/  LDL.LU R7, [R1+0x3ac] ;  /* 0x0003ac0001077983 */ /* 0x000ea80000300800 */
[----:B------:R-:W3:Y:S04]  /*2a830*/  LDL.LU R16, [R1+0x330] ;  /* 0x0003300001107983 */ /* 0x000ee80000300800 */
[----:B------:R-:W3:Y:S04]  /*2a840*/  LDL.LU R17, [R1+0x334] ;  /* 0x0003340001117983 */ /* 0x000ee80000300800 */
[----:B------:R-:W4:Y:S04]  /*2a850*/  LDL.LU R18, [R1+0x338] ;  /* 0x0003380001127983 */ /* 0x000f280000300800 */
[----:B------:R-:W4:Y:S04]  /*2a860*/  LDL.LU R19, [R1+0x33c] ;  /* 0x00033c0001137983 */ /* 0x000f280000300800 */
[----:B----4-:R0:W-:Y:S04]  /*2a870*/  STL.64 [R1+0x2888], R18 ;  /* 0x0028881201007387 */ /* 0x0101e80000100a00 */
[----:B---3--:R-:W-:Y:S04]  /*2a880*/  STL.64 [R1+0x2880], R16 ;  /* 0x0028801001007387 */ /* 0x008fe80000100a00 */
[----:B------:R-:W3:Y:S04]  /*2a890*/  LDL.LU.64 R22, [R1+0x2928] ;  /* 0x0029280001167983 */ /* 0x000ee80000300a00 */
[----:B------:R-:W-:Y:S04]  /*2a8a0*/  STL.64 [R1+0xf0], R8 ;  /* 0x0000f00801007387 */ /* 0x000fe80000100a00 */
[----:B------:R-:W-:Y:S04]  /*2a8b0*/  STL.64 [R1+0xf8], R10 ;  /* 0x0000f80a01007387 */ /* 0x000fe80000100a00 */
[----:B------:R-:W1:Y:S01]  /*2a8c0*/  LDSM.16.MT88.4 R8, [R0+UR4+0x4300] ;  /* 0x004300040008783b */ /* 0x000e620008004200 */
[----:B0-----:R-:W-:-:S02]  /*2a8d0*/  IMAD.MOV.U32 R19, RZ, RZ, R2 ;  /* 0x000000ffff137224 */ /* 0x001fc400078e0002 */
[----:B-1----:R-:W-:Y:S01]  /*2a8e0*/  IMAD.MOV.U32 R24, RZ, RZ, R10 ;  /* 0x000000ffff187224 */ /* 0x002fe200078e000a */
[----:B------:R0:W-:Y:S01]  /*2a8f0*/  STL [R1+0x40], R8 ;  /* 0x0000400801007387 */ /* 0x0001e20000100800 */
[----:B------:R-:W-:Y:S02]  /*2a900*/  IMAD.MOV.U32 R2, RZ, RZ, R11 ;  /* 0x000000ffff027224 */ /* 0x000fe400078e000b */
[----:B------:R-:W-:Y:S01]  /*2a910*/  IMAD.MOV.U32 R20, RZ, RZ, R9 ;  /* 0x000000ffff147224 */ /* 0x000fe200078e0009 */
[----:B------:R-:W4:Y:S04]  /*2a920*/  LDL.LU.64 R10, [R1+0x2920] ;  /* 0x00292000010a7983 */ /* 0x000f280000300a00 */
[----:B0-----:R-:W4:Y:S01]  /*2a930*/  LDL.LU.64 R8, [R1+0x2918] ;  /* 0x0029180001087983 */ /* 0x001f220000300a00 */
[----:B------:R-:W-:-:S07]  /*2a940*/  IMAD.MOV.U32 R18, RZ, RZ, R3 ;  /* 0x000000ffff127224 */ /* 0x000fce00078e0003 */
[----:B----4-:R-:W-:-:S15]  /*2a950*/  HMMA.16816.F32 R8, R12, R18, R8 ;  /* 0x000000120c08723c */ /* 0x010fde0000001808 */
[----:B------:R-:W-:-:S08]  /*2a960*/  NOP ;  /* 0x0000000000007918 */ /* 0x000fd00000000000 */
[----:B------:R-:W-:Y:S04]  /*2a970*/  STL.64 [R1+0xe0], R8 ;  /* 0x0000e00801007387 */ /* 0x000fe80000100a00 */
[----:B------:R-:W-:Y:S04]  /*2a980*/  STL.64 [R1+0xe8], R10 ;  /* 0x0000e80a01007387 */ /* 0x000fe80000100a00 */
[----:B------:R-:W0:Y:S04]  /*2a990*/  LDSM.16.MT88.4 R8, [R0+UR4+0x4380] ;  /* 0x004380040008783b */ /* 0x000e280008004200 */
[----:B0-----:R-:W-:Y:S04]  /*2a9a0*/  STL.64 [R1+0x80], R8 ;  /* 0x0000800801007387 */ /* 0x001fe80000100a00 */
[----:B------:R0:W-:Y:S04]  /*2a9b0*/  STL.64 [R1+0x88], R10 ;  /* 0x0000880a01007387 */ /* 0x0001e80000100a00 */
[----:B0-----:R-:W3:Y:S04]  /*2a9c0*/  LDL.LU.64 R10, [R1+0x2910] ;  /* 0x00291000010a7983 */ /* 0x001ee80000300a00 */
[----:B------:R-:W3:Y:S02]  /*2a9d0*/  LDL.LU.64 R8, [R1+0x2908] ;  /* 0x0029080001087983 */ /* 0x000ee40000300a00 */
[----:B---3--:R-:W-:-:S15]  /*2a9e0*/  HMMA.16816.F32 R8, R12, R22, R8 ;  /* 0x000000160c08723c */ /* 0x008fde0000001808 */
[----:B------:R-:W-:-:S08]  /*2a9f0*/  NOP ;  /* 0x0000000000007918 */ /* 0x000fd00000000000 */
[----:B------:R-:W-:Y:S04]  /*2aa00*/  STL.64 [R1+0xd0], R8 ;  /* 0x0000d00801007387 */ /* 0x000fe80000100a00 */
[----:B------:R0:W-:Y:S04]  /*2aa10*/  STL.64 [R1+0xd8], R10 ;  /* 0x0000d80a01007387 */ /* 0x0001e80000100a00 */
[----:B0-----:R-:W3:Y:S04]  /*2aa20*/  LDL.LU.64 R10, [R1+0x2900] ;  /* 0x00290000010a7983 */ /* 0x001ee80000300a00 */
[----:B------:R-:W3:Y:S02]  /*2aa30*/  LDL.LU.64 R8, [R1+0x28f8] ;  /* 0x0028f80001087983 */ /* 0x000ee40000300a00 */
[----:B---3--:R-:W-:Y:S02]  /*2aa40*/  HMMA.16816.F32 R12, R12, R26, R8 ;  /* 0x0000001a0c0c723c */ /* 0x008fe40000001808 */
[----:B------:R-:W2:Y:S04]  /*2aa50*/  LDL.LU.64 R10, [R1+0x28f0] ;  /* 0x0028f000010a7983 */ /* 0x000ea80000300a00 */
[----:B------:R-:W2:-:S15]  /*2aa60*/  LDL.LU.64 R8, [R1+0x28e8] ;  /* 0x0028e80001087983 */ /* 0x000e9e0000300a00 */
[----:B------:R-:W-:-:S02]  /*2aa70*/  NOP ;  /* 0x0000000000007918 */ /* 0x000fc40000000000 */
        /* <DEDUP_REMOVED lines=14> */
[----:B------:R-:W2:Y:S04]  /*2ab60*/  LDL.LU.64 R4, [R1+0x28c8] ;  /* 0x0028c80001047983 */ /* 0x000ea80000300a00 */
[----:B------:R0:W-:Y:S04]  /*2ab70*/  STL.64 [R1+0x28a0], R18 ;  /* 0x0028a01201007387 */ /* 0x0001e80000100a00 */
[----:B------:R-:W3:Y:S04]  /*2ab80*/  LDL.LU R16, [R1+0x380] ;  /* 0x0003800001107983 */ /* 0x000ee80000300800 */
[----:B------:R-:W3:Y:S04]  /*2ab90*/  LDL.LU R17, [R1+0x384] ;  /* 0x0003840001117983 */ /* 0x000ee80000300800 */
[----:B0-----:R-:W3:Y:S04]  /*2aba0*/  LDL.LU R18, [R1+0x388] ;  /* 0x0003880001127983 */ /* 0x001ee80000300800 */
[----:B------:R-:W3:Y:S01]  /*2abb0*/  LDL.LU R19, [R1+0x38c] ;  /* 0x00038c0001137983 */ /* 0x000ee20000300800 */
[----:B--2---:R-:W-:-:S15]  /*2abc0*/  HMMA.16816.F32 R4, R8, R22, R4 ;  /* 0x000000160804723c */ /* 0x004fde0000001804 */
[----:B------:R-:W-:-:S08]  /*2abd0*/  NOP ;  /* 0x0000000000007918 */ /* 0x000fd00000000000 */
[----:B------:R-:W-:Y:S04]  /*2abe0*/  STL.64 [R1+0x610], R4 ;  /* 0x0006100401007387 */ /* 0x000fe80000100a00 */
[----:B------:R0:W-:Y:S04]  /*2abf0*/  STL.64 [R1+0x618], R6 ;  /* 0x0006180601007387 */ /* 0x0001e80000100a00 */
[----:B0-----:R-:W2:Y:S04]  /*2ac00*/  LDL.LU.64 R6, [R1+0x28c0] ;  /* 0x0028c00001067983 */ /* 0x001ea80000300a00 */
[----:B------:R-:W2:Y:S04]  /*2ac10*/  LDL.LU.64 R4, [R1+0x28b8] ;  /* 0x0028b80001047983 */ /* 0x000ea80000300a00 */
[----:B------:R-:W-:Y:S04]  /*2ac20*/  STL.64 [R1+0x2898], R22 ;  /* 0x0028981601007387 */ /* 0x000fe80000100a00 */
[----:B------:R0:W-:Y:S04]  /*2ac30*/  STL [R1+0x2890], R20 ;  /* 0x0028901401007387 */ /* 0x0001e80000100800 */
[----:B0-----:R-:W4:Y:S04]  /*2ac40*/  LDL.LU R20, [R1+0x370] ;  /* 0x0003700001147983 */ /* 0x001f280000300800 */
[----:B------:R-:W4:Y:S04]  /*2ac50*/  LDL.LU R21, [R1+0x374] ;  /* 0x0003740001157983 */ /* 0x000f280000300800 */
[----:B------:R-:W4:Y:S04]  /*2ac60*/  LDL.LU R22, [R1+0x378] ;  /* 0x0003780001167983 */ /* 0x000f280000300800 */
[----:B------:R-:W4:Y:S01]  /*2ac70*/  LDL.LU R23, [R1+0x37c] ;  /* 0x00037c0001177983 */ /* 0x000f220000300800 */
[----:B--2---:R-:W-:Y:S03]  /*2ac80*/  HMMA.16816.F32 R8, R8, R26, R4 ;  /* 0x0000001a0808723c */ /* 0x004fe60000001804 */
[----:B------:R-:W3:Y:S04]  /*2ac90*/  LDL.LU.64 R6, [R1+0x28b0] ;  /* 0x0028b00001067983 */ /* 0x000ee80000300a00 */
[----:B------:R-:W3:-:S15]  /*2aca0*/  LDL.LU.64 R4, [R1+0x28a8] ;  /* 0x0028a80001047983 */ /* 0x000ede0000300a00 */
[----:B------:R-:W-:-:S01]  /*2acb0*/  NOP ;  /* 0x0000000000007918 */ /* 0x000fc20000000000 */
[----:B------:R0:W-:Y:S04]  /*2acc0*/  STL.64 [R1+0x510], R8 ;  /* 0x0005100801007387 */ /* 0x0001e80000100a00 */
[----:B------:R1:W-:Y:S04]  /*2acd0*/  STL.64 [R1+0x518], R10 ;  /* 0x0005180a01007387 */ /* 0x0003e80000100a00 */
[----:B0-----:R-:W2:Y:S04]  /*2ace0*/  LDL.LU R8, [R1+0x360] ;  /* 0x0003600001087983 */ /* 0x001ea80000300800 */
[----:B------:R-:W2:Y:S04]  /*2acf0*/  LDL.LU R9, [R1+0x364] ;  /* 0x0003640001097983 */ /* 0x000ea80000300800 */
[----:B-1----:R-:W2:Y:S04]  /*2ad00*/  LDL.LU R10, [R1+0x368] ;  /* 0x00036800010a7983 */ /* 0x002ea80000300800 */
[----:B------:R-:W2:Y:S01]  /*2ad10*/  LDL.LU R11, [R1+0x36c] ;  /* 0x00036c00010b7983 */ /* 0x000ea20000300800 */
[----:B---3--:R-:W-:-:S15]  /*2ad20*/  HMMA.16816.F32 R16, R4, R14, R16 ;  /* 0x0000000e0410723c */ /* 0x008fde0000001810 */
[----:B------:R-:W-:-:S08]  /*2ad30*/  NOP ;  /* 0x0000000000007918 */ /* 0x000fd00000000000 */
[----:B------:R-:W-:Y:S04]  /*2ad40*/  STL.64 [R1+0x4e0], R16 ;  /* 0x0004e01001007387 */ /* 0x000fe80000100a00 */
[----:B------:R0:W-:Y:S04]  /*2ad50*/  STL.64 [R1+0x4e8], R18 ;  /* 0x0004e81201007387 */ /* 0x0001e80000100a00 */
[----:B0-----:R-:W4:Y:S02]  /*2ad60*/  LDL.LU.64 R18, [R1+0x28a0] ;  /* 0x0028a00001127983 */ /* 0x001f240000300a00 */
[----:B----4-:R-:W-:Y:S02]  /*2ad70*/  HMMA.16816.F32 R16, R4, R18, R20 ;  /* 0x000000120410723c */ /* 0x010fe40000001814 */
[----:B------:R-:W2:Y:S04]  /*2ad80*/  LDL.LU.64 R22, [R1+0x2898] ;  /* 0x0028980001167983 */ /* 0x000ea80000300a00 */
[----:B------:R-:W3:-:S15]  /*2ad90*/  LDL.LU R20, [R1+0x2890] ;  /* 0x0028900001147983 */ /* 0x000ede0000300800 */
[----:B------:R-:W-:-:S02]  /*2ada0*/  NOP ;  /* 0x0000000000007918 */ /* 0x000fc40000000000 */
[----:B------:R-:W-:Y:S04]  /*2adb0*/  STL.64 [R1+0x4d0], R16 ;  /* 0x0004d01001007387 */ /* 0x000fe80000100a00 */
[----:B------:R0:W-:Y:S04]  /*2adc0*/  STL.64 [R1+0x4d8], R18 ;  /* 0x0004d81201007387 */ /* 0x0001e80000100a00 */
[----:B0-----:R-:W4:Y:S04]  /*2add0*/  LDL.LU.64 R18, [R1+0x2888] ;  /* 0x0028880001127983 */ /* 0x001f280000300a00 */
[----:B------:R-:W4:Y:S01]  /*2ade0*/  LDL.LU.64 R16, [R1+0x2880] ;  /* 0x0028800001107983 */ /* 0x000f220000300a00 */
[C---:B--2---:R-:W-:Y:S06]  /*2adf0*/  HMMA.16816.F32 R8, R4.reuse, R22, R8 ;  /* 0x000000160408723c */ /* 0x044fec0000001808 */
[----:B------:R-:W-:Y:S04]  /*2ae00*/  STL.64 [R1+0x2878], R22 ;  /* 0x0028781601007387 */ /* 0x000fe80000100a00 */
[----:B---3--:R0:W-:Y:S01]  /*2ae10*/  STL [R1+0x2870], R20 ;  /* 0x0028701401007387 */ /* 0x0081e20000100800 */
[----:B----4-:R-:W-:-:S12]  /*2ae20*/  HMMA.16816.F32 R4, R4, R26, R16 ;  /* 0x0000001a0404723c */ /* 0x010fd80000001810 */
[----:B------:R-:W-:Y:S04]  /*2ae30*/  STL.64 [R1+0x5f0], R8 ;  /* 0x0005f00801007387 */ /* 0x000fe80000100a00 */
[----:B------:R-:W-:Y:S04]  /*2ae40*/  STL.64 [R1+0x5f8], R10 ;  /* 0x0005f80a01007387 */ /* 0x000fe80000100a00 */
[----:B0-----:R-:W2:Y:S04]  /*2ae50*/  LDL.LU R20, [R1+0x3d0] ;  /* 0x0003d00001147983 */ /* 0x001ea80000300800 */
[----:B------:R-:W2:Y:S04]  /*2ae60*/  LDL.LU R21, [R1+0x3d4] ;  /* 0x0003d40001157983 */ /* 0x000ea80000300800 */
[----:B------:R-:W2:Y:S04]  /*2ae70*/  LDL.LU R22, [R1+0x3d8] ;  /* 0x0003d80001167983 */ /* 0x000ea80000300800 */
[----:B------:R-:W2:Y:S04]  /*2ae80*/  LDL.LU R23, [R1+0x3dc] ;  /* 0x0003dc0001177983 */ /* 0x000ea80000300800 */
[----:B------:R-:W-:Y:S04]  /*2ae90*/  STL.64 [R1+0x2868], R26 ;  /* 0x0028681a01007387 */ /* 0x000fe80000100a00 */
[----:B------:R-:W-:Y:S04]  /*2aea0*/  STL.64 [R1+0x5e0], R4 ;  /* 0x0005e00401007387 */ /* 0x000fe80000100a00 */
[----:B------:R-:W-:Y:S04]  /*2aeb0*/  STL.64 [R1+0x5e8], R6 ;  /* 0x0005e80601007387 */ /* 0x000fe80000100a00 */
[----:B------:R0:W-:Y:S01]  /*2aec0*/  STL [R1+0x2860], R24 ;  /* 0x0028601801007387 */ /* 0x0001e20000100800 */
[----:B------:R-:W1:Y:S01]  /*2aed0*/  S2R R0, SR_TID.X ;  /* 0x0000000000007919 */ /* 0x000e620000002100 */
[----:B------:R-:W3:Y:S02]  /*2aee0*/  S2R R3, SR_TID.X ;  /* 0x0000000000037919 */ /* 0x000ee40000002100 */
[----:B------:R-:W4:Y:S04]  /*2aef0*/  LDSM.16.MT88.4 R4, [R28+UR4+0x8000] ;  /* 0x008000041c04783b */ /* 0x000f280008004200 */
[----:B0-----:R-:W2:Y:S04]  /*2af00*/  LDL.LU.64 R24, [R1+0x50] ;  /* 0x0000500001187983 */ /* 0x001ea80000300a00 */
[----:B------:R-:W2:Y:S01]  /*2af10*/  LDL.LU.64 R26, [R1+0x58] ;  /* 0x00005800011a7983 */ /* 0x000ea20000300a00 */
[----:B-1----:R-:W-:Y:S01]  /*2af20*/  LOP3.LUT R0, R0, 0x7, RZ, 0xc0, !PT ;  /* 0x0000000700007812 */ /* 0x002fe200078ec0ff */
[----:B---3--:R-:W-:-:S04]  /*2af30*/  IMAD.SHL.U32 R3, R3, 0x2, RZ ;  /* 0x0000000203037824 */ /* 0x008fc800078e00ff */
[----:B------:R-:W-:-:S05]  /*2af40*/  IMAD R0, R0, 0x90, RZ ;  /* 0x0000009000007824 */ /* 0x000fca00078e02ff */
[----:B------:R-:W-:Y:S01]  /*2af50*/  LOP3.LUT R16, R0, 0x30, R3, 0x78, !PT ;  /* 0x0000003000107812 */ /* 0x000fe200078e7803 */
[----:B----4-:R-:W-:Y:S03]  /*2af60*/  STL.64 [R1+0x30], R4 ;  /* 0x0000300401007387 */ /* 0x010fe60000100a00 */
[----:B------:R-:W-:Y:S01]  /*2af70*/  LOP3.LUT R16, R16, 0x40, RZ, 0x3c, !PT ;  /* 0x0000004010107812 */ /* 0x000fe200078e3cff */
[----:B------:R-:W-:Y:S01]  /*2af80*/  STL [R1+0x38], R6 ;  /* 0x0000380601007387 */ /* 0x000fe20000100800 */
[----:B------:R-:W-:-:S03]  /*2af90*/  IMAD.MOV.U32 R29, RZ, RZ, R7 ;  /* 0x000000ffff1d7224 */ /* 0x000fc600078e0007 */
[----:B------:R-:W0:Y:S04]  /*2afa0*/  LDSM.16.M88.4 R4, [R16+UR4+0x10000] ;  /* 0x010000041004783b */ /* 0x000e280008000200 */
[----:B------:R-:W1:Y:S01]  /*2afb0*/  LDSM.16.M88.4 R8, [R16+UR4+0x10400] ;  /* 0x010400041008783b */ /* 0x000e620008000200 */
[----:B------:R-:W-:Y:S02]  /*2afc0*/  IMAD.MOV.U32 R3, RZ, RZ, R14 ;  /* 0x000000ffff037224 */ /* 0x000fe400078e000e */
[----:B------:R-:W-:Y:S01]  /*2afd0*/  IMAD.MOV.U32 R0, RZ, RZ, R15 ;  /* 0x000000ffff007224 */ /* 0x000fe200078e000f */
[----:B------:R-:W-:Y:S04]  /*2afe0*/  STL [R1+0x278c], R29 ;  /* 0x00278c1d01007387 */ /* 0x000fe80000100800 */
[----:B0-----:R-:W-:Y:S04]  /*2aff0*/  STL [R1+0x27b0], R5 ;  /* 0x0027b00501007387 */ /* 0x001fe80000100800 */
[----:B------:R-:W-:Y:S04]  /*2b000*/  STL [R1+0x233c], R6 ;  /* 0x00233c0601007387 */ /* 0x000fe80000100800 */
[----:B------:R0:W-:Y:S04]  /*2b010*/  STL [R1+0x2338], R7 ;  /* 0x0023380701007387 */ /* 0x0001e80000100800 */
[----:B-1----:R-:W-:Y:S04]  /*2b020*/  STL [R1+0x265c], R10 ;  /* 0x00265c0a01007387 */ /* 0x002fe80000100800 */
[----:B------:R-:W-:Y:S01]  /*2b030*/  STL [R1+0x2658], R11 ;  /* 0x0026580b01007387 */ /* 0x000fe20000100800 */
[----:B--2---:R-:W-:Y:S03]  /*2b040*/  HMMA.16816.F32 R20, R24, R14, R20 ;  /* 0x0000000e1814723c */ /* 0x004fe60000001814 */
[----:B------:R-:W1:Y:S04]  /*2b050*/  LDSM.16.M88.4 R12, [R16+UR4+0x10800] ;  /* 0x01080004100c783b */ /* 0x000e680008000200 */
[----:B------:R-:W2:Y:S01]  /*2b060*/  LDSM.16.M88.4 R16, [R16+UR4+0x10c00] ;  /* 0x010c00041010783b */ /* 0x000ea20008000200 */
[----:B0-----:R-:W-:-:S02]  /*2b070*/  IMAD.MOV.U32 R7, RZ, RZ, R26 ;  /* 0x000000ffff077224 */ /* 0x001fc400078e001a */
[----:B------:R-:W-:Y:S02]  /*2b080*/  IMAD.MOV.U32 R5, RZ, RZ, R27 ;  /* 0x000000ffff057224 */ /* 0x000fe400078e001b */
[----:B------:R-:W-:-:S11]  /*2b090*/  IMAD.MOV.U32 R29, RZ, RZ, R24 ;  /* 0x000000ffff1d7224 */ /* 0x000fd600078e0018 */
[----:B------:R-:W-:Y:S04]  /*2b0a0*/  STL.64 [R1+0x690], R20 ;  /* 0x0006901401007387 */ /* 0x000fe80000100a00 */
[----:B------:R0:W-:Y:S04]  /*2b0b0*/  STL.64 [R1+0x698], R22 ;  /* 0x0006981601007387 */ /* 0x0001e80000100a00 */
[----:B0-----:R-:W3:Y:S04]  /*2b0c0*/  LDL.LU.64 R22, [R1+0x2878] ;  /* 0x0028780001167983 */ /* 0x001ee80000300a00 */
[----:B------:R-:W4:Y:S04]  /*2b0d0*/  LDL.LU R20, [R1+0x2870] ;  /* 0x0028700001147983 */ /* 0x000f280000300800 */
[----:B------:R-:W3:Y:S04]  /*2b0e0*/  LDL.LU.64 R26, [R1+0x2868] ;  /* 0x00286800011a7983 */ /* 0x000ee80000300a00 */
[----:B------:R-:W4:Y:S04]  /*2b0f0*/  LDL.LU R24, [R1+0x2860] ;  /* 0x0028600001187983 */ /* 0x000f280000300800 */
[----:B-1----:R-:W-:Y:S04]  /*2b100*/  STL [R1+0x22cc], R14 ;  /* 0x0022cc0e01007387 */ /* 0x002fe80000100800 */
[----:B------:R0:W-:Y:S04]  /*2b110*/  STL [R1+0x22c8], R15 ;  /* 0x0022c80f01007387 */ /* 0x0001e80000100800 */
[----:B------:R-:W-:Y:S04]  /*2b120*/  STL.64 [R1+0x2858], R12 ;  /* 0x0028580c01007387 */ /* 0x000fe80000100a00 */
[----:B0-----:R-:W3:Y:S04]  /*2b130*/  LDL.LU.64 R14, [R1+0x8] ;  /* 0x00000800010e7983 */ /* 0x001ee80000300a00 */
[----:B--2---:R-:W-:Y:S04]  /*2b140*/  STL [R1+0x229c], R18 ;  /* 0x00229c1201007387 */ /* 0x004fe80000100800 */
[----:B------:R-:W-:Y:S04]  /*2b150*/  STL [R1+0x2298], R19 ;  /* 0x0022981301007387 */ /* 0x000fe80000100800 */
[----:B------:R-:W-:Y:S04]  /*2b160*/  STL.64 [R1+0x2758], R16 ;  /* 0x0027581001007387 */ /* 0x000fe80000100a00 */
[----:B------:R-:W0:Y:S01]  /*2b170*/  LDSM.16.MT88.4 R16, [R28+UR4+0x8080] ;  /* 0x008080041c10783b */ /* 0x000e220008004200 */
[----:B------:R-:W-:-:S02]  /*2b180*/  IMAD.MOV.U32 R21, RZ, RZ, R25 ;  /* 0x000000ffff157224 */ /* 0x000fc400078e0019 */
[----:B0-----:R-:W-:Y:S02]  /*2b190*/  IMAD.MOV.U32 R25, RZ, RZ, R16 ;  /* 0x000000ffff197224 */ /* 0x001fe400078e0010 */
[----:B------:R-:W-:Y:S02]  /*2b1a0*/  IMAD.MOV.U32 R11, RZ, RZ, R17 ;  /* 0x000000ffff0b7224 */ /* 0x000fe400078e0011 */
[----:B------:R-:W-:Y:S02]  /*2b1b0*/  IMAD.MOV.U32 R10, RZ, RZ, R18 ;  /* 0x000000ffff0a7224 */ /* 0x000fe400078e0012 */
[----:B------:R-:W-:Y:S01]  /*2b1c0*/  IMAD.MOV.U32 R6, RZ, RZ, R19 ;  /* 0x000000ffff067224 */ /* 0x000fe200078e0013 */
[----:B------:R-:W2:Y:S04]  /*2b1d0*/  LDL.LU.64 R16, [R1+0x80] ;  /* 0x0000800001107983 */ /* 0x000ea80000300a00 */
[----:B------:R-:W4:Y:S04]  /*2b1e0*/  LDL.LU.64 R18, [R1+0x88] ;  /* 0x0000880001127983 */ /* 0x000f280000300a00 */
[----:B----4-:R-:W-:Y:S04]  /*2b1f0*/  STL.64 [R1+0x27f8], R18 ;  /* 0x0027f81201007387 */ /* 0x010fe80000100a00 */
[----:B--2---:R0:W-:Y:S04]  /*2b200*/  STL.64 [R1+0x27f0], R16 ;  /* 0x0027f01001007387 */ /* 0x0041e80000100a00 */
[----:B0-----:R-:W3:Y:S04]  /*2b210*/  LDL.LU R16, [R1+0x450] ;  /* 0x0004500001107983 */ /* 0x001ee80000300800 */
[----:B------:R-:W3:Y:S04]  /*2b220*/  LDL.LU R17, [R1+0x454] ;  /* 0x0004540001117983 */ /* 0x000ee80000300800 */
[----:B------:R-:W3:Y:S04]  /*2b230*/  LDL.LU R18, [R1+0x458] ;  /* 0x0004580001127983 */ /* 0x000ee80000300800 */
[----:B------:R-:W3:Y:S04]  /*2b240*/  LDL.LU R19, [R1+0x45c] ;  /* 0x00045c0001137983 */ /* 0x000ee80000300800 */
[----:B------:R0:W-:Y:S04]  /*2b250*/  STL.64 [R1+0x27a0], R10 ;  /* 0x0027a00a01007387 */ /* 0x0001e80000100a00 */
[----:B------:R1:W-:Y:S04]  /*2b260*/  STL.64 [R1+0x2798], R8 ;  /* 0x0027980801007387 */ /* 0x0003e80000100a00 */
[----:B------:R-:W2:Y:S01]  /*2b270*/  LDL.LU.64 R12, [R1+0x2858] ;  /* 0x00285800010c7983 */ /* 0x000ea20000300a00 */
[----:B0-----:R-:W-:-:S02]  /*2b280*/  IMAD.MOV.U32 R10, RZ, RZ, R7 ;  /* 0x000000ffff0a7224 */ /* 0x001fc400078e0007 */
[----:B-1----:R-:W-:Y:S02]  /*2b290*/  IMAD.MOV.U32 R8, RZ, RZ, R29 ;  /* 0x000000ffff087224 */ /* 0x002fe400078e001d */
[----:B------:R-:W-:Y:S02]  /*2b2a0*/  IMAD.MOV.U32 R9, RZ, RZ, R21 ;  /* 0x000000ffff097224 */ /* 0x000fe400078e0015 */
[----:B------:R-:W-:-:S07]  /*2b2b0*/  IMAD.MOV.U32 R11, RZ, RZ, R5 ;  /* 0x000000ffff0b7224 */ /* 0x000fce00078e0005 */
[----:B---3--:R-:W-:-:S15]  /*2b2c0*/  HMMA.16816.F32 R16, R8, R14, R16 ;  /* 0x0000000e0810723c */ /* 0x008fde0000001810 */
[----:B------:R-:W-:-:S08]  /*2b2d0*/  NOP ;  /* 0x0000000000007918 */ /* 0x000fd00000000000 */
[----:B------:R0:W-:Y:S04]  /*2b2e0*/  STL.64 [R1+0x680], R16 ;  /* 0x0006801001007387 */ /* 0x0001e80000100a00 */
[----:B------:R-:W-:Y:S04]  /*2b2f0*/  STL.64 [R1+0x2848], R10 ;  /* 0x0028480a01007387 */ /* 0x000fe80000100a00 */
[----:B------:R-:W-:Y:S04]  /*2b300*/  STL.64 [R1+0x2840], R8 ;  /* 0x0028400801007387 */ /* 0x000fe80000100a00 */
[----:B------:R-:W1:Y:S04]  /*2b310*/  LDSM.16.MT88.4 R8, [R28+UR4+0x8100] ;  /* 0x008100041c08783b */ /* 0x000e680008004200 */
[----:B0-----:R-:W3:Y:S01]  /*2b320*/  LDL.LU R16, [R1+0x40] ;  /* 0x0000400001107983 */ /* 0x001ee20000300800 */
[----:B------:R-:W-:-:S02]  /*2b330*/  IMAD.MOV.U32 R21, RZ, RZ, R14 ;  /* 0x000000ffff157224 */ /* 0x000fc400078e000e */
[----:B------:R-:W-:Y:S02]  /*2b340*/  IMAD.MOV.U32 R5, RZ, RZ, R15 ;  /* 0x000000ffff057224 */ /* 0x000fe400078e000f */
[----:B------:R-:W-:Y:S02]  /*2b350*/  IMAD.MOV.U32 R15, RZ, RZ, R18 ;  /* 0x000000ffff0f7224 */ /* 0x000fe400078e0012 */
[----:B------:R-:W-:Y:S02]  /*2b360*/  IMAD.MOV.U32 R14, RZ, RZ, R19 ;  /* 0x000000ffff0e7224 */ /* 0x000fe400078e0013 */
[----:B------:R-:W-:Y:S02]  /*2b370*/  IMAD.MOV.U32 R18, RZ, RZ, R24 ;  /* 0x000000ffff127224 */ /* 0x000fe400078e0018 */
[----:B------:R-:W-:Y:S02]  /*2b380*/  IMAD.MOV.U32 R19, RZ, RZ, R2 ;  /* 0x000000ffff137224 */ /* 0x000fe400078e0002 */
[----:B------:R-:W-:-:S02]  /*2b390*/  IMAD.MOV.U32 R17, RZ, RZ, R20 ;  /* 0x000000ffff117224 */ /* 0x000fc400078e0014 */
[----:B------:R-:W4:Y:S04]  /*2b3a0*/  LDL.LU R20, [R1+0x2850] ;  /* 0x0028500001147983 */ /* 0x000f280000300800 */
[----:B------:R-:W-:Y:S01]  /*2b3b0*/  STL.64 [R1+0x2838], R18 ;  /* 0x0028381201007387 */ /* 0x000fe20000100a00 */
[----:B-1----:R-:W-:Y:S02]  /*2b3c0*/  IMAD.MOV.U32 R24, RZ, RZ, R10 ;  /* 0x000000ffff187224 */ /* 0x002fe400078e000a */
[----:B------:R-:W-:Y:S02]  /*2b3d0*/  IMAD.MOV.U32 R7, RZ, RZ, R11 ;  /* 0x000000ffff077224 */ /* 0x000fe400078e000b */
[----:B------:R-:W-:Y:S02]  /*2b3e0*/  IMAD.MOV.U32 R2, RZ, RZ, R8 ;  /* 0x000000ffff027224 */ /* 0x000fe400078e0008 */
[----:B------:R-:W-:Y:S01]  /*2b3f0*/  IMAD.MOV.U32 R29, RZ, RZ, R9 ;  /* 0x000000ffff1d7224 */ /* 0x000fe200078e0009 */
[----:B---3--:R0:W-:Y:S04]  /*2b400*/  STL.64 [R1+0x2830], R16 ;  /* 0x0028301001007387 */ /* 0x0081e80000100a00 */
[----:B0-----:R-:W3:Y:S04]  /*2b410*/  LDL.LU R16, [R1+0x460] ;  /* 0x0004600001107983 */ /* 0x001ee80000300800 */
[----:B------:R-:W3:Y:S04]  /*2b420*/  LDL.LU R17, [R1+0x464] ;  /* 0x0004640001117983 */ /* 0x000ee80000300800 */
[----:B------:R-:W3:Y:S04]  /*2b430*/  LDL.LU R18, [R1+0x468] ;  /* 0x0004680001127983 */ /* 0x000ee80000300800 */
[----:B------:R-:W3:Y:S04]  /*2b440*/  LDL.LU R19, [R1+0x46c] ;  /* 0x00046c0001137983 */ /* 0x000ee80000300800 */
[----:B------:R-:W-:Y:S04]  /*2b450*/  STL [R1+0x23e4], R14 ;  /* 0x0023e40e01007387 */ /* 0x000fe80000100800 */
[----:B------:R-:W-:Y:S04]  /*2b460*/  STL [R1+0x23e0], R15 ;  /* 0x0023e00f01007387 */ /* 0x000fe80000100800 */
[----:B------:R-:W3:Y:S04]  /*2b470*/  LDL.LU.64 R10, [R1+0x2848] ;  /* 0x00284800010a7983 */ /* 0x000ee80000300a00 */
[----:B------:R-:W3:Y:S04]  /*2b480*/  LDL.LU.64 R8, [R1+0x2840] ;  /* 0x0028400001087983 */ /* 0x000ee80000300a00 */
[----:B------:R0:W-:Y:S04]  /*2b490*/  STL.64 [R1+0x27c0], R6 ;  /* 0x0027c00601007387 */ /* 0x0001e80000100a00 */
[----:B------:R1:W-:Y:S01]  /*2b4a0*/  STL [R1+0x27b8], R4 ;  /* 0x0027b80401007387 */ /* 0x0003e20000100800 */
[----:B0-----:R-:W-:-:S02]  /*2b4b0*/  IMAD.MOV.U32 R6, RZ, RZ, R21 ;  /* 0x000000ffff067224 */ /* 0x001fc400078e0015 */
[----:B------:R-:W-:-:S05]  /*2b4c0*/  IMAD.MOV.U32 R7, RZ, RZ, R5 ;  /* 0x000000ffff077224 */ /* 0x000fca00078e0005 */
[----:B------:R0:W-:Y:S04]  /*2b4d0*/  STL.64 [R1+0x2828], R6 ;  /* 0x0028280601007387 */ /* 0x0001e80000100a00 */
[----:B-1----:R-:W2:Y:S04]  /*2b4e0*/  LDL.LU R4, [R1+0x430] ;  /* 0x0004300001047983 */ /* 0x002ea80000300800 */
[----:B------:R-:W2:Y:S04]  /*2b4f0*/  LDL.LU R5, [R1+0x434] ;  /* 0x0004340001057983 */ /* 0x000ea80000300800 */
[----:B0-----:R-:W2:Y:S04]  /*2b500*/  LDL.LU R6, [R1+0x438] ;  /* 0x0004380001067983 */ /* 0x001ea80000300800 */
[----:B------:R-:W2:Y:S01]  /*2b510*/  LDL.LU R7, [R1+0x43c] ;  /* 0x00043c0001077983 */ /* 0x000ea20000300800 */
[----:B---3--:R-:W-:-:S15]  /*2b520*/  HMMA.16816.F32 R16, R8, R22, R16 ;  /* 0x000000160810723c */ /* 0x008fde0000001810 */
[----:B------:R-:W-:-:S08]  /*2b530*/  NOP ;  /* 0x0000000000007918 */ /* 0x000fd00000000000 */
[----:B------:R0:W-:Y:S01]  /*2b540*/  STL.64 [R1+0x678], R18 ;  /* 0x0006781201007387 */ /* 0x0001e20000100a00 */
[----:B------:R-:W-:Y:S02]  /*2b550*/  IMAD.MOV.U32 R14, RZ, RZ, R16 ;  /* 0x000000ffff0e7224 */ /* 0x000fe400078e0010 */
[----:B------:R-:W-:Y:S01]  /*2b560*/  IMAD.MOV.U32 R15, RZ, RZ, R17 ;  /* 0x000000ffff0f7224 */ /* 0x000fe200078e0011 */
[----:B0-----:R-:W2:Y:S04]  /*2b570*/  LDL.LU.64 R18, [R1+0x2838] ;  /* 0x0028380001127983 */ /* 0x001ea80000300a00 */
[----:B------:R-:W2:Y:S04]  /*2b580*/  LDL.LU.64 R16, [R1+0x2830] ;  /* 0x0028300001107983 */ /* 0x000ea80000300a00 */
[----:B------:R-:W-:Y:S04]  /*2b590*/  STL.64 [R1+0x2820], R22 ;  /* 0x0028201601007387 */ /* 0x000fe80000100a00 */
[----:B----4-:R0:W-:Y:S04]  /*2b5a0*/  STL [R1+0x2818], R20 ;  /* 0x0028181401007387 */ /* 0x0101e80000100800 */
[----:B0-----:R-:W3:Y:S04]  /*2b5b0*/  LDL.LU R20, [R1+0x440] ;  /* 0x0004400001147983 */ /* 0x001ee80000300800 */
[----:B------:R-:W3:Y:S04]  /*2b5c0*/  LDL.LU R21, [R1+0x444] ;  /* 0x0004440001157983 */ /* 0x000ee80000300800 */
[----:B------:R-:W3:Y:S04]  /*2b5d0*/  LDL.LU R22, [R1+0x448] ;  /* 0x0004480001167983 */ /* 0x000ee80000300800 */
[----:B------:R-:W3:Y:S04]  /*2b5e0*/  LDL.LU R23, [R1+0x44c] ;  /* 0x00044c0001177983 */ /* 0x000ee80000300800 */
[----:B------:R-:W-:Y:S04]  /*2b5f0*/  STL [R1+0x23ec], R15 ;  /* 0x0023ec0f01007387 */ /* 0x000fe80000100800 */
[----:B------:R-:W-:Y:S01]  /*2b600*/  STL [R1+0x23e8], R14 ;  /* 0x0023e80e01007387 */ /* 0x000fe20000100800 */
[----:B---3--:R-:W-:Y:S03]  /*2b610*/  HMMA.16816.F32 R8, R8, R26, R20 ;  /* 0x0000001a0808723c */ /* 0x008fe60000001814 */
[----:B------:R-:W3:-:S15]  /*2b620*/  LDL.LU R20, [R1+0x420] ;  /* 0x0004200001147983 */ /* 0x000ede0000300800 */
[----:B------:R-:W-:-:S05]  /*2b630*/  NOP ;  /* 0x0000000000007918 */ /* 0x000fca0000000000 */
[----:B------:R-:W-:Y:S04]  /*2b640*/  STL.64 [R1+0x5c0], R8 ;  /* 0x0005c00801007387 */ /* 0x000fe80000100a00 */
[----:B------:R-:W-:Y:S04]  /*2b650*/  STL.64 [R1+0x5c8], R10 ;  /* 0x0005c80a01007387 */ /* 0x000fe80000100a00 */
[----:B------:R-:W3:Y:S04]  /*2b660*/  LDL.LU R21, [R1+0x424] ;  /* 0x0004240001157983 */ /* 0x000ee80000300800 */
[----:B------:R-:W3:Y:S04]  /*2b670*/  LDL.LU R22, [R1+0x428] ;  /* 0x0004280001167983 */ /* 0x000ee80000300800 */
[----:B------:R-:W3:Y:S04]  /*2b680*/  LDL.LU R23, [R1+0x42c] ;  /* 0x00042c0001177983 */ /* 0x000ee80000300800 */
[----:B------:R-:W-:Y:S04]  /*2b690*/  STL.64 [R1+0x2810], R26 ;  /* 0x0028101a01007387 */ /* 0x000fe80000100a00 */
[----:B------:R0:W-:Y:S04]  /*2b6a0*/  STL.64 [R1+0x2808], R24 ;  /* 0x0028081801007387 */ /* 0x0001e80000100a00 */
[----:B0-----:R-:W4:Y:S04]  /*2b6b0*/  LDL.LU R24, [R1+0x410] ;  /* 0x0004100001187983 */ /* 0x001f280000300800 */
[----:B------:R-:W4:Y:S04]  /*2b6c0*/  LDL.LU R25, [R1+0x414] ;  /* 0x0004140001197983 */ /* 0x000f280000300800 */
[----:B------:R-:W4:Y:S04]  /*2b6d0*/  LDL.LU R26, [R1+0x418] ;  /* 0x00041800011a7983 */ /* 0x000f280000300800 */
[----:B------:R-:W4:Y:S04]  /*2b6e0*/  LDL.LU R27, [R1+0x41c] ;  /* 0x00041c00011b7983 */ /* 0x000f280000300800 */
[----:B------:R-:W2:Y:S04]  /*2b6f0*/  LDL.LU R8, [R1+0x480] ;  /* 0x0004800001087983 */ /* 0x000ea80000300800 */
        /* <DEDUP_REMOVED lines=9> */
[----:B---3--:R0:W-:Y:S02]  /*2b790*/  STL.64 [R1+0x27e0], R10 ;  /* 0x0027e00a01007387 */ /* 0x0081e40000100a00 */
[----:B0-----:R-:W-:-:S02]  /*2b7a0*/  IMAD.MOV.U32 R10, RZ, RZ, R3 ;  /* 0x000000ffff0a7224 */ /* 0x001fc400078e0003 */
[----:B------:R-:W-:-:S07]  /*2b7b0*/  IMAD.MOV.U32 R11, RZ, RZ, R0 ;  /* 0x000000ffff0b7224 */ /* 0x000fce00078e0000 */
[----:B------:R-:W-:Y:S01]  /*2b7c0*/  HMMA.16816.F32 R4, R16, R10, R4 ;  /* 0x0000000a1004723c */ /* 0x000fe20000001804 */
[----:B--2---:R0:W-:-:S15]  /*2b7d0*/  STL.64 [R1+0x27d8], R8 ;  /* 0x0027d80801007387 */ /* 0x0041de0000100a00 */
[----:B------:R-:W-:-:S07]  /*2b7e0*/  NOP ;  /* 0x0000000000007918 */ /* 0x000fce0000000000 */
[----:B------:R-:W-:Y:S01]  /*2b7f0*/  STL.64 [R1+0x660], R4 ;  /* 0x0006600401007387 */ /* 0x000fe20000100a00 */
[----:B------:R-:W-:Y:S02]  /*2b800*/  IMAD.MOV.U32 R15, RZ, RZ, R6 ;  /* 0x000000ffff0f7224 */ /* 0x000fe400078e0006 */
[----:B------:R-:W-:Y:S02]  /*2b810*/  IMAD.MOV.U32 R14, RZ, RZ, R7 ;  /* 0x000000ffff0e7224 */ /* 0x000fe400078e0007 */
[----:B------:R-:W2:Y:S04]  /*2b820*/  LDL.LU.64 R6, [R1+0x2828] ;  /* 0x0028280001067983 */ /* 0x000ea80000300a00 */
[----:B------:R1:W-:Y:S04]  /*2b830*/  STL.64 [R1+0x2800], R10 ;  /* 0x0028000a01007387 */ /* 0x0003e80000100a00 */
[----:B0-----:R-:W3:Y:S04]  /*2b840*/  LDL.LU R8, [R1+0x3f0] ;  /* 0x0003f00001087983 */ /* 0x001ee80000300800 */
[----:B------:R-:W3:Y:S04]  /*2b850*/  LDL.LU R9, [R1+0x3f4] ;  /* 0x0003f40001097983 */ /* 0x000ee80000300800 */
[----:B-1----:R-:W3:Y:S04]  /*2b860*/  LDL.LU R10, [R1+0x3f8] ;  /* 0x0003f800010a7983 */ /* 0x002ee80000300800 */
[----:B------:R-:W3:Y:S04]  /*2b870*/  LDL.LU R11, [R1+0x3fc] ;  /* 0x0003fc00010b7983 */ /* 0x000ee80000300800 */
[----:B------:R-:W-:Y:S04]  /*2b880*/  STL [R1+0x23f4], R14 ;  /* 0x0023f40e01007387 */ /* 0x000fe80000100800 */
[----:B------:R-:W-:Y:S01]  /*2b890*/  STL [R1+0x23f0], R15 ;  /* 0x0023f00f01007387 */ /* 0x000fe20000100800 */
[----:B--2---:R-:W-:-:S15]  /*2b8a0*/  HMMA.16816.F32 R20, R16, R6, R20 ;  /* 0x000000061014723c */ /* 0x004fde0000001814 */
[----:B------:R-:W-:-:S08]  /*2b8b0*/  NOP ;  /* 0x0000000000007918 */ /* 0x000fd00000000000 */
[----:B------:R-:W-:Y:S04]  /*2b8c0*/  STL.64 [R1+0x650], R20 ;  /* 0x0006501401007387 */ /* 0x000fe80000100a00 */
[----:B------:R0:W-:Y:S04]  /*2b8d0*/  STL.64 [R1+0x658], R22 ;  /* 0x0006581601007387 */ /* 0x0001e80000100a00 */
[----:B0-----:R-:W4:Y:S04]  /*2b8e0*/  LDL.LU.64 R22, [R1+0x2820] ;  /* 0x0028200001167983 */ /* 0x001f280000300a00 */
[----:B------:R-:W2:Y:S04]  /*2b8f0*/  LDL.LU R20, [R1+0x2818] ;  /* 0x0028180001147983 */ /* 0x000ea80000300800 */
[----:B------:R0:W-:Y:S04]  /*2b900*/  STL.64 [R1+0x27e8], R6 ;  /* 0x0027e80601007387 */ /* 0x0001e80000100a00 */
[----:B------:R-:W2:Y:S04]  /*2b910*/  LDL.LU R4, [R1+0x3e0] ;  /* 0x0003e00001047983 */ /* 0x000ea80000300800 */
[----:B------:R-:W2:Y:S04]  /*2b920*/  LDL.LU R5, [R1+0x3e4] ;  /* 0x0003e40001057983 */ /* 0x000ea80000300800 */
[----:B0-----:R-:W2:Y:S04]  /*2b930*/  LDL.LU R6, [R1+0x3e8] ;  /* 0x0003e80001067983 */ /* 0x001ea80000300800 */
[----:B------:R-:W2:Y:S01]  /*2b940*/  LDL.LU R7, [R1+0x3ec] ;  /* 0x0003ec0001077983 */ /* 0x000ea20000300800 */
[----:B----4-:R-:W-:-:S15]  /*2b950*/  HMMA.16816.F32 R24, R16, R22, R24 ;  /* 0x000000161018723c */ /* 0x010fde0000001818 */
[----:B------:R-:W-:-:S08]  /*2b960*/  NOP ;  /* 0x0000000000007918 */ /* 0x000fd00000000000 */
[----:B------:R0:W-:Y:S01]  /*2b970*/  STL.64 [R1+0x640], R24 ;  /* 0x0006401801007387 */ /* 0x0001e20000100a00 */
[----:B------:R-:W-:Y:S02]  /*2b980*/  IMAD.MOV.U32 R14, RZ, RZ, R26 ;  /* 0x000000ffff0e7224 */ /* 0x000fe400078e001a */
[----:B------:R-:W-:Y:S02]  /*2b990*/  IMAD.MOV.U32 R15, RZ, RZ, R27 ;  /* 0x000000ffff0f7224 */ /* 0x000fe400078e001b */
[----:B------:R-:W3:Y:S04]  /*2b9a0*/  LDL.LU.64 R26, [R1+0x2810] ;  /* 0x00281000011a7983 */ /* 0x000ee80000300a00 */
[----:B0-----:R-:W4:Y:S04]  /*2b9b0*/  LDL.LU.64 R24, [R1+0x2808] ;  /* 0x0028080001187983 */ /* 0x001f280000300a00 */
[----:B------:R-:W-:Y:S04]  /*2b9c0*/  STL [R1+0x23fc], R15 ;  /* 0x0023fc0f01007387 */ /* 0x000fe80000100800 */
[----:B------:R-:W-:Y:S01]  /*2b9d0*/  STL [R1+0x23f8], R14 ;  /* 0x0023f80e01007387 */ /* 0x000fe20000100800 */
[----:B---3--:R-:W-:Y:S03]  /*2b9e0*/  HMMA.16816.F32 R16, R16, R26, R8 ;  /* 0x0000001a1010723c */ /* 0x008fe60000001808 */
[----:B------:R-:W2:-:S15]  /*2b9f0*/  LDL.LU.64 R10, [R1+0x2800] ;  /* 0x00280000010a7983 */ /* 0x000e9e0000300a00 */
[----:B------:R-:W-:-:S05]  /*2ba00*/  NOP ;  /* 0x0000000000007918 */ /* 0x000fca0000000000 */
[----:B------:R-:W-:Y:S04]  /*2ba10*/  STL.64 [R1+0x590], R16 ;  /* 0x0005901001007387 */ /* 0x000fe80000100a00 */
[----:B------:R0:W-:Y:S04]  /*2ba20*/  STL.64 [R1+0x598], R18 ;  /* 0x0005981201007387 */ /* 0x0001e80000100a00 */
[----:B0-----:R-:W2:Y:S04]  /*2ba30*/  LDL.LU.64 R18, [R1+0x27f8] ;  /* 0x0027f80001127983 */ /* 0x001ea80000300a00 */
[----:B------:R-:W2:Y:S02]  /*2ba40*/  LDL.LU.64 R16, [R1+0x27f0] ;  /* 0x0027f00001107983 */ /* 0x000ea40000300a00 */
[----:B--2---:R-:W-:Y:S02]  /*2ba50*/  HMMA.16816.F32 R8, R16, R10, R4 ;  /* 0x0000000a1008723c */ /* 0x004fe40000001804 */
[----:B------:R-:W2:-:S15]  /*2ba60*/  LDL.LU.64 R6, [R1+0x27e8] ;  /* 0x0027e80001067983 */ /* 0x000e9e0000300a00 */
[----:B------:R-:W-:-:S06]  /*2ba70*/  NOP ;  /* 0x0000000000007918 */ /* 0x000fcc0000000000 */
[----:B------:R-:W-:Y:S04]  /*2ba80*/  STL.64 [R1+0x4b0], R8 ;  /* 0x0004b00801007387 */ /* 0x000fe80000100a00 */
[----:B------:R-:W-:Y:S04]  /*2ba90*/  STL.64 [R1+0x4b8], R10 ;  /* 0x0004b80a01007387 */ /* 0x000fe80000100a00 */
[----:B------:R-:W0:Y:S02]  /*2baa0*/  LDSM.16.MT88.4 R8, [R28+UR4+0x8180] ;  /* 0x008180041c08783b */ /* 0x000e240008004200 */
[----:B0-----:R-:W-:-:S02]  /*2bab0*/  IMAD.MOV.U32 R15, RZ, RZ, R10 ;  /* 0x000000ffff0f7224 */ /* 0x001fc400078e000a */
[----:B------:R0:W-:Y:S01]  /*2bac0*/  STL.64 [R1+0x50], R8 ;  /* 0x0000500801007387 */ /* 0x0001e20000100a00 */
[----:B------:R-:W-:-:S03]  /*2bad0*/  IMAD.MOV.U32 R14, RZ, RZ, R11 ;  /* 0x000000ffff0e7224 */ /* 0x000fc600078e000b */
[----:B------:R-:W2:Y:S04]  /*2bae0*/  LDL.LU.64 R10, [R1+0x27e0] ;  /* 0x0027e000010a7983 */ /* 0x000ea80000300a00 */
[----:B0-----:R-:W2:Y:S04]  /*2baf0*/  LDL.LU.64 R8, [R1+0x27d8] ;  /* 0x0027d80001087983 */ /* 0x001ea80000300a00 */
[----:B------:R-:W-:Y:S04]  /*2bb00*/  STL [R1+0x26cc], R14 ;  /* 0x0026cc0e01007387 */ /* 0x000fe80000100800 */
[----:B------:R-:W-:Y:S01]  /*2bb10*/  STL [R1+0x26c8], R15 ;  /* 0x0026c80f01007387 */ /* 0x000fe20000100800 */
[----:B------:R-:W-:-:S02]  /*2bb20*/  IMAD.MOV.U32 R21, RZ, RZ, R16 ;  /* 0x000000ffff157224 */ /* 0x000fc400078e0010 */
[----:B------:R-:W-:Y:S02]  /*2bb30*/  IMAD.MOV.U32 R0, RZ, RZ, R18 ;  /* 0x000000ffff007224 */ /* 0x000fe400078e0012 */
[----:B------:R-:W-:Y:S01]  /*2bb40*/  IMAD.MOV.U32 R3, RZ, RZ, R19 ;  /* 0x000000ffff037224 */ /* 0x000fe200078e0013 */
[----:B--2---:R-:W-:Y:S01]  /*2bb50*/  HMMA.16816.F32 R4, R16, R6, R8 ;  /* 0x000000061004723c */ /* 0x004fe20000001808 */
[----:B------:R-:W2:Y:S04]  /*2bb60*/  LDL.LU.64 R10, [R1+0x27d0] ;  /* 0x0027d000010a7983 */ /* 0x000ea80000300a00 */
[----:B------:R-:W2:-:S15]  /*2bb70*/  LDL.LU.64 R8, [R1+0x27c8] ;  /* 0x0027c80001087983 */ /* 0x000e9e0000300a00 */
[----:B------:R-:W-:-:S03]  /*2bb80*/  NOP ;  /* 0x0000000000007918 */ /* 0x000fc60000000000 */
[----:B------:R0:W-:Y:S02]  /*2bb90*/  STL.64 [R1+0x490], R4 ;  /* 0x0004900401007387 */ /* 0x0001e40000100a00 */
[----:B0-----:R-:W-:Y:S02]  /*2bba0*/  IMAD.MOV.U32 R5, RZ, RZ, R17 ;  /* 0x000000ffff057224 */ /* 0x001fe400078e0011 */
[----:B------:R-:W0:Y:S04]  /*2bbb0*/  LDSM.16.MT88.4 R16, [R28+UR4+0x8200] ;  /* 0x008200041c10783b */ /* 0x000e280008004200 */
[----:B------:R1:W-:Y:S04]  /*2bbc0*/  STL.64 [R1+0x498], R6 ;  /* 0x0004980601007387 */ /* 0x0003e80000100a00 */
[----:B-1----:R-:W3:Y:S04]  /*2bbd0*/  LDL.LU.64 R6, [R1+0x27c0] ;  /* 0x0027c00001067983 */ /* 0x002ee80000300a00 */
[----:B------:R-:W3:Y:S01]  /*2bbe0*/  LDL.LU R4, [R1+0x27b8] ;  /* 0x0027b80001047983 */ /* 0x000ee20000300800 */
[----:B0-----:R-:W-:-:S03]  /*2bbf0*/  IMAD.MOV.U32 R14, RZ, RZ, R18 ;  /* 0x000000ffff0e7224 */ /* 0x001fc600078e0012 */
[----:B------:R0:W-:Y:S01]  /*2bc00*/  STL.64 [R1+0x60], R16 ;  /* 0x0000601001007387 */ /* 0x0001e20000100a00 */
[----:B------:R-:W-:-:S03]  /*2bc10*/  IMAD.MOV.U32 R15, RZ, RZ, R19 ;  /* 0x000000ffff0f7224 */ /* 0x000fc600078e0013 */
[----:B0-----:R-:W3:Y:S04]  /*2bc20*/  LDL.LU R16, [R1+0x470] ;  /* 0x0004700001107983 */ /* 0x001ee80000300800 */
[----:B------:R-:W3:Y:S04]  /*2bc30*/  LDL.LU R17, [R1+0x474] ;  /* 0x0004740001117983 */ /* 0x000ee80000300800 */
[----:B------:R-:W3:Y:S04]  /*2bc40*/  LDL.LU R18, [R1+0x478] ;  /* 0x0004780001127983 */ /* 0x000ee80000300800 */
[----:B------:R-:W3:Y:S04]  /*2bc50*/  LDL.LU R19, [R1+0x47c] ;  /* 0x00047c0001137983 */ /* 0x000ee80000300800 */
[----:B------:R-:W-:Y:S04]  /*2bc60*/  STL.64 [R1+0x2768], R14 ;  /* 0x0027680e01007387 */ /* 0x000fe80000100a00 */
[----:B------:R0:W-:Y:S02]  /*2bc70*/  STL.64 [R1+0x2760], R12 ;  /* 0x0027600c01007387 */ /* 0x0001e40000100a00 */
[----:B0-----:R-:W-:-:S02]  /*2bc80*/  IMAD.MOV.U32 R12, RZ, RZ, R21 ;  /* 0x000000ffff0c7224 */ /* 0x001fc400078e0015 */
[----:B------:R-:W3:Y:S01]  /*2bc90*/  LDL.LU R21, [R1+0x27b4] ;  /* 0x0027b40001157983 */ /* 0x000ee20000300800 */
[----:B------:R-:W-:Y:S02]  /*2bca0*/  IMAD.MOV.U32 R13, RZ, RZ, R5 ;  /* 0x000000ffff0d7224 */ /* 0x000fe400078e0005 */
[----:B------:R-:W-:Y:S02]  /*2bcb0*/  IMAD.MOV.U32 R14, RZ, RZ, R0 ;  /* 0x000000ffff0e7224 */ /* 0x000fe400078e0000 */
[----:B------:R-:W-:Y:S01]  /*2bcc0*/  IMAD.MOV.U32 R15, RZ, RZ, R3 ;  /* 0x000000ffff0f7224 */ /* 0x000fe200078e0003 */
[----:B------:R-:W3:Y:S04]  /*2bcd0*/  LDL.LU R5, [R1+0x27b0] ;  /* 0x0027b00001057983 */ /* 0x000ee80000300800 */
[----:B------:R-:W3:Y:S04]  /*2bce0*/  LDL.LU R0, [R1+0x27ac] ;  /* 0x0027ac0001007983 */ /* 0x000ee80000300800 */
[----:B------:R-:W3:Y:S01]  /*2bcf0*/  LDL.LU R3, [R1+0x27a8] ;  /* 0x0027a80001037983 */ /* 0x000ee20000300800 */
[----:B--2---:R-:W-:Y:S07]  /*2bd00*/  HMMA.16816.F32 R8, R12, R22, R8 ;  /* 0x000000160c08723c */ /* 0x004fee0000001808 */
[----:B----4-:R-:W-:-:S15]  /*2bd10*/  IMAD.MOV.U32 R22, RZ, RZ, R24 ;  /* 0x000000ffff167224 */ /* 0x010fde00078e0018 */
[----:B------:R-:W-:-:S01]  /*2bd20*/  NOP ;  /* 0x0000000000007918 */ /* 0x000fc20000000000 */
[----:B------:R-:W-:Y:S04]  /*2bd30*/  STL.64 [R1+0x480], R8 ;  /* 0x0004800801007387 */ /* 0x000fe80000100a00 */
[----:B------:R0:W-:Y:S04]  /*2bd40*/  STL.64 [R1+0x488], R10 ;  /* 0x0004880a01007387 */ /* 0x0001e80000100a00 */
[----:B0-----:R-:W2:Y:S04]  /*2bd50*/  LDL.LU.64 R10, [R1+0x27a0] ;  /* 0x0027a000010a7983 */ /* 0x001ea80000300a00 */
[----:B------:R-:W4:Y:S01]  /*2bd60*/  LDL.LU.64 R8, [R1+0x2798] ;  /* 0x0027980001087983 */ /* 0x000f220000300a00 */
[----:B---3--:R-:W-:-:S03]  /*2bd70*/  IMAD.MOV.U32 R23, RZ, RZ, R7 ;  /* 0x000000ffff177224 */ /* 0x008fc600078e0007 */
[----:B------:R0:W-:Y:S02]  /*2bd80*/  STL.64 [R1+0x2600], R20 ;  /* 0x0026001401007387 */ /* 0x0001e40000100a00 */
[----:B0-----:R-:W-:Y:S02]  /*2bd90*/  IMAD.MOV.U32 R20, RZ, RZ, R2 ;  /* 0x000000ffff147224 */ /* 0x001fe400078e0002 */
[----:B------:R-:W-:Y:S01]  /*2bda0*/  IMAD.MOV.U32 R21, RZ, RZ, R29 ;  /* 0x000000ffff157224 */ /* 0x000fe200078e001d */
[----:B------:R-:W3:Y:S04]  /*2bdb0*/  LDL.LU R2, [R1+0x2790] ;  /* 0x0027900001027983 */ /* 0x000ee80000300800 */
[----:B------:R-:W4:Y:S04]  /*2bdc0*/  LDL.LU R29, [R1+0x278c] ;  /* 0x00278c00011d7983 */ /* 0x000f280000300800 */
[----:B------:R-:W4:Y:S04]  /*2bdd0*/  LDL.LU R24, [R1+0x2788] ;  /* 0x0027880001187983 */ /* 0x000f280000300800 */
[----:B------:R-:W-:Y:S04]  /*2bde0*/  STL.64 [R1+0x26f8], R22 ;  /* 0x0026f81601007387 */ /* 0x000fe80000100a00 */
[----:B------:R0:W-:Y:S04]  /*2bdf0*/  STL.64 [R1+0x26f0], R20 ;  /* 0x0026f01401007387 */ /* 0x0001e80000100a00 */
[----:B0-----:R-:W2:Y:S01]  /*2be00*/  LDL.LU R20, [R1+0x4a0] ;  /* 0x0004a00001147983 */ /* 0x001ea20000300800 */
[----:B------:R-:W-:-:S02]  /*2be10*/  IMAD.MOV.U32 R21, RZ, RZ, R3 ;  /* 0x000000ffff157224 */ /* 0x000fc400078e0003 */
[----:B------:R-:W-:Y:S02]  /*2be20*/  IMAD.MOV.U32 R23, RZ, RZ, R0 ;  /* 0x000000ffff177224 */ /* 0x000fe400078e0000 */
[----:B---3--:R-:W-:-:S07]  /*2be30*/  IMAD.MOV.U32 R22, RZ, RZ, R2 ;  /* 0x000000ffff167224 */ /* 0x008fce00078e0002 */
[----:B--2---:R-:W-:Y:S07]  /*2be40*/  HMMA.16816.F32 R12, R12, R26, R20 ;  /* 0x0000001a0c0c723c */ /* 0x004fee0000001814 */
[----:B------:R-:W-:Y:S02]  /*2be50*/  IMAD.MOV.U32 R22, RZ, RZ, R10 ;  /* 0x000000ffff167224 */ /* 0x000fe400078e000a */
[----:B------:R-:W-:Y:S02]  /*2be60*/  IMAD.MOV.U32 R23, RZ, RZ, R6 ;  /* 0x000000ffff177224 */ /* 0x000fe400078e0006 */
[----:B------:R-:W-:-:S02]  /*2be70*/  IMAD.MOV.U32 R20, RZ, RZ, R25 ;  /* 0x000000ffff147224 */ /* 0x000fc400078e0019 */
[----:B------:R-:W-:Y:S01]  /*2be80*/  IMAD.MOV.U32 R21, RZ, RZ, R11 ;  /* 0x000000ffff157224 */ /* 0x000fe200078e000b */
[----:B------:R-:W2:Y:S04]  /*2be90*/  LDL.LU R25, [R1+0x2784] ;  /* 0x0027840001197983 */ /* 0x000ea80000300800 */
[----:B------:R-:W-:Y:S04]  /*2bea0*/  STL.64 [R1+0x2748], R22 ;  /* 0x0027481601007387 */ /* 0x000fe80000100a00 */
[----:B------:R0:W-:Y:S04]  /*2beb0*/  STL.64 [R1+0x2740], R20 ;  /* 0x0027401401007387 */ /* 0x0001e80000100a00 */
[----:B0-----:R-:W3:Y:S04]  /*2bec0*/  LDL.LU R20, [R1+0x30] ;  /* 0x0000300001147983 */ /* 0x001ee80000300800 */
[----:B------:R-:W3:Y:S04]  /*2bed0*/  LDL.LU R21, [R1+0x34] ;  /* 0x0000340001157983 */ /* 0x000ee80000300800 */
[----:B------:R-:W3:Y:S01]  /*2bee0*/  LDL.LU R22, [R1+0x38] ;  /* 0x0000380001167983 */ /* 0x000ee20000300800 */
[----:B----4-:R-:W-:-:S03]  /*2bef0*/  IMAD.MOV.U32 R23, RZ, RZ, R29 ;  /* 0x000000ffff177224 */ /* 0x010fc600078e001d */
[----:B------:R-:W4:Y:S01]  /*2bf00*/  LDL.LU R29, [R1+0x2780] ;  /* 0x00278000011d7983 */ /* 0x000f220000300800 */
[----:B------:R-:W-:Y:S02]  /*2bf10*/  IMAD.MOV.U32 R7, RZ, RZ, R12 ;  /* 0x000000ffff077224 */ /* 0x000fe400078e000c */
[----:B------:R-:W-:Y:S02]  /*2bf20*/  IMAD.MOV.U32 R3, RZ, RZ, R13 ;  /* 0x000000ffff037224 */ /* 0x000fe400078e000d */
[----:B------:R-:W-:Y:S02]  /*2bf30*/  IMAD.MOV.U32 R2, RZ, RZ, R14 ;  /* 0x000000ffff027224 */ /* 0x000fe400078e000e */
[----:B------:R-:W-:Y:S01]  /*2bf40*/  IMAD.MOV.U32 R0, RZ, RZ, R15 ;  /* 0x000000ffff007224 */ /* 0x000fe200078e000f */
[----:B--2---:R-:W-:Y:S01]  /*2bf50*/  STL.64 [R1+0x2660], R24 ;  /* 0x0026601801007387 */ /* 0x004fe20000100a00 */
[----:B---3--:R-:W-:Y:S03]  /*2bf60*/  HMMA.16816.F32 R12, R20, R4, R16 ;  /* 0x00000004140c723c */ /* 0x008fe60000001810 */
[----:B------:R-:W-:Y:S04]  /*2bf70*/  STL [R1+0x2478], R7 ;  /* 0x0024780701007387 */ /* 0x000fe80000100800 */
[----:B------:R-:W-:Y:S04]  /*2bf80*/  STL [R1+0x2470], R0 ;  /* 0x0024700001007387 */ /* 0x000fe80000100800 */
[----:B------:R-:W-:Y:S04]  /*2bf90*/  STL [R1+0x2404], R2 ;  /* 0x0024040201007387 */ /* 0x000fe80000100800 */
[----:B------:R-:W-:Y:S08]  /*2bfa0*/  STL [R1+0x2400], R3 ;  /* 0x0024000301007387 */ /* 0x000ff00000100800 */
[----:B------:R-:W-:Y:S04]  /*2bfb0*/  STL.64 [R1+0x470], R12 ;  /* 0x0004700c01007387 */ /* 0x000fe80000100a00 */
[----:B------:R-:W-:Y:S01]  /*2bfc0*/  STL [R1+0x478], R14 ;  /* 0x0004780e01007387 */ /* 0x000fe20000100800 */
[----:B------:R-:W-:-:S03]  /*2bfd0*/  IMAD.MOV.U32 R6, RZ, RZ, R15 ;  /* 0x000000ffff067224 */ /* 0x000fc600078e000f */
[----:B------:R-:W0:Y:S04]  /*2bfe0*/  LDSM.16.MT88.4 R12, [R28+UR4+0x8280] ;  /* 0x008280041c0c783b */ /* 0x000e280008004200 */
[----:B------:R-:W-:Y:S04]  /*2bff0*/  STL [R1+0x247c], R6 ;  /* 0x00247c0601007387 */ /* 0x000fe80000100800 */
[----:B------:R-:W-:Y:S01]  /*2c000*/  STL.64 [R1+0x2750], R4 ;  /* 0x0027500401007387 */ /* 0x000fe20000100a00 */
[----:B----4-:R-:W-:-:S03]  /*2c010*/  IMAD.MOV.U32 R26, RZ, RZ, R29 ;  /* 0x000000ffff1a7224 */ /* 0x010fc600078e001d */
[----:B0-----:R-:W-:Y:S04]  /*2c020*/  STL.64 [R1+0x40], R12 ;  /* 0x0000400c01007387 */ /* 0x001fe80000100a00 */
[----:B------:R-:W2:Y:S04]  /*2c030*/  LDL.LU R24, [R1+0x140] ;  /* 0x0001400001187983 */ /* 0x000ea80000300800 */
[----:B------:R-:W2:Y:S04]  /*2c040*/  LDL.LU R25, [R1+0x144] ;  /* 0x0001440001197983 */ /* 0x000ea80000300800 */
[----:B------:R-:W3:Y:S04]  /*2c050*/  LDL.LU R29, [R1+0x277c] ;  /* 0x00277c00011d7983 */ /* 0x000ee80000300800 */
[----:B------:R-:W4:Y:S04]  /*2c060*/  LDL.LU R27, [R1+0x14c] ;  /* 0x00014c00011b7983 */ /* 0x000f280000300800 */
[----:B----4-:R-:W-:Y:S04]  /*2c070*/  STL.64 [R1+0x26d8], R26 ;  /* 0x0026d81a01007387 */ /* 0x010fe80000100a00 */
[----:B--2---:R0:W-:Y:S04]  /*2c080*/  STL.64 [R1+0x26d0], R24 ;  /* 0x0026d01801007387 */ /* 0x0041e80000100a00 */
[----:B0-----:R-:W2:Y:S04]  /*2c090*/  LDL.LU R24, [R1+0x1a0] ;  /* 0x0001a00001187983 */ /* 0x001ea80000300800 */
[----:B------:R-:W2:Y:S04]  /*2c0a0*/  LDL.LU R25, [R1+0x1a4] ;  /* 0x0001a40001197983 */ /* 0x000ea80000300800 */
[----:B------:R-:W4:Y:S01]  /*2c0b0*/  LDL.LU R26, [R1+0x1a8] ;  /* 0x0001a800011a7983 */ /* 0x000f220000300800 */
[----:B---3--:R-:W-:-:S03]  /*2c0c0*/  IMAD.MOV.U32 R27, RZ, RZ, R29 ;  /* 0x000000ffff1b7224 */ /* 0x008fc600078e001d */
        /* <DEDUP_REMOVED lines=9> */
[----:B------:R-:W3:Y:S01]  /*2c160*/  LDL.LU R12, [R1+0x630] ;  /* 0x00063000010c7983 */ /* 0x000ee20000300800 */
[----:B------:R-:W-:-:S03]  /*2c170*/  IMAD.MOV.U32 R10, RZ, RZ, R14 ;  /* 0x000000ffff0a7224 */ /* 0x000fc600078e000e */
[----:B------:R-:W3:Y:S01]  /*2c180*/  LDL.LU R13, [R1+0x634] ;  /* 0x00063400010d7983 */ /* 0x000ee20000300800 */
[----:B------:R-:W-:-:S03]  /*2c190*/  IMAD.MOV.U32 R11, RZ, RZ, R15 ;  /* 0x000000ffff0b7224 */ /* 0x000fc600078e000f */
[----:B------:R-:W3:Y:S04]  /*2c1a0*/  LDL.LU R14, [R1+0x638] ;  /* 0x00063800010e7983 */ /* 0x000ee80000300800 */
[----:B------:R-:W3:Y:S04]  /*2c1b0*/  LDL.LU R15, [R1+0x63c] ;  /* 0x00063c00010f7983 */ /* 0x000ee80000300800 */
[----:B----4-:R-:W-:Y:S04]  /*2c1c0*/  STL.64 [R1+0x26e8], R26 ;  /* 0x0026e81a01007387 */ /* 0x010fe80000100a00 */
[----:B--2---:R0:W-:Y:S04]  /*2c1d0*/  STL.64 [R1+0x26e0], R24 ;  /* 0x0026e01801007387 */ /* 0x0041e80000100a00 */
[----:B0-----:R-:W2:Y:S04]  /*2c1e0*/  LDL.LU R24, [R1+0x2f0] ;  /* 0x0002f00001187983 */ /* 0x001ea80000300800 */
[----:B------:R-:W2:Y:S04]  /*2c1f0*/  LDL.LU R25, [R1+0x2f4] ;  /* 0x0002f40001197983 */ /* 0x000ea80000300800 */
[----:B------:R-:W4:Y:S04]  /*2c200*/  LDL.LU R26, [R1+0x2f8] ;  /* 0x0002f800011a7983 */ /* 0x000f280000300800 */
        /* <DEDUP_REMOVED lines=8> */
[----:B----4-:R-:W-:Y:S04]  /*2c290*/  STL.64 [R1+0x2718], R26 ;  /* 0x0027181a01007387 */ /* 0x010fe80000100a00 */
[----:B--2---:R0:W-:Y:S04]  /*2c2a0*/  STL.64 [R1+0x2710], R24 ;  /* 0x0027101801007387 */ /* 0x0041e80000100a00 */
[----:B0-----:R-:W2:Y:S04]  /*2c2b0*/  LDL.LU R24, [R1+0x550] ;  /* 0x0005500001187983 */ /* 0x001ea80000300800 */
[----:B------:R-:W2:Y:S04]  /*2c2c0*/  LDL.LU R25, [R1+0x554] ;  /* 0x0005540001197983 */ /* 0x000ea80000300800 */
[----:B------:R-:W4:Y:S04]  /*2c2d0*/  LDL.LU R26, [R1+0x558] ;  /* 0x00055800011a7983 */ /* 0x000f280000300800 */
[----:B------:R-:W4:Y:S01]  /*2c2e0*/  LDL.LU R27, [R1+0x55c] ;  /* 0x00055c00011b7983 */ /* 0x000f220000300800 */
[----:B------:R-:W-:Y:S03]  /*2c2f0*/  HMMA.16816.F32 R12, R20, R8, R12 ;  /* 0x00000008140c723c */ /* 0x000fe6000000180c */
[----:B----4-:R3:W-:Y:S04]  /*2c300*/  STL.64 [R1+0x2728], R26 ;  /* 0x0027281a01007387 */ /* 0x0107e80000100a00 */
[----:B--2---:R0:W-:Y:S01]  /*2c310*/  STL.64 [R1+0x2720], R24 ;  /* 0x0027201801007387 */ /* 0x0041e20000100a00 */
[----:B---3--:R-:W-:-:S03]  /*2c320*/  IMAD.MOV.U32 R26, RZ, RZ, R29 ;  /* 0x000000ffff1a7224 */ /* 0x008fc600078e001d */
[----:B0-----:R-:W2:Y:S04]  /*2c330*/  LDL.LU R24, [R1+0x560] ;  /* 0x0005600001187983 */ /* 0x001ea80000300800 */
[----:B------:R-:W2:Y:S04]  /*2c340*/  LDL.LU R25, [R1+0x564] ;  /* 0x0005640001197983 */ /* 0x000ea80000300800 */
[----:B------:R-:W3:Y:S04]  /*2c350*/  LDL.LU R29, [R1+0x2770] ;  /* 0x00277000011d7983 */ /* 0x000ee80000300800 */
[----:B------:R-:W4:Y:S04]  /*2c360*/  LDL.LU R27, [R1+0x56c] ;  /* 0x00056c00011b7983 */ /* 0x000f280000300800 */
[----:B----4-:R-:W-:Y:S04]  /*2c370*/  STL.64 [R1+0x2738], R26 ;  /* 0x0027381a01007387 */ /* 0x010fe80000100a00 */
[----:B--2---:R0:W-:Y:S04]  /*2c380*/  STL.64 [R1+0x2730], R24 ;  /* 0x0027301801007387 */ /* 0x0041e80000100a00 */
[----:B0-----:R-:W2:Y:S04]  /*2c390*/  LDL.LU R24, [R1+0x570] ;  /* 0x0005700001187983 */ /* 0x001ea80000300800 */
[----:B------:R-:W2:Y:S04]  /*2c3a0*/  LDL.LU R25, [R1+0x574] ;  /* 0x0005740001197983 */ /* 0x000ea80000300800 */
[----:B------:R-:W2:Y:S01]  /*2c3b0*/  LDL.LU R26, [R1+0x578] ;  /* 0x00057800011a7983 */ /* 0x000ea20000300800 */
[----:B---3--:R-:W-:-:S03]  /*2c3c0*/  IMAD.MOV.U32 R27, RZ, RZ, R29 ;  /* 0x000000ffff1b7224 */ /* 0x008fc600078e001d */
[----:B------:R-:W-:Y:S04]  /*2c3d0*/  STL.64 [R1+0x460], R12 ;  /* 0x0004600c01007387 */ /* 0x000fe80000100a00 */
[----:B------:R0:W-:Y:S01]  /*2c3e0*/  STL [R1+0x468], R14 ;  /* 0x0004680e01007387 */ /* 0x0001e20000100800 */
[----:B------:R-:W-:-:S03]  /*2c3f0*/  IMAD.MOV.U32 R29, RZ, RZ, R15 ;  /* 0x000000ffff1d7224 */ /* 0x000fc600078e000f */
[----:B0-----:R-:W3:Y:S04]  /*2c400*/  LDL.LU.64 R14, [R1+0x2768] ;  /* 0x00276800010e7983 */ /* 0x001ee80000300a00 */
[----:B------:R-:W4:Y:S04]  /*2c410*/  LDL.LU.64 R12, [R1+0x2760] ;  /* 0x00276000010c7983 */ /* 0x000f280000300a00 */
[----:B------:R-:W-:Y:S01]  /*2c420*/  STL [R1+0x2474], R29 ;  /* 0x0024741d01007387 */ /* 0x000fe20000100800 */
[----:B----4-:R-:W-:-:S15]  /*2c430*/  HMMA.16816.F32 R16, R20, R12, R16 ;  /* 0x0000000c1410723c */ /* 0x010fde0000001810 */
[----:B------:R-:W-:-:S08]  /*2c440*/  NOP ;  /* 0x0000000000007918 */ /* 0x000fd00000000000 */
[----:B------:R0:W-:Y:S04]  /*2c450*/  STL.64 [R1+0x4a0], R16 ;  /* 0x0004a01001007387 */ /* 0x0001e80000100a00 */
[----:B------:R-:W-:Y:S04]  /*2c460*/  STL.64 [R1+0x4a8], R18 ;  /* 0x0004a81201007387 */ /* 0x000fe80000100a00 */
[----:B0-----:R-:W4:Y:S02]  /*2c470*/  LDL.LU.64 R16, [R1+0x2758] ;  /* 0x0027580001107983 */ /* 0x001f240000300a00 */
[----:B----4-:R-:W-:Y:S02]  /*2c480*/  HMMA.16816.F32 R20, R20, R16, R4 ;  /* 0x000000101414723c */ /* 0x010fe40000001804 */
[----:B------:R-:W2:-:S15]  /*2c490*/  LDL.LU.64 R4, [R1+0x2750] ;  /* 0x0027500001047983 */ /* 0x000e9e0000300a00 */
[----:B------:R-:W-:-:S06]  /*2c4a0*/  NOP ;  /* 0x0000000000007918 */ /* 0x000fcc0000000000 */
        /* <DEDUP_REMOVED lines=41> */
[----:B------:R0:W-:Y:S01]  /*2c740*/  STL.64 [R1+0x310], R24 ;  /* 0x0003101801007387 */ /* 0x0001e20000100a00 */
[----:B------:R-:W-:Y:S02]  /*2c750*/  IMAD.MOV.U32 R19, RZ, RZ, R26 ;  /* 0x000000ffff137224 */ /* 0x000fe400078e001a */
[----:B------:R-:W-:Y:S02]  /*2c760*/  IMAD.MOV.U32 R18, RZ, RZ, R27 ;  /* 0x000000ffff127224 */ /* 0x000fe400078e001b */
[----:B------:R-:W2:Y:S04]  /*2c770*/  LDL.LU.64 R26, [R1+0x26d8] ;  /* 0x0026d800011a7983 */ /* 0x000ea80000300a00 */
[----:B0-----:R-:W2:Y:S04]  /*2c780*/  LDL.LU.64 R24, [R1+0x26d0] ;  /* 0x0026d00001187983 */ /* 0x001ea80000300a00 */
[----:B------:R-:W-:Y:S04]  /*2c790*/  STL.64 [R1+0x26b0], R10 ;  /* 0x0026b00a01007387 */ /* 0x000fe80000100a00 */
[----:B------:R0:W-:Y:S04]  /*2c7a0*/  STL.64 [R1+0x26a8], R8 ;  /* 0x0026a80801007387 */ /* 0x0001e80000100a00 */
[----:B0-----:R-:W4:Y:S04]  /*2c7b0*/  LDL.LU R8, [R1+0x190] ;  /* 0x0001900001087983 */ /* 0x001f280000300800 */
[----:B------:R-:W4:Y:S04]  /*2c7c0*/  LDL.LU R9, [R1+0x194] ;  /* 0x0001940001097983 */ /* 0x000f280000300800 */
[----:B------:R-:W4:Y:S04]  /*2c7d0*/  LDL.LU R10, [R1+0x198] ;  /* 0x00019800010a7983 */ /* 0x000f280000300800 */
[----:B------:R-:W4:Y:S04]  /*2c7e0*/  LDL.LU R11, [R1+0x19c] ;  /* 0x00019c00010b7983 */ /* 0x000f280000300800 */
[----:B------:R-:W-:Y:S04]  /*2c7f0*/  STL [R1+0x22ac], R18 ;  /* 0x0022ac1201007387 */ /* 0x000fe80000100800 */
[----:B------:R-:W-:Y:S01]  /*2c800*/  STL [R1+0x22a8], R19 ;  /* 0x0022a81301007387 */ /* 0x000fe20000100800 */
[----:B----4-:R-:W-:-:S15]  /*2c810*/  HMMA.16816.F32 R8, R20, R12, R8 ;  /* 0x0000000c1408723c */ /* 0x010fde0000001808 */
[----:B------:R-:W-:-:S08]  /*2c820*/  NOP ;  /* 0x0000000000007918 */ /* 0x000fd00000000000 */
[----:B------:R-:W-:Y:S04]  /*2c830*/  STL.64 [R1+0x2e0], R8 ;  /* 0x0002e00801007387 */ /* 0x000fe80000100a00 */
[----:B------:R-:W-:Y:S04]  /*2c840*/  STL.64 [R1+0x2e8], R10 ;  /* 0x0002e80a01007387 */ /* 0x000fe80000100a00 */
[----:B------:R-:W0:Y:S02]  /*2c850*/  LDSM.16.MT88.4 R8, [R28+UR4+0x8300] ;  /* 0x008300041c08783b */ /* 0x000e240008004200 */
[----:B0-----:R-:W-:-:S02]  /*2c860*/  IMAD.MOV.U32 R6, RZ, RZ, R8 ;  /* 0x000000ffff067224 */ /* 0x001fc400078e0008 */
[----:B------:R-:W-:Y:S02]  /*2c870*/  IMAD.MOV.U32 R3, RZ, RZ, R9 ;  /* 0x000000ffff037224 */ /* 0x000fe400078e0009 */
[----:B------:R-:W-:Y:S02]  /*2c880*/  IMAD.MOV.U32 R2, RZ, RZ, R10 ;  /* 0x000000ffff027224 */ /* 0x000fe400078e000a */
[----:B------:R-:W-:Y:S02]  /*2c890*/  IMAD.MOV.U32 R0, RZ, RZ, R11 ;  /* 0x000000ffff007224 */ /* 0x000fe400078e000b */
[----:B--2---:R-:W-:Y:S01]  /*2c8a0*/  HMMA.16816.F32 R8, R20, R16, R24 ;  /* 0x000000101408723c */ /* 0x004fe20000001818 */
[----:B------:R-:W-:Y:S04]  /*2c8b0*/  STL [R1+0x25f8], R2 ;  /* 0x0025f80201007387 */ /* 0x000fe80000100800 */
[----:B------:R-:W-:Y:S04]  /*2c8c0*/  STL [R1+0x25f4], R3 ;  /* 0x0025f40301007387 */ /* 0x000fe80000100800 */
[----:B------:R-:W-:-:S14]  /*2c8d0*/  STL [R1+0x25f0], R6 ;  /* 0x0025f00601007387 */ /* 0x000fdc0000100800 */
[----:B------:R-:W-:Y:S04]  /*2c8e0*/  STL.64 [R1+0x260], R8 ;  /* 0x0002600801007387 */ /* 0x000fe80000100a00 */
[----:B------:R-:W2:Y:S04]  /*2c8f0*/  LDL.LU R20, [R1+0x240] ;  /* 0x0002400001147983 */ /* 0x000ea80000300800 */
[----:B------:R-:W2:Y:S04]  /*2c900*/  LDL.LU R21, [R1+0x244] ;  /* 0x0002440001157983 */ /* 0x000ea80000300800 */
[----:B------:R-:W4:Y:S04]  /*2c910*/  LDL.LU R22, [R1+0x248] ;  /* 0x0002480001167983 */ /* 0x000f280000300800 */
[----:B------:R-:W4:Y:S04]  /*2c920*/  LDL.LU R23, [R1+0x24c] ;  /* 0x00024c0001177983 */ /* 0x000f280000300800 */
[----:B----4-:R-:W-:Y:S04]  /*2c930*/  STL.64 [R1+0x2610], R22 ;  /* 0x0026101601007387 */ /* 0x010fe80000100a00 */
[----:B--2---:R0:W-:Y:S04]  /*2c940*/  STL.64 [R1+0x2608], R20 ;  /* 0x0026081401007387 */ /* 0x0041e80000100a00 */
[----:B0-----:R-:W2:Y:S04]  /*2c950*/  LDL.LU R20, [R1+0x4c0] ;  /* 0x0004c00001147983 */ /* 0x001ea80000300800 */
[----:B------:R-:W2:Y:S04]  /*2c960*/  LDL.LU R21, [R1+0x4c4] ;  /* 0x0004c40001157983 */ /* 0x000ea80000300800 */
[----:B------:R-:W4:Y:S04]  /*2c970*/  LDL.LU R22, [R1+0x4c8] ;  /* 0x0004c80001167983 */ /* 0x000f280000300800 */
[----:B------:R-:W4:Y:S01]  /*2c980*/  LDL.LU R23, [R1+0x4cc] ;  /* 0x0004cc0001177983 */ /* 0x000f220000300800 */
[----:B------:R-:W-:-:S02]  /*2c990*/  IMAD.MOV.U32 R18, RZ, RZ, R10 ;  /* 0x000000ffff127224 */ /* 0x000fc400078e000a */
[----:B------:R-:W-:Y:S01]  /*2c9a0*/  IMAD.MOV.U32 R19, RZ, RZ, R11 ;  /* 0x000000ffff137224 */ /* 0x000fe200078e000b */
[----:B----4-:R3:W-:Y:S04]  /*2c9b0*/  STL.64 [R1+0x2620], R22 ;  /* 0x0026201601007387 */ /* 0x0107e80000100a00 */
[----:B--2---:R0:W-:Y:S01]  /*2c9c0*/  STL.64 [R1+0x2618], R20 ;  /* 0x0026181401007387 */ /* 0x0041e20000100a00 */
[----:B---3--:R-:W-:-:S03]  /*2c9d0*/  IMAD.MOV.U32 R22, RZ, RZ, R14 ;  /* 0x000000ffff167224 */ /* 0x008fc600078e000e */
[----:B0-----:R-:W2:Y:S04]  /*2c9e0*/  LDL.LU R20, [R1+0x60] ;  /* 0x0000600001147983 */ /* 0x001ea80000300800 */
[----:B------:R-:W2:Y:S04]  /*2c9f0*/  LDL.LU R21, [R1+0x64] ;  /* 0x0000640001157983 */ /* 0x000ea80000300800 */
[----:B------:R-:W3:Y:S01]  /*2ca00*/  LDL.LU R14, [R1+0x26cc] ;  /* 0x0026cc00010e7983 */ /* 0x000ee20000300800 */
[----:B------:R-:W-:-:S03]  /*2ca10*/  IMAD.MOV.U32 R23, RZ, RZ, R15 ;  /* 0x000000ffff177224 */ /* 0x000fc600078e000f */
[----:B------:R-:W4:Y:S04]  /*2ca20*/  LDL.LU R15, [R1+0x26c8] ;  /* 0x0026c800010f7983 */ /* 0x000f280000300800 */
[----:B------:R-:W2:Y:S04]  /*2ca30*/  LDL.LU R8, [R1+0x540] ;  /* 0x0005400001087983 */ /* 0x000ea80000300800 */
[----:B------:R-:W2:Y:S04]  /*2ca40*/  LDL.LU R9, [R1+0x544] ;  /* 0x0005440001097983 */ /* 0x000ea80000300800 */
[----:B------:R-:W3:Y:S04]  /*2ca50*/  LDL.LU R10, [R1+0x548] ;  /* 0x00054800010a7983 */ /* 0x000ee80000300800 */
[----:B------:R-:W3:Y:S04]  /*2ca60*/  LDL.LU R11, [R1+0x54c] ;  /* 0x00054c00010b7983 */ /* 0x000ee80000300800 */
[----:B---3--:R-:W-:Y:S04]  /*2ca70*/  STL.64 [R1+0x26c0], R10 ;  /* 0x0026c00a01007387 */ /* 0x008fe80000100a00 */
[----:B--2---:R-:W-:Y:S04]  /*2ca80*/  STL.64 [R1+0x26b8], R8 ;  /* 0x0026b80801007387 */ /* 0x004fe80000100a00 */
[----:B------:R-:W-:Y:S04]  /*2ca90*/  STL.64 [R1+0x2670], R22 ;  /* 0x0026701601007387 */ /* 0x000fe80000100a00 */
[----:B------:R0:W-:Y:S04]  /*2caa0*/  STL.64 [R1+0x2668], R20 ;  /* 0x0026681401007387 */ /* 0x0001e80000100a00 */
[----:B------:R-:W1:Y:S04]  /*2cab0*/  LDSM.16.MT88.4 R8, [R28+UR4+0x8380] ;  /* 0x008380041c08783b */ /* 0x000e680008004200 */
[----:B0-----:R-:W2:Y:S04]  /*2cac0*/  LDL.LU R20, [R1+0x50] ;  /* 0x0000500001147983 */ /* 0x001ea80000300800 */
[----:B------:R-:W2:Y:S04]  /*2cad0*/  LDL.LU R21, [R1+0x54] ;  /* 0x0000540001157983 */ /* 0x000ea80000300800 */
[----:B------:R-:W3:Y:S04]  /*2cae0*/  LDL.LU R24, [R1+0x500] ;  /* 0x0005000001187983 */ /* 0x000ee80000300800 */
        /* <DEDUP_REMOVED lines=14> */
[----:B------:R-:W4:Y:S01]  /*2cbd0*/  LDL.LU R27, [R1+0x52c] ;  /* 0x00052c00011b7983 */ /* 0x000f220000300800 */
[----:B------:R-:W-:-:S02]  /*2cbe0*/  IMAD.MOV.U32 R23, RZ, RZ, R14 ;  /* 0x000000ffff177224 */ /* 0x000fc400078e000e */
[----:B-1----:R-:W-:Y:S02]  /*2cbf0*/  IMAD.MOV.U32 R14, RZ, RZ, R10 ;  /* 0x000000ffff0e7224 */ /* 0x002fe400078e000a */
[----:B------:R-:W-:Y:S02]  /*2cc00*/  IMAD.MOV.U32 R7, RZ, RZ, R11 ;  /* 0x000000ffff077224 */ /* 0x000fe400078e000b */
[----:B------:R-:W-:Y:S02]  /*2cc10*/  IMAD.MOV.U32 R6, RZ, RZ, R8 ;  /* 0x000000ffff067224 */ /* 0x000fe400078e0008 */
[----:B------:R-:W-:Y:S01]  /*2cc20*/  IMAD.MOV.U32 R29, RZ, RZ, R9 ;  /* 0x000000ffff1d7224 */ /* 0x000fe200078e0009 */
[----:B----4-:R-:W-:Y:S04]  /*2cc30*/  STL.64 [R1+0x26a0], R26 ;  /* 0x0026a01a01007387 */ /* 0x010fe80000100a00 */
[----:B---3--:R0:W-:Y:S04]  /*2cc40*/  STL.64 [R1+0x2698], R24 ;  /* 0x0026981801007387 */ /* 0x0081e80000100a00 */
[----:B0-----:R-:W3:Y:S04]  /*2cc50*/  LDL.LU R24, [R1+0x530] ;  /* 0x0005300001187983 */ /* 0x001ee80000300800 */
[----:B------:R-:W3:Y:S04]  /*2cc60*/  LDL.LU R25, [R1+0x534] ;  /* 0x0005340001197983 */ /* 0x000ee80000300800 */
[----:B------:R-:W3:Y:S04]  /*2cc70*/  LDL.LU R26, [R1+0x538] ;  /* 0x00053800011a7983 */ /* 0x000ee80000300800 */
[----:B------:R-:W3:Y:S04]  /*2cc80*/  LDL.LU R27, [R1+0x53c] ;  /* 0x00053c00011b7983 */ /* 0x000ee80000300800 */
[----:B------:R-:W-:Y:S04]  /*2cc90*/  STL [R1+0x22b4], R18 ;  /* 0x0022b41201007387 */ /* 0x000fe80000100800 */
[----:B------:R0:W-:Y:S04]  /*2cca0*/  STL [R1+0x22b0], R19 ;  /* 0x0022b01301007387 */ /* 0x0001e80000100800 */
[----:B------:R-:W2:Y:S04]  /*2ccb0*/  LDL.LU.64 R10, [R1+0x26c0] ;  /* 0x0026c000010a7983 */ /* 0x000ea80000300a00 */
[----:B------:R-:W2:Y:S01]  /*2ccc0*/  LDL.LU.64 R8, [R1+0x26b8] ;  /* 0x0026b80001087983 */ /* 0x000ea20000300a00 */
[----:B------:R-:W-:-:S07]  /*2ccd0*/  IMAD.MOV.U32 R22, RZ, RZ, R15 ;  /* 0x000000ffff167224 */ /* 0x000fce00078e000f */
[----:B--2---:R-:W-:-:S15]  /*2cce0*/  HMMA.16816.F32 R8, R20, R4, R8 ;  /* 0x000000041408723c */ /* 0x004fde0000001808 */
[----:B------:R-:W-:-:S08]  /*2ccf0*/  NOP ;  /* 0x0000000000007918 */ /* 0x000fd00000000000 */
[----:B------:R-:W-:Y:S04]  /*2cd00*/  STL [R1+0x80], R8 ;  /* 0x0000800801007387 */ /* 0x000fe80000100800 */
[----:B------:R1:W-:Y:S01]  /*2cd10*/  STL [R1+0x8c], R11 ;  /* 0x00008c0b01007387 */ /* 0x0003e20000100800 */
[----:B0-----:R-:W-:Y:S02]  /*2cd20*/  IMAD.MOV.U32 R19, RZ, RZ, R10 ;  /* 0x000000ffff137224 */ /* 0x001fe400078e000a */
[----:B------:R-:W-:Y:S01]  /*2cd30*/  IMAD.MOV.U32 R18, RZ, RZ, R9 ;  /* 0x000000ffff127224 */ /* 0x000fe200078e0009 */
[----:B-1----:R-:W2:Y:S04]  /*2cd40*/  LDL.LU.64 R10, [R1+0x26b0] ;  /* 0x0026b000010a7983 */ /* 0x002ea80000300a00 */
[----:B------:R-:W3:Y:S04]  /*2cd50*/  LDL.LU.64 R8, [R1+0x26a8] ;  /* 0x0026a80001087983 */ /* 0x000ee80000300a00 */
[----:B------:R-:W-:Y:S04]  /*2cd60*/  STL [R1+0x22bc], R18 ;  /* 0x0022bc1201007387 */ /* 0x000fe80000100800 */
[----:B------:R-:W-:Y:S01]  /*2cd70*/  STL [R1+0x22b8], R19 ;  /* 0x0022b81301007387 */ /* 0x000fe20000100800 */
[----:B---3--:R-:W-:-:S15]  /*2cd80*/  HMMA.16816.F32 R24, R20, R8, R24 ;  /* 0x000000081418723c */ /* 0x008fde0000001818 */
[----:B------:R-:W-:-:S08]  /*2cd90*/  NOP ;  /* 0x0000000000007918 */ /* 0x000fd00000000000 */
[----:B------:R-:W-:Y:S04]  /*2cda0*/  STL.64 [R1+0x2b0], R24 ;  /* 0x0002b01801007387 */ /* 0x000fe80000100a00 */
        /* <DEDUP_REMOVED lines=8> */
[----:B------:R-:W3:Y:S01]  /*2ce30*/  LDL.LU.64 R24, [R1+0x2688] ;  /* 0x0026880001187983 */ /* 0x000ee20000300a00 */
[----:B------:R-:W-:Y:S01]  /*2ce40*/  LOP3.LUT R15, R28, 0x40, RZ, 0x3c, !PT ;  /* 0x000000401c0f7812 */ /* 0x000fe200078e3cff */
[----:B---3--:R-:W-:Y:S02]  /*2ce50*/  HMMA.16816.F32 R20, R20, R16, R24 ;  /* 0x000000101414723c */ /* 0x008fe40000001818 */
[----:B------:R-:W3:Y:S04]  /*2ce60*/  LDL.LU.64 R26, [R1+0x2680] ;  /* 0x00268000011a7983 */ /* 0x000ee80000300a00 */
[----:B------:R-:W3:-:S15]  /*2ce70*/  LDL.LU.64 R24, [R1+0x2678] ;  /* 0x0026780001187983 */ /* 0x000ede0000300a00 */
[----:B------:R-:W-:-:S02]  /*2ce80*/  NOP ;  /* 0x0000000000007918 */ /* 0x000fc40000000000 */
[----:B------:R-:W-:Y:S04]  /*2ce90*/  STL.64 [R1+0x230], R20 ;  /* 0x0002301401007387 */ /* 0x000fe80000100a00 */
[----:B------:R-:W-:Y:S04]  /*2cea0*/  STL.64 [R1+0x238], R22 ;  /* 0x0002381601007387 */ /* 0x000fe80000100a00 */
[----:B------:R-:W0:Y:S02]  /*2ceb0*/  LDSM.16.MT88.4 R20, [R15+UR4+0x8000] ;  /* 0x008000040f14783b */ /* 0x000e240008004200 */
[----:B0-----:R-:W-:-:S02]  /*2cec0*/  IMAD.MOV.U32 R19, RZ, RZ, R22 ;  /* 0x000000ffff137224 */ /* 0x001fc400078e0016 */
[----:B------:R-:W-:Y:S02]  /*2ced0*/  IMAD.MOV.U32 R18, RZ, RZ, R23 ;  /* 0x000000ffff127224 */ /* 0x000fe400078e0017 */
[----:B------:R-:W-:Y:S02]  /*2cee0*/  IMAD.MOV.U32 R2, RZ, RZ, R20 ;  /* 0x000000ffff027224 */ /* 0x000fe400078e0014 */
[----:B------:R-:W-:Y:S01]  /*2cef0*/  IMAD.MOV.U32 R3, RZ, RZ, R21 ;  /* 0x000000ffff037224 */ /* 0x000fe200078e0015 */
[----:B------:R-:W3:Y:S04]  /*2cf00*/  LDL.LU.64 R22, [R1+0x2670] ;  /* 0x0026700001167983 */ /* 0x000ee80000300a00 */
[----:B------:R-:W3:Y:S04]  /*2cf10*/  LDL.LU.64 R20, [R1+0x2668] ;  /* 0x0026680001147983 */ /* 0x000ee80000300a00 */
[----:B------:R-:W-:Y:S04]  /*2cf20*/  STL.64 [R1+0x2640], R18 ;  /* 0x0026401201007387 */ /* 0x000fe80000100a00 */
[----:B------:R0:W-:Y:S04]  /*2cf30*/  STL.64 [R1+0x2638], R16 ;  /* 0x0026381001007387 */ /* 0x0001e80000100a00 */
[----:B0-----:R-:W4:Y:S04]  /*2cf40*/  LDL.LU R16, [R1+0x600] ;  /* 0x0006000001107983 */ /* 0x001f280000300800 */
[----:B------:R-:W4:Y:S04]  /*2cf50*/  LDL.LU R17, [R1+0x604] ;  /* 0x0006040001117983 */ /* 0x000f280000300800 */
[----:B------:R-:W2:Y:S04]  /*2cf60*/  LDL.LU R18, [R1+0x608] ;  /* 0x0006080001127983 */ /* 0x000ea80000300800 */
[----:B------:R-:W2:Y:S01]  /*2cf70*/  LDL.LU R19, [R1+0x60c] ;  /* 0x00060c0001137983 */ /* 0x000ea20000300800 */
[----:B---3--:R-:W-:Y:S03]  /*2cf80*/  HMMA.16816.F32 R24, R20, R4, R24 ;  /* 0x000000041418723c */ /* 0x008fe60000001818 */
[----:B--2---:R-:W-:Y:S04]  /*2cf90*/  STL.64 [R1+0x2650], R18 ;  /* 0x0026501201007387 */ /* 0x004fe80000100a00 */
[----:B----4-:R0:W-:Y:S04]  /*2cfa0*/  STL.64 [R1+0x2648], R16 ;  /* 0x0026481001007387 */ /* 0x0101e80000100a00 */
[----:B0-----:R-:W2:Y:S04]  /*2cfb0*/  LDL.LU R16, [R1+0x250] ;  /* 0x0002500001107983 */ /* 0x001ea80000300800 */
[----:B------:R-:W2:Y:S04]  /*2cfc0*/  LDL.LU R17, [R1+0x254] ;  /* 0x0002540001117983 */ /* 0x000ea80000300800 */
[----:B------:R-:W2:Y:S04]  /*2cfd0*/  LDL.LU R18, [R1+0x258] ;  /* 0x0002580001127983 */ /* 0x000ea80000300800 */
[----:B------:R-:W2:Y:S04]  /*2cfe0*/  LDL.LU R19, [R1+0x25c] ;  /* 0x00025c0001137983 */ /* 0x000ea80000300800 */
[----:B------:R0:W-:Y:S04]  /*2cff0*/  STL.64 [R1+0x220], R24 ;  /* 0x0002201801007387 */ /* 0x0001e80000100a00 */
[----:B------:R-:W-:Y:S04]  /*2d000*/  STL.64 [R1+0x228], R26 ;  /* 0x0002281a01007387 */ /* 0x000fe80000100a00 */
[----:B0-----:R-:W3:Y:S04]  /*2d010*/  LDL.LU.64 R24, [R1+0x2660] ;  /* 0x0026600001187983 */ /* 0x001ee80000300a00 */
[----:B------:R-:W-:Y:S04]  /*2d020*/  STL.64 [R1+0x2630], R6 ;  /* 0x0026300601007387 */ /* 0x000fe80000100a00 */
[----:B------:R0:W-:Y:S04]  /*2d030*/  STL.64 [R1+0x2628], R4 ;  /* 0x0026280401007387 */ /* 0x0001e80000100a00 */
[----:B0-----:R-:W4:Y:S04]  /*2d040*/  LDL.LU R4, [R1+0x4f0] ;  /* 0x0004f00001047983 */ /* 0x001f280000300800 */
[----:B------:R-:W4:Y:S01]  /*2d050*/  LDL.LU R5, [R1+0x4f4] ;  /* 0x0004f40001057983 */ /* 0x000f220000300800 */
[----:B---3--:R-:W-:-:S02]  /*2d060*/  IMAD.MOV.U32 R6, RZ, RZ, R25 ;  /* 0x000000ffff067224 */ /* 0x008fc400078e0019 */
[----:B------:R-:W-:Y:S02]  /*2d070*/  IMAD.MOV.U32 R7, RZ, RZ, R24 ;  /* 0x000000ffff077224 */ /* 0x000fe400078e0018 */
[----:B------:R-:W0:Y:S01]  /*2d080*/  LDSM.16.MT88.4 R24, [R15+UR4+0x8080] ;  /* 0x008080040f18783b */ /* 0x000e220008004200 */
[----:B--2---:R-:W-:Y:S03]  /*2d090*/  HMMA.16816.F32 R16, R20, R8, R16 ;  /* 0x000000081410723c */ /* 0x004fe60000001810 */
[----:B0-----:R0:W-:Y:S04]  /*2d0a0*/  STL.64 [R1+0x2500], R26 ;  /* 0x0025001a01007387 */ /* 0x0011e80000100a00 */
[----:B------:R1:W-:Y:S01]  /*2d0b0*/  STL.64 [R1+0x24f8], R24 ;  /* 0x0024f81801007387 */ /* 0x0003e20000100a00 */
[----:B0-----:R-:W-:-:S03]  /*2d0c0*/  IMAD.MOV.U32 R26, RZ, RZ, R10 ;  /* 0x000000ffff1a7224 */ /* 0x001fc600078e000a */
[----:B-1----:R-:W2:Y:S04]  /*2d0d0*/  LDL.LU R24, [R1+0x40] ;  /* 0x0000400001187983 */ /* 0x002ea80000300800 */
[----:B------:R-:W2:Y:S04]  /*2d0e0*/  LDL.LU R25, [R1+0x44] ;  /* 0x0000440001197983 */ /* 0x000ea80000300800 */
[----:B------:R-:W3:Y:S01]  /*2d0f0*/  LDL.LU R10, [R1+0x265c] ;  /* 0x00265c00010a7983 */ /* 0x000ee20000300800 */
[----:B------:R-:W-:-:S03]  /*2d100*/  IMAD.MOV.U32 R27, RZ, RZ, R11 ;  /* 0x000000ffff1b7224 */ /* 0x000fc600078e000b */
[----:B------:R-:W3:Y:S04]  /*2d110*/  LDL.LU R11, [R1+0x2658] ;  /* 0x00265800010b7983 */ /* 0x000ee80000300800 */
        /* <DEDUP_REMOVED lines=35> */
[----:B------:R-:W0:Y:S04]  /*2d350*/  LDSM.16.MT88.4 R20, [R15+UR4+0x8100] ;  /* 0x008100040f14783b */ /* 0x000e280008004200 */
[----:B0-----:R-:W-:Y:S04]  /*2d360*/  STL.64 [R1+0x24c0], R22 ;  /* 0x0024c01601007387 */ /* 0x001fe80000100a00 */
[----:B------:R0:W-:Y:S04]  /*2d370*/  STL.64 [R1+0x24b8], R20 ;  /* 0x0024b81401007387 */ /* 0x0001e80000100a00 */
[----:B0-----:R-:W3:Y:S04]  /*2d380*/  LDL.LU R20, [R1+0x5d0] ;  /* 0x0005d00001147983 */ /* 0x001ee80000300800 */
[----:B------:R-:W3:Y:S04]  /*2d390*/  LDL.LU R21, [R1+0x5d4] ;  /* 0x0005d40001157983 */ /* 0x000ee80000300800 */
[----:B------:R-:W3:Y:S04]  /*2d3a0*/  LDL.LU R22, [R1+0x5d8] ;  /* 0x0005d80001167983 */ /* 0x000ee80000300800 */
[----:B------:R-:W3:Y:S01]  /*2d3b0*/  LDL.LU R23, [R1+0x5dc] ;  /* 0x0005dc0001177983 */ /* 0x000ee20000300800 */
[C---:B----4-:R-:W-:Y:S06]  /*2d3c0*/  HMMA.16816.F32 R8, R24.reuse, R16, R8 ;  /* 0x000000101808723c */ /* 0x050fec0000001808 */
[----:B------:R-:W-:Y:S01]  /*2d3d0*/  STL.64 [R1+0x25b8], R16 ;  /* 0x0025b81001007387 */ /* 0x000fe20000100a00 */
[----:B---3--:R-:W-:-:S15]  /*2d3e0*/  HMMA.16816.F32 R20, R24, R12, R20 ;  /* 0x0000000c1814723c */ /* 0x008fde0000001814 */
[----:B------:R-:W-:-:S08]  /*2d3f0*/  NOP ;  /* 0x0000000000007918 */ /* 0x000fd00000000000 */
[----:B------:R0:W-:Y:S04]  /*2d400*/  STL.64 [R1+0x340], R20 ;  /* 0x0003401401007387 */ /* 0x0001e80000100a00 */
[----:B------:R1:W-:Y:S04]  /*2d410*/  STL.64 [R1+0x348], R22 ;  /* 0x0003481601007387 */ /* 0x0003e80000100a00 */
[----:B0-----:R-:W3:Y:S04]  /*2d420*/  LDL.LU R20, [R1+0xa0] ;  /* 0x0000a00001147983 */ /* 0x001ee80000300800 */
[----:B------:R-:W-:Y:S04]  /*2d430*/  STL.64 [R1+0x330], R8 ;  /* 0x0003300801007387 */ /* 0x000fe80000100a00 */
[----:B------:R-:W-:Y:S04]  /*2d440*/  STL.64 [R1+0x338], R10 ;  /* 0x0003380a01007387 */ /* 0x000fe80000100a00 */
[----:B------:R-:W3:Y:S04]  /*2d450*/  LDL.LU R21, [R1+0xa4] ;  /* 0x0000a40001157983 */ /* 0x000ee80000300800 */
[----:B-1----:R-:W4:Y:S04]  /*2d460*/  LDL.LU R22, [R1+0xa8] ;  /* 0x0000a80001167983 */ /* 0x002f280000300800 */
[----:B------:R-:W4:Y:S01]  /*2d470*/  LDL.LU R23, [R1+0xac] ;  /* 0x0000ac0001177983 */ /* 0x000f220000300800 */
[----:B------:R-:W-:-:S02]  /*2d480*/  IMAD.MOV.U32 R26, RZ, RZ, R19 ;  /* 0x000000ffff1a7224 */ /* 0x000fc400078e0013 */
[----:B------:R-:W-:Y:S01]  /*2d490*/  IMAD.MOV.U32 R27, RZ, RZ, R18 ;  /* 0x000000ffff1b7224 */ /* 0x000fe200078e0012 */
[----:B----4-:R-:W-:Y:S04]  /*2d4a0*/  STL.64 [R1+0x24d0], R22 ;  /* 0x0024d01601007387 */ /* 0x010fe80000100a00 */
[----:B---3--:R0:W-:Y:S04]  /*2d4b0*/  STL.64 [R1+0x24c8], R20 ;  /* 0x0024c81401007387 */ /* 0x0081e80000100a00 */
[----:B0-----:R-:W3:Y:S04]  /*2d4c0*/  LDL.LU R20, [R1+0x100] ;  /* 0x0001000001147983 */ /* 0x001ee80000300800 */
[----:B------:R-:W3:Y:S04]  /*2d4d0*/  LDL.LU R21, [R1+0x104] ;  /* 0x0001040001157983 */ /* 0x000ee80000300800 */
[----:B------:R-:W4:Y:S04]  /*2d4e0*/  LDL.LU R22, [R1+0x108] ;  /* 0x0001080001167983 */ /* 0x000f280000300800 */
[----:B------:R-:W4:Y:S01]  /*2d4f0*/  LDL.LU R23, [R1+0x10c] ;  /* 0x00010c0001177983 */ /* 0x000f220000300800 */
[----:B------:R-:W-:-:S02]  /*2d500*/  IMAD.MOV.U32 R24, RZ, RZ, R2 ;  /* 0x000000ffff187224 */ /* 0x000fc400078e0002 */
[----:B------:R-:W-:Y:S01]  /*2d510*/  IMAD.MOV.U32 R25, RZ, RZ, R3 ;  /* 0x000000ffff197224 */ /* 0x000fe200078e0003 */
[----:B------:R-:W2:Y:S04]  /*2d520*/  LDL.LU R2, [R1+0x25f8] ;  /* 0x0025f80001027983 */ /* 0x000ea80000300800 */
[----:B------:R-:W2:Y:S04]  /*2d530*/  LDL.LU R3, [R1+0x25f4] ;  /* 0x0025f40001037983 */ /* 0x000ea80000300800 */
[----:B------:R-:W-:Y:S04]  /*2d540*/  STL.64 [R1+0x2550], R26 ;  /* 0x0025501a01007387 */ /* 0x000fe80000100a00 */
[----:B------:R-:W-:Y:S04]  /*2d550*/  STL.64 [R1+0x2548], R24 ;  /* 0x0025481801007387 */ /* 0x000fe80000100a00 */
[----:B----4-:R-:W-:Y:S04]  /*2d560*/  STL.64 [R1+0x24e0], R22 ;  /* 0x0024e01601007387 */ /* 0x010fe80000100a00 */
[----:B---3--:R0:W-:Y:S04]  /*2d570*/  STL.64 [R1+0x24d8], R20 ;  /* 0x0024d81401007387 */ /* 0x0081e80000100a00 */
[----:B0-----:R-:W3:Y:S04]  /*2d580*/  LDL.LU R20, [R1+0x110] ;  /* 0x0001100001147983 */ /* 0x001ee80000300800 */
[----:B------:R-:W3:Y:S04]  /*2d590*/  LDL.LU R21, [R1+0x114] ;  /* 0x0001140001157983 */ /* 0x000ee80000300800 */
[----:B------:R-:W4:Y:S04]  /*2d5a0*/  LDL.LU R22, [R1+0x118] ;  /* 0x0001180001167983 */ /* 0x000f280000300800 */
[----:B------:R-:W4:Y:S01]  /*2d5b0*/  LDL.LU R23, [R1+0x11c] ;  /* 0x00011c0001177983 */ /* 0x000f220000300800 */
[----:B------:R-:W-:-:S02]  /*2d5c0*/  IMAD.MOV.U32 R26, RZ, RZ, R14 ;  /* 0x000000ffff1a7224 */ /* 0x000fc400078e000e */
[----:B--2---:R-:W-:Y:S01]  /*2d5d0*/  IMAD.MOV.U32 R27, RZ, RZ, R7 ;  /* 0x000000ffff1b7224 */ /* 0x004fe200078e0007 */
[----:B----4-:R-:W-:Y:S04]  /*2d5e0*/  STL.64 [R1+0x24f0], R22 ;  /* 0x0024f01601007387 */ /* 0x010fe80000100a00 */
[----:B---3--:R0:W-:Y:S04]  /*2d5f0*/  STL.64 [R1+0x24e8], R20 ;  /* 0x0024e81401007387 */ /* 0x0081e80000100a00 */
[----:B0-----:R-:W2:Y:S04]  /*2d600*/  LDL.LU R20, [R1+0x120] ;  /* 0x0001200001147983 */ /* 0x001ea80000300800 */
[----:B------:R-:W2:Y:S04]  /*2d610*/  LDL.LU R21, [R1+0x124] ;  /* 0x0001240001157983 */ /* 0x000ea80000300800 */
[----:B------:R-:W3:Y:S04]  /*2d620*/  LDL.LU R22, [R1+0x128] ;  /* 0x0001280001167983 */ /* 0x000ee80000300800 */
[----:B------:R-:W3:Y:S01]  /*2d630*/  LDL.LU R23, [R1+0x12c] ;  /* 0x00012c0001177983 */ /* 0x000ee20000300800 */
[----:B------:R-:W-:-:S02]  /*2d640*/  IMAD.MOV.U32 R24, RZ, RZ, R6 ;  /* 0x000000ffff187224 */ /* 0x000fc400078e0006 */
[----:B------:R-:W-:Y:S01]  /*2d650*/  IMAD.MOV.U32 R25, RZ, RZ, R29 ;  /* 0x000000ffff197224 */ /* 0x000fe200078e001d */
        /* <DEDUP_REMOVED lines=16> */
[----:B------:R-:W-:Y:S01]  /*2d760*/  IMAD.MOV.U32 R27, RZ, RZ, R0 ;  /* 0x000000ffff1b7224 */ /* 0x000fe200078e0000 */
[----:B---3--:R-:W-:Y:S04]  /*2d770*/  STL.64 [R1+0x2530], R22 ;  /* 0x0025301601007387 */ /* 0x008fe80000100a00 */
[----:B--2---:R0:W-:Y:S04]  /*2d780*/  STL.64 [R1+0x2528], R20 ;  /* 0x0025281401007387 */ /* 0x0041e80000100a00 */
[----:B0-----:R-:W2:Y:S04]  /*2d790*/  LDL.LU R20, [R1+0x1d0] ;  /* 0x0001d00001147983 */ /* 0x001ea80000300800 */
[----:B------:R-:W2:Y:S04]  /*2d7a0*/  LDL.LU R21, [R1+0x1d4] ;  /* 0x0001d40001157983 */ /* 0x000ea80000300800 */
[----:B------:R-:W3:Y:S04]  /*2d7b0*/  LDL.LU R22, [R1+0x1d8] ;  /* 0x0001d80001167983 */ /* 0x000ee80000300800 */
[----:B------:R-:W3:Y:S01]  /*2d7c0*/  LDL.LU R23, [R1+0x1dc] ;  /* 0x0001dc0001177983 */ /* 0x000ee20000300800 */
[----:B----4-:R-:W-:-:S02]  /*2d7d0*/  IMAD.MOV.U32 R24, RZ, RZ, R6 ;  /* 0x000000ffff187224 */ /* 0x010fc400078e0006 */
[----:B------:R-:W-:Y:S01]  /*2d7e0*/  IMAD.MOV.U32 R25, RZ, RZ, R3 ;  /* 0x000000ffff197224 */ /* 0x000fe200078e0003 */
[----:B------:R-:W-:Y:S04]  /*2d7f0*/  STL.64 [R1+0x25e8], R26 ;  /* 0x0025e81a01007387 */ /* 0x000fe80000100a00 */
[----:B------:R-:W-:Y:S04]  /*2d800*/  STL.64 [R1+0x25e0], R24 ;  /* 0x0025e01801007387 */ /* 0x000fe80000100a00 */
[----:B------:R-:W0:Y:S04]  /*2d810*/  LDSM.16.MT88.4 R24, [R15+UR4+0x8180] ;  /* 0x008180040f18783b */ /* 0x000e280008004200 */
[----:B---3--:R-:W-:Y:S04]  /*2d820*/  STL.64 [R1+0x2540], R22 ;  /* 0x0025401601007387 */ /* 0x008fe80000100a00 */
[----:B--2---:R1:W-:Y:S04]  /*2d830*/  STL.64 [R1+0x2538], R20 ;  /* 0x0025381401007387 */ /* 0x0043e80000100a00 */
[----:B-1----:R-:W2:Y:S04]  /*2d840*/  LDL.LU R20, [R1+0x1e0] ;  /* 0x0001e00001147983 */ /* 0x002ea80000300800 */
[----:B------:R-:W2:Y:S04]  /*2d850*/  LDL.LU R21, [R1+0x1e4] ;  /* 0x0001e40001157983 */ /* 0x000ea80000300800 */
[----:B------:R-:W3:Y:S04]  /*2d860*/  LDL.LU R22, [R1+0x1e8] ;  /* 0x0001e80001167983 */ /* 0x000ee80000300800 */
[----:B------:R-:W3:Y:S04]  /*2d870*/  LDL.LU R23, [R1+0x1ec] ;  /* 0x0001ec0001177983 */ /* 0x000ee80000300800 */
[----:B---3--:R-:W-:Y:S04]  /*2d880*/  STL.64 [R1+0x2560], R22 ;  /* 0x0025601601007387 */ /* 0x008fe80000100a00 */
[----:B--2---:R1:W-:Y:S04]  /*2d890*/  STL.64 [R1+0x2558], R20 ;  /* 0x0025581401007387 */ /* 0x0043e80000100a00 */
[----:B-1----:R-:W2:Y:S04]  /*2d8a0*/  LDL.LU R20, [R1+0x150] ;  /* 0x0001500001147983 */ /* 0x002ea80000300800 */
[----:B------:R-:W2:Y:S04]  /*2d8b0*/  LDL.LU R21, [R1+0x154] ;  /* 0x0001540001157983 */ /* 0x000ea80000300800 */
[----:B------:R-:W3:Y:S04]  /*2d8c0*/  LDL.LU R22, [R1+0x158] ;  /* 0x0001580001167983 */ /* 0x000ee80000300800 */
[----:B------:R-:W3:Y:S04]  /*2d8d0*/  LDL.LU R23, [R1+0x15c] ;  /* 0x00015c0001177983 */ /* 0x000ee80000300800 */
[----:B------:R-:W4:Y:S04]  /*2d8e0*/  LDL.LU R16, [R1+0x200] ;  /* 0x0002000001107983 */ /* 0x000f280000300800 */
[----:B------:R-:W4:Y:S04]  /*2d8f0*/  LDL.LU R17, [R1+0x204] ;  /* 0x0002040001117983 */ /* 0x000f280000300800 */
[----:B------:R-:W2:Y:S04]  /*2d900*/  LDL.LU R18, [R1+0x208] ;  /* 0x0002080001127983 */ /* 0x000ea80000300800 */
[----:B------:R-:W2:Y:S04]  /*2d910*/  LDL.LU R19, [R1+0x20c] ;  /* 0x00020c0001137983 */ /* 0x000ea80000300800 */
[----:B------:R-:W3:Y:S04]  /*2d920*/  LDL.LU R8, [R1+0x5b0] ;  /* 0x0005b00001087983 */ /* 0x000ee80000300800 */
[----:B------:R-:W3:Y:S04]  /*2d930*/  LDL.LU R9, [R1+0x5b4] ;  /* 0x0005b40001097983 */ /* 0x000ee80000300800 */
[----:B------:R-:W3:Y:S04]  /*2d940*/  LDL.LU R10, [R1+0x5b8] ;  /* 0x0005b800010a7983 */ /* 0x000ee80000300800 */
[----:B------:R-:W3:Y:S04]  /*2d950*/  LDL.LU R11, [R1+0x5bc] ;  /* 0x0005bc00010b7983 */ /* 0x000ee80000300800 */
[----:B--2---:R-:W-:Y:S04]  /*2d960*/  STL.64 [R1+0x25c8], R18 ;  /* 0x0025c81201007387 */ /* 0x004fe80000100a00 */
[----:B----4-:R1:W-:Y:S04]  /*2d970*/  STL.64 [R1+0x25c0], R16 ;  /* 0x0025c01001007387 */ /* 0x0103e80000100a00 */
[----:B-1----:R-:W2:Y:S04]  /*2d980*/  LDL.LU R16, [R1+0x5a0] ;  /* 0x0005a00001107983 */ /* 0x002ea80000300800 */
[----:B------:R-:W2:Y:S04]  /*2d990*/  LDL.LU R17, [R1+0x5a4] ;  /* 0x0005a40001117983 */ /* 0x000ea80000300800 */
[----:B------:R-:W2:Y:S04]  /*2d9a0*/  LDL.LU R18, [R1+0x5a8] ;  /* 0x0005a80001127983 */ /* 0x000ea80000300800 */
[----:B------:R-:W2:Y:S04]  /*2d9b0*/  LDL.LU R19, [R1+0x5ac] ;  /* 0x0005ac0001137983 */ /* 0x000ea80000300800 */
[----:B---3--:R-:W-:Y:S04]  /*2d9c0*/  STL.64 [R1+0x2570], R22 ;  /* 0x0025701601007387 */ /* 0x008fe80000100a00 */
[----:B------:R1:W-:Y:S04]  /*2d9d0*/  STL.64 [R1+0x2568], R20 ;  /* 0x0025681401007387 */ /* 0x0003e80000100a00 */
[----:B-1----:R-:W3:Y:S04]  /*2d9e0*/  LDL.LU R20, [R1+0x1f0] ;  /* 0x0001f00001147983 */ /* 0x002ee80000300800 */
[----:B------:R-:W3:Y:S04]  /*2d9f0*/  LDL.LU R21, [R1+0x1f4] ;  /* 0x0001f40001157983 */ /* 0x000ee80000300800 */
[----:B------:R-:W4:Y:S04]  /*2da00*/  LDL.LU R22, [R1+0x1f8] ;  /* 0x0001f80001167983 */ /* 0x000f280000300800 */
[----:B------:R-:W4:Y:S04]  /*2da10*/  LDL.LU R23, [R1+0x1fc] ;  /* 0x0001fc0001177983 */ /* 0x000f280000300800 */
[----:B----4-:R-:W-:Y:S04]  /*2da20*/  STL.64 [R1+0x2580], R22 ;  /* 0x0025801601007387 */ /* 0x010fe80000100a00 */
[----:B---3--:R1:W-:Y:S04]  /*2da30*/  STL.64 [R1+0x2578], R20 ;  /* 0x0025781401007387 */ /* 0x0083e80000100a00 */
        /* <DEDUP_REMOVED lines=9> */
[----:B------:R-:W4:Y:S01]  /*2dad0*/  LDL.LU R23, [R1+0x17c] ;  /* 0x00017c0001177983 */ /* 0x000f220000300800 */
[----:B0-----:R-:W-:-:S02]  /*2dae0*/  IMAD.MOV.U32 R29, RZ, RZ, R26 ;  /* 0x000000ffff1d7224 */ /* 0x001fc400078e001a */
        /* <DEDUP_REMOVED lines=8> */
[----:B------:R0:W-:Y:S04]  /*2db70*/  STL [R1+0x54], R25 ;  /* 0x0000541901007387 */ /* 0x0001e80000100800 */
[----:B------:R-:W4:Y:S04]  /*2db80*/  LDL.LU.64 R26, [R1+0x25e8] ;  /* 0x0025e800011a7983 */ /* 0x000f280000300a00 */
[----:B0-----:R-:W4:Y:S04]  /*2db90*/  LDL.LU.64 R24, [R1+0x25e0] ;  /* 0x0025e00001187983 */ /* 0x001f280000300a00 */
[----:B------:R-:W-:Y:S01]  /*2dba0*/  STL [R1+0x2480], R7 ;  /* 0x0024800701007387 */ /* 0x000fe20000100800 */
[----:B----4-:R-:W-:-:S15]  /*2dbb0*/  HMMA.16816.F32 R8, R24, R4, R8 ;  /* 0x000000041808723c */ /* 0x010fde0000001808 */
[----:B------:R-:W-:-:S08]  /*2dbc0*/  NOP ;  /* 0x0000000000007918 */ /* 0x000fd00000000000 */
[----:B------:R-:W-:Y:S04]  /*2dbd0*/  STL.64 [R1+0x3d0], R8 ;  /* 0x0003d00801007387 */ /* 0x000fe80000100a00 */
[----:B------:R0:W-:Y:S04]  /*2dbe0*/  STL.64 [R1+0x3d8], R10 ;  /* 0x0003d80a01007387 */ /* 0x0001e80000100a00 */
[----:B0-----:R-:W4:Y:S04]  /*2dbf0*/  LDL.LU.64 R10, [R1+0x25d8] ;  /* 0x0025d800010a7983 */ /* 0x001f280000300a00 */
        /* <DEDUP_REMOVED lines=9> */
[----:B------:R0:W-:Y:S04]  /*2dc90*/  STL.64 [R1+0x3f0], R16 ;  /* 0x0003f01001007387 */ /* 0x0001e80000100a00 */
[----:B------:R-:W-:Y:S04]  /*2dca0*/  STL.64 [R1+0x3f8], R18 ;  /* 0x0003f81201007387 */ /* 0x000fe80000100a00 */
[----:B0-----:R-:W3:Y:S02]  /*2dcb0*/  LDL.LU.64 R16, [R1+0x25b8] ;  /* 0x0025b80001107983 */ /* 0x001ee40000300a00 */
[----:B---3--:R-:W-:Y:S02]  /*2dcc0*/  HMMA.16816.F32 R24, R24, R16, R20 ;  /* 0x000000101818723c */ /* 0x008fe40000001814 */
        /* <DEDUP_REMOVED lines=76> */
[----:B----4-:R-:W-:Y:S04]  /*2e190*/  STL.64 [R1+0x24b0], R10 ;  /* 0x0024b00a01007387 */ /* 0x010fe80000100a00 */
[----:B------:R0:W-:Y:S04]  /*2e1a0*/  STL.64 [R1+0x24a8], R8 ;  /* 0x0024a80801007387 */ /* 0x0001e80000100a00 */
[----:B0-----:R-:W3:Y:S04]  /*2e1b0*/  LDL.LU R8, [R1+0xf0] ;  /* 0x0000f00001087983 */ /* 0x001ee80000300800 */
[----:B------:R-:W3:Y:S04]  /*2e1c0*/  LDL.LU R9, [R1+0xf4] ;  /* 0x0000f40001097983 */ /* 0x000ee80000300800 */
[----:B------:R-:W3:Y:S04]  /*2e1d0*/  LDL.LU R10, [R1+0xf8] ;  /* 0x0000f800010a7983 */ /* 0x000ee80000300800 */
        /* <DEDUP_REMOVED lines=8> */
[----:B------:R0:W-:Y:S01]  /*2e260*/  STL.64 [R1+0x2488], R16 ;  /* 0x0024881001007387 */ /* 0x0001e20000100a00 */
[----:B--2---:R-:W-:-:S15]  /*2e270*/  HMMA.16816.F32 R20, R24, R16, R20 ;  /* 0x000000101814723c */ /* 0x004fde0000001814 */
[----:B------:R-:W-:-:S08]  /*2e280*/  NOP ;  /* 0x0000000000007918 */ /* 0x000fd00000000000 */
[----:B------:R-:W-:Y:S04]  /*2e290*/  STL.64 [R1+0x210], R20 ;  /* 0x0002101401007387 */ /* 0x000fe80000100a00 */
[----:B------:R-:W-:Y:S04]  /*2e2a0*/  STL.64 [R1+0x218], R22 ;  /* 0x0002181601007387 */ /* 0x000fe80000100a00 */
[----:B0-----:R-:W2:Y:S04]  /*2e2b0*/  LDL.LU R16, [R1+0xd0] ;  /* 0x0000d00001107983 */ /* 0x001ea80000300800 */
[----:B------:R-:W2:Y:S04]  /*2e2c0*/  LDL.LU R17, [R1+0xd4] ;  /* 0x0000d40001117983 */ /* 0x000ea80000300800 */
[----:B------:R-:W4:Y:S04]  /*2e2d0*/  LDL.LU R18, [R1+0xd8] ;  /* 0x0000d80001127983 */ /* 0x000f280000300800 */
[----:B------:R-:W4:Y:S04]  /*2e2e0*/  LDL.LU R19, [R1+0xdc] ;  /* 0x0000dc0001137983 */ /* 0x000f280000300800 */
[----:B------:R-:W0:Y:S02]  /*2e2f0*/  LDSM.16.MT88.4 R20, [R15+UR4+0x8280] ;  /* 0x008280040f14783b */ /* 0x000e240008004200 */
        /* <DEDUP_REMOVED lines=9> */
[----:B------:R-:W2:Y:S04]  /*2e390*/  LDL.LU R19, [R1+0xec] ;  /* 0x0000ec0001137983 */ /* 0x000ea80000300800 */
[----:B------:R-:W4:Y:S04]  /*2e3a0*/  LDL.LU R24, [R1+0x90] ;  /* 0x0000900001187983 */ /* 0x000f280000300800 */
[----:B------:R-:W4:Y:S04]  /*2e3b0*/  LDL.LU R25, [R1+0x94] ;  /* 0x0000940001197983 */ /* 0x000f280000300800 */
[----:B------:R-:W4:Y:S04]  /*2e3c0*/  LDL.LU R26, [R1+0x98] ;  /* 0x00009800011a7983 */ /* 0x000f280000300800 */
[----:B------:R-:W4:Y:S04]  /*2e3d0*/  LDL.LU R27, [R1+0x9c] ;  /* 0x00009c00011b7983 */ /* 0x000f280000300800 */
[----:B------:R-:W3:Y:S04]  /*2e3e0*/  LDL.LU.64 R22, [R1+0x24c0] ;  /* 0x0024c00001167983 */ /* 0x000ee80000300a00 */
[----:B------:R-:W3:Y:S02]  /*2e3f0*/  LDL.LU.64 R20, [R1+0x24b8] ;  /* 0x0024b80001147983 */ /* 0x000ee40000300a00 */
[----:B---3--:R-:W-:-:S15]  /*2e400*/  HMMA.16816.F32 R8, R20, R4, R8 ;  /* 0x000000041408723c */ /* 0x008fde0000001808 */
[----:B------:R-:W-:-:S08]  /*2e410*/  NOP ;  /* 0x0000000000007918 */ /* 0x000fd00000000000 */
        /* <DEDUP_REMOVED lines=21> */
[----:B------:R-:W4:Y:S04]  /*2e570*/  LDL.LU.64 R16, [R1+0x2488] ;  /* 0x0024880001107983 */ /* 0x000f280000300a00 */
[----:B------:R-:W-:Y:S04]  /*2e580*/  STL.64 [R1+0x2458], R14 ;  /* 0x0024580e01007387 */ /* 0x000fe80000100a00 */
[----:B------:R4:W-:Y:S02]  /*2e590*/  STL.64 [R1+0x2450], R12 ;  /* 0x0024500c01007387 */ /* 0x0009e40000100a00 */
[----:B----4-:R-:W-:Y:S07]  /*2e5a0*/  HMMA.16816.F32 R12, R20, R16, R24 ;  /* 0x00000010140c723c */ /* 0x010fee0000001818 */
[----:B------:R-:W-:-:S05]  /*2e5b0*/  LOP3.LUT R23, R28, 0x40, RZ, 0x3c, !PT ;  /* 0x000000401c177812 */ /* 0x000fca00078e3cff */
[----:B------:R-:W0:Y:S04]  /*2e5c0*/  LDSM.16.MT88.4 R24, [R23+UR4+0x8300] ;  /* 0x008300041718783b */ /* 0x000e280008004200 */
[----:B------:R-:W-:Y:S04]  /*2e5d0*/  STL.64 [R1+0x2448], R16 ;  /* 0x0024481001007387 */ /* 0x000fe80000100a00 */
[----:B------:R-:W1:Y:S04]  /*2e5e0*/  LDSM.16.MT88.4 R20, [R23+UR4+0x8380] ;  /* 0x008380041714783b */ /* 0x000e680008004200 */
[----:B------:R-:W-:Y:S04]  /*2e5f0*/  STL.64 [R1+0x1d0], R12 ;  /* 0x0001d00c01007387 */ /* 0x000fe80000100a00 */
[----:B------:R-:W-:Y:S04]  /*2e600*/  STL.64 [R1+0x1d8], R14 ;  /* 0x0001d80e01007387 */ /* 0x000fe80000100a00 */
[----:B0-----:R-:W-:Y:S04]  /*2e610*/  STL.64 [R1+0x2388], R26 ;  /* 0x0023881a01007387 */ /* 0x001fe80000100a00 */
[----:B------:R0:W-:Y:S02]  /*2e620*/  STL.64 [R1+0x2380], R24 ;  /* 0x0023801801007387 */ /* 0x0001e40000100a00 */
[----:B0-----:R-:W-:-:S02]  /*2e630*/  IMAD.MOV.U32 R24, RZ, RZ, R7 ;  /* 0x000000ffff187224 */ /* 0x001fc400078e0007 */
[----:B------:R-:W4:Y:S01]  /*2e640*/  LDL.LU R7, [R1+0x2480] ;  /* 0x0024800001077983 */ /* 0x000f220000300800 */
[----:B------:R-:W-:-:S03]  /*2e650*/  IMAD.MOV.U32 R25, RZ, RZ, R6 ;  /* 0x000000ffff197224 */ /* 0x000fc600078e0006 */
[----:B------:R-:W3:Y:S04]  /*2e660*/  LDL.LU R6, [R1+0x247c] ;  /* 0x00247c0001067983 */ /* 0x000ee80000300800 */
[----:B------:R-:W3:Y:S01]  /*2e670*/  LDL.LU R16, [R1+0x610] ;  /* 0x0006100001107983 */ /* 0x000ee20000300800 */
[----:B--2---:R-:W-:-:S03]  /*2e680*/  IMAD.MOV.U32 R27, RZ, RZ, R18 ;  /* 0x000000ffff1b7224 */ /* 0x004fc600078e0012 */
[----:B------:R-:W2:Y:S01]  /*2e690*/  LDL.LU R17, [R1+0x614] ;  /* 0x0006140001117983 */ /* 0x000ea20000300800 */
[----:B------:R-:W-:-:S03]  /*2e6a0*/  IMAD.MOV.U32 R26, RZ, RZ, R19 ;  /* 0x000000ffff1a7224 */ /* 0x000fc600078e0013 */
[----:B------:R-:W2:Y:S04]  /*2e6b0*/  LDL.LU R18, [R1+0x618] ;  /* 0x0006180001127983 */ /* 0x000ea80000300800 */
[----:B------:R-:W2:Y:S04]  /*2e6c0*/  LDL.LU R19, [R1+0x61c] ;  /* 0x00061c0001137983 */ /* 0x000ea80000300800 */
[----:B------:R-:W2:Y:S04]  /*2e6d0*/  LDL.LU R12, [R1+0x1b0] ;  /* 0x0001b000010c7983 */ /* 0x000ea80000300800 */
[----:B------:R-:W2:Y:S04]  /*2e6e0*/  LDL.LU R13, [R1+0x1b4] ;  /* 0x0001b400010d7983 */ /* 0x000ea80000300800 */
[----:B------:R-:W2:Y:S04]  /*2e6f0*/  LDL.LU R14, [R1+0x1b8] ;  /* 0x0001b800010e7983 */ /* 0x000ea80000300800 */
[----:B------:R-:W2:Y:S04]  /*2e700*/  LDL.LU R15, [R1+0x1bc] ;  /* 0x0001bc00010f7983 */ /* 0x000ea80000300800 */
[----:B------:R-:W-:Y:S04]  /*2e710*/  STL.64 [R1+0x2430], R26 ;  /* 0x0024301a01007387 */ /* 0x000fe80000100a00 */
[----:B------:R4:W-:Y:S02]  /*2e720*/  STL.64 [R1+0x2428], R24 ;  /* 0x0024281801007387 */ /* 0x0009e40000100a00 */
[----:B----4-:R-:W-:-:S02]  /*2e730*/  IMAD.MOV.U32 R24, RZ, RZ, R7 ;  /* 0x000000ffff187224 */ /* 0x010fc400078e0007 */
[----:B------:R-:W4:Y:S04]  /*2e740*/  LDL.LU R7, [R1+0x2478] ;  /* 0x0024780001077983 */ /* 0x000f280000300800 */
[----:B------:R-:W3:Y:S01]  /*2e750*/  LDL.LU R25, [R1+0x54] ;  /* 0x0000540001197983 */ /* 0x000ee20000300800 */
[----:B------:R-:W-:Y:S02]  /*2e760*/  IMAD.MOV.U32 R26, RZ, RZ, R29 ;  /* 0x000000ffff1a7224 */ /* 0x000fe400078e001d */
[----:B------:R-:W-:Y:S01]  /*2e770*/  IMAD.MOV.U32 R27, RZ, RZ, R0 ;  /* 0x000000ffff1b7224 */ /* 0x000fe200078e0000 */
[----:B------:R-:W2:Y:S04]  /*2e780*/  LDL.LU R29, [R1+0x2474] ;  /* 0x00247400011d7983 */ /* 0x000ea80000300800 */
[----:B------:R-:W2:Y:S02]  /*2e790*/  LDL.LU R0, [R1+0x2470] ;  /* 0x0024700001007983 */ /* 0x000ea40000300800 */
[----:B---3--:R-:W-:-:S15]  /*2e7a0*/  HMMA.16816.F32 R8, R24, R4, R8 ;  /* 0x000000041808723c */ /* 0x008fde0000001808 */
[----:B------:R-:W-:-:S08]  /*2e7b0*/  NOP ;  /* 0x0000000000007918 */ /* 0x000fd00000000000 */
[----:B------:R-:W-:Y:S04]  /*2e7c0*/  STL.64 [R1+0x1c0], R8 ;  /* 0x0001c00801007387 */ /* 0x000fe80000100a00 */
[----:B------:R0:W-:Y:S04]  /*2e7d0*/  STL.64 [R1+0x1c8], R10 ;  /* 0x0001c80a01007387 */ /* 0x0001e80000100a00 */
[----:B0-----:R-:W3:Y:S04]  /*2e7e0*/  LDL.LU.64 R10, [R1+0x2468] ;  /* 0x00246800010a7983 */ /* 0x001ee80000300a00 */
[----:B------:R-:W2:Y:S04]  /*2e7f0*/  LDL.LU.64 R8, [R1+0x2460] ;  /* 0x0024600001087983 */ /* 0x000ea80000300a00 */
[----:B----4-:R-:W-:Y:S04]  /*2e800*/  STL.64 [R1+0x2440], R6 ;  /* 0x0024400601007387 */ /* 0x010fe80000100a00 */
[----:B------:R0:W-:Y:S04]  /*2e810*/  STL.64 [R1+0x2438], R4 ;  /* 0x0024380401007387 */ /* 0x0001e80000100a00 */
[----:B0-----:R-:W4:Y:S04]  /*2e820*/  LDL.LU R4, [R1+0x510] ;  /* 0x0005100001047983 */ /* 0x001f280000300800 */
[----:B------:R-:W4:Y:S04]  /*2e830*/  LDL.LU R5, [R1+0x514] ;  /* 0x0005140001057983 */ /* 0x000f280000300800 */
[----:B------:R-:W4:Y:S04]  /*2e840*/  LDL.LU R6, [R1+0x518] ;  /* 0x0005180001067983 */ /* 0x000f280000300800 */
[----:B------:R-:W4:Y:S04]  /*2e850*/  LDL.LU R7, [R1+0x51c] ;  /* 0x00051c0001077983 */ /* 0x000f280000300800 */
[----:B-1----:R-:W-:Y:S04]  /*2e860*/  STL.64 [R1+0x2348], R22 ;  /* 0x0023481601007387 */ /* 0x002fe80000100a00 */
[----:B------:R0:W-:Y:S04]  /*2e870*/  STL.64 [R1+0x2340], R20 ;  /* 0x0023401401007387 */ /* 0x0001e80000100a00 */
[----:B0-----:R-:W3:Y:S04]  /*2e880*/  LDL.LU R20, [R1+0x5e0] ;  /* 0x0005e00001147983 */ /* 0x001ee80000300800 */
[----:B------:R-:W3:Y:S04]  /*2e890*/  LDL.LU R21, [R1+0x5e4] ;  /* 0x0005e40001157983 */ /* 0x000ee80000300800 */
[----:B------:R-:W2:Y:S04]  /*2e8a0*/  LDL.LU R22, [R1+0x5e8] ;  /* 0x0005e80001167983 */ /* 0x000ea80000300800 */
[----:B------:R-:W2:Y:S04]  /*2e8b0*/  LDL.LU R23, [R1+0x5ec] ;  /* 0x0005ec0001177983 */ /* 0x000ea80000300800 */
[----:B--2---:R-:W-:Y:S04]  /*2e8c0*/  STL.64 [R1+0x2410], R22 ;  /* 0x0024101601007387 */ /* 0x004fe80000100a00 */
[----:B---3--:R0:W-:Y:S04]  /*2e8d0*/  STL.64 [R1+0x2408], R20 ;  /* 0x0024081401007387 */ /* 0x0081e80000100a00 */
[----:B0-----:R-:W2:Y:S04]  /*2e8e0*/  LDL.LU R20, [R1+0x4d0] ;  /* 0x0004d00001147983 */ /* 0x001ea80000300800 */
[----:B------:R-:W2:Y:S04]  /*2e8f0*/  LDL.LU R21, [R1+0x4d4] ;  /* 0x0004d40001157983 */ /* 0x000ea80000300800 */
[----:B------:R-:W3:Y:S04]  /*2e900*/  LDL.LU R22, [R1+0x4d8] ;  /* 0x0004d80001167983 */ /* 0x000ee80000300800 */
[----:B------:R-:W3:Y:S01]  /*2e910*/  LDL.LU R23, [R1+0x4dc] ;  /* 0x0004dc0001177983 */ /* 0x000ee20000300800 */
[C---:B------:R-:W-:Y:S03]  /*2e920*/  HMMA.16816.F32 R12, R24.reuse, R8, R12 ;  /* 0x00000008180c723c */ /* 0x040fe6000000180c */
[----:B---3--:R-:W-:Y:S04]  /*2e930*/  STL.64 [R1+0x2420], R22 ;  /* 0x0024201601007387 */ /* 0x008fe80000100a00 */
[----:B--2---:R0:W-:Y:S04]  /*2e940*/  STL.64 [R1+0x2418], R20 ;  /* 0x0024181401007387 */ /* 0x0041e80000100a00 */
[----:B0-----:R-:W2:Y:S04]  /*2e950*/  LDL.LU R20, [R1+0x4e0] ;  /* 0x0004e00001147983 */ /* 0x001ea80000300800 */
[----:B------:R-:W2:Y:S04]  /*2e960*/  LDL.LU R21, [R1+0x4e4] ;  /* 0x0004e40001157983 */ /* 0x000ea80000300800 */
[----:B------:R-:W2:Y:S04]  /*2e970*/  LDL.LU R22, [R1+0x4e8] ;  /* 0x0004e80001167983 */ /* 0x000ea80000300800 */
[----:B------:R-:W2:Y:S04]  /*2e980*/  LDL.LU R23, [R1+0x4ec] ;  /* 0x0004ec0001177983 */ /* 0x000ea80000300800 */
[----:B------:R-:W-:Y:S04]  /*2e990*/  STL.64 [R1+0x1b0], R12 ;  /* 0x0001b00c01007387 */ /* 0x000fe80000100a00 */
[----:B------:R-:W-:Y:S04]  /*2e9a0*/  STL.64 [R1+0x1b8], R14 ;  /* 0x0001b80e01007387 */ /* 0x000fe80000100a00 */
[----:B------:R-:W0:Y:S04]  /*2e9b0*/  LDSM.16.MT88.4 R12, [R28+UR4+0xc000] ;  /* 0x00c000041c0c783b */ /* 0x000e280008004200 */
[----:B0-----:R-:W-:Y:S04]  /*2e9c0*/  STL.64 [R1+0x30], R12 ;  /* 0x0000300c01007387 */ /* 0x001fe80000100a00 */
[----:B------:R0:W-:Y:S04]  /*2e9d0*/  STL.64 [R1+0x38], R14 ;  /* 0x0000380e01007387 */ /* 0x0001e80000100a00 */
[----:B0-----:R-:W3:Y:S04]  /*2e9e0*/  LDL.LU.64 R14, [R1+0x2458] ;  /* 0x00245800010e7983 */ /* 0x001ee80000300a00 */
[----:B------:R-:W4:Y:S02]  /*2e9f0*/  LDL.LU.64 R12, [R1+0x2450] ;  /* 0x00245000010c7983 */ /* 0x000f240000300a00 */
[----:B----4-:R-:W-:-:S15]  /*2ea00*/  HMMA.16816.F32 R16, R24, R12, R16 ;  /* 0x0000000c1810723c */ /* 0x010fde0000001810 */
[----:B------:R-:W-:-:S08]  /*2ea10*/  NOP ;  /* 0x0000000000007918 */ /* 0x000fd00000000000 */
[----:B------:R0:W-:Y:S04]  /*2ea20*/  STL.64 [R1+0x1a0], R16 ;  /* 0x0001a01001007387 */ /* 0x0001e80000100a00 */
[----:B------:R-:W-:Y:S04]  /*2ea30*/  STL.64 [R1+0x1a8], R18 ;  /* 0x0001a81201007387 */ /* 0x000fe80000100a00 */
[----:B0-----:R-:W4:Y:S02]  /*2ea40*/  LDL.LU.64 R16, [R1+0x2448] ;  /* 0x0024480001107983 */ /* 0x001f240000300a00 */
[----:B----4-:R-:W-:Y:S02]  /*2ea50*/  HMMA.16816.F32 R24, R24, R16, R4 ;  /* 0x000000101818723c */ /* 0x010fe40000001804 */
[----:B------:R-:W4:Y:S04]  /*2ea60*/  LDL.LU.64 R6, [R1+0x2440] ;  /* 0x0024400001067983 */ /* 0x000f280000300a00 */
        /* <DEDUP_REMOVED lines=21> */
[----:B------:R0:W-:Y:S04]  /*2ebc0*/  STL.64 [R1+0x178], R22 ;  /* 0x0001781601007387 */ /* 0x0001e80000100a00 */
[----:B0-----:R-:W2:Y:S04]  /*2ebd0*/  LDL.LU.64 R22, [R1+0x2410] ;  /* 0x0024100001167983 */ /* 0x001ea80000300a00 */
[----:B------:R-:W2:Y:S04]  /*2ebe0*/  LDL.LU.64 R20, [R1+0x2408] ;  /* 0x0024080001147983 */ /* 0x000ea80000300a00 */
[----:B------:R-:W-:Y:S04]  /*2ebf0*/  STL.64 [R1+0x23c8], R10 ;  /* 0x0023c80a01007387 */ /* 0x000fe80000100a00 */
[----:B------:R-:W-:Y:S04]  /*2ec00*/  STL.64 [R1+0x23c0], R8 ;  /* 0x0023c00801007387 */ /* 0x000fe80000100a00 */
[----:B------:R-:W0:Y:S04]  /*2ec10*/  LDSM.16.MT88.4 R8, [R28+UR4+0xc080] ;  /* 0x00c080041c08783b */ /* 0x000e280008004200 */
[----:B0-----:R-:W-:Y:S01]  /*2ec20*/  STL [R1+0x20], R8 ;  /* 0x0000200801007387 */ /* 0x001fe20000100800 */
[----:B------:R-:W-:-:S03]  /*2ec30*/  IMAD.MOV.U32 R18, RZ, RZ, R9 ;  /* 0x000000ffff127224 */ /* 0x000fc600078e0009 */
[----:B------:R4:W-:Y:S01]  /*2ec40*/  STL [R1+0x2c], R11 ;  /* 0x00002c0b01007387 */ /* 0x0009e20000100800 */
[----:B------:R-:W-:Y:S02]  /*2ec50*/  IMAD.MOV.U32 R19, RZ, RZ, R10 ;  /* 0x000000ffff137224 */ /* 0x000fe400078e000a */
[----:B----4-:R-:W-:Y:S01]  /*2ec60*/  HMMA.16816.F32 R8, R24, R12, R4 ;  /* 0x0000000c1808723c */ /* 0x010fe20000001804 */
[----:B------:R-:W0:Y:S04]  /*2ec70*/  LDSM.16.MT88.4 R4, [R28+UR4+0xc100] ;  /* 0x00c100041c04783b */ /* 0x000e280008004200 */
[----:B------:R0:W-:Y:S04]  /*2ec80*/  STL [R1+0x22c4], R19 ;  /* 0x0022c41301007387 */ /* 0x0001e80000100800 */
[----:B------:R1:W-:-:S14]  /*2ec90*/  STL [R1+0x22c0], R18 ;  /* 0x0022c01201007387 */ /* 0x0003dc0000100800 */
[----:B------:R-:W-:Y:S04]  /*2eca0*/  STL.64 [R1+0x160], R8 ;  /* 0x0001600801007387 */ /* 0x000fe80000100a00 */
[----:B------:R-:W-:Y:S01]  /*2ecb0*/  STL.64 [R1+0x168], R10 ;  /* 0x0001680a01007387 */ /* 0x000fe20000100a00 */
[----:B0-----:R-:W-:-:S03]  /*2ecc0*/  IMAD.MOV.U32 R19, RZ, RZ, R6 ;  /* 0x000000ffff137224 */ /* 0x001fc600078e0006 */
[----:B------:R2:W-:Y:S01]  /*2ecd0*/  STL.64 [R1+0x10], R4 ;  /* 0x0000100401007387 */ /* 0x0005e20000100a00 */
[----:B-1----:R-:W-:-:S05]  /*2ece0*/  IMAD.MOV.U32 R18, RZ, RZ, R7 ;  /* 0x000000ffff127224 */ /* 0x002fca00078e0007 */
[----:B------:R-:W-:Y:S04]  /*2ecf0*/  STL [R1+0x22d4], R18 ;  /* 0x0022d41201007387 */ /* 0x000fe80000100800 */
[----:B------:R-:W-:Y:S01]  /*2ed00*/  STL [R1+0x22d0], R19 ;  /* 0x0022d01301007387 */ /* 0x000fe20000100800 */
[----:B--2---:R-:W-:Y:S07]  /*2ed10*/  HMMA.16816.F32 R4, R24, R16, R20 ;  /* 0x000000101804723c */ /* 0x004fee0000001814 */
[----:B------:R-:W-:-:S02]  /*2ed20*/  IMAD.MOV.U32 R24, RZ, RZ, R2 ;  /* 0x000000ffff187224 */ /* 0x000fc400078e0002 */
[----:B------:R-:W2:Y:S01]  /*2ed30*/  LDL.LU R2, [R1+0x2404] ;  /* 0x0024040001027983 */ /* 0x000ea20000300800 */
[----:B------:R-:W-:Y:S02]  /*2ed40*/  IMAD.MOV.U32 R25, RZ, RZ, R3 ;  /* 0x000000ffff197224 */ /* 0x000fe400078e0003 */
[----:B---3--:R-:W-:Y:S02]  /*2ed50*/  IMAD.MOV.U32 R26, RZ, RZ, R15 ;  /* 0x000000ffff1a7224 */ /* 0x008fe400078e000f */
[----:B------:R-:W-:-:S09]  /*2ed60*/  IMAD.MOV.U32 R27, RZ, RZ, R14 ;  /* 0x000000ffff1b7224 */ /* 0x000fd200078e000e */
[----:B------:R-:W-:Y:S04]  /*2ed70*/  STL.64 [R1+0x150], R4 ;  /* 0x0001500401007387 */ /* 0x000fe80000100a00 */
[----:B------:R-:W-:Y:S04]  /*2ed80*/  STL.64 [R1+0x158], R6 ;  /* 0x0001580601007387 */ /* 0x000fe80000100a00 */
[----:B------:R-:W3:Y:S04]  /*2ed90*/  LDL.LU R3, [R1+0x2400] ;  /* 0x0024000001037983 */ /* 0x000ee80000300800 */
[----:B------:R-:W4:Y:S04]  /*2eda0*/  LDL.LU R15, [R1+0x23fc] ;  /* 0x0023fc00010f7983 */ /* 0x000f280000300800 */
[----:B------:R-:W2:Y:S04]  /*2edb0*/  LDL.LU R14, [R1+0x23f8] ;  /* 0x0023f800010e7983 */ /* 0x000ea80000300800 */
[----:B------:R-:W3:Y:S04]  /*2edc0*/  LDL.LU R20, [R1+0x590] ;  /* 0x0005900001147983 */ /* 0x000ee80000300800 */
[----:B------:R-:W3:Y:S04]  /*2edd0*/  LDL.LU R21, [R1+0x594] ;  /* 0x0005940001157983 */ /* 0x000ee80000300800 */
[----:B------:R-:W4:Y:S04]  /*2ede0*/  LDL.LU R22, [R1+0x598] ;  /* 0x0005980001167983 */ /* 0x000f280000300800 */
[----:B------:R-:W4:Y:S04]  /*2edf0*/  LDL.LU R23, [R1+0x59c] ;  /* 0x00059c0001177983 */ /* 0x000f280000300800 */
[----:B------:R-:W0:Y:S04]  /*2ee00*/  LDSM.16.MT88.4 R4, [R28+UR4+0xc180] ;  /* 0x00c180041c04783b */ /* 0x000e280008004200 */
[----:B----4-:R-:W-:Y:S04]  /*2ee10*/  STL.64 [R1+0x2358], R22 ;  /* 0x0023581601007387 */ /* 0x010fe80000100a00 */
[----:B---3--:R1:W-:Y:S04]  /*2ee20*/  STL.64 [R1+0x2350], R20 ;  /* 0x0023501401007387 */ /* 0x0083e80000100a00 */
[----:B-1----:R-:W3:Y:S04]  /*2ee30*/  LDL.LU R20, [R1+0x640] ;  /* 0x0006400001147983 */ /* 0x002ee80000300800 */
[----:B------:R-:W3:Y:S01]  /*2ee40*/  LDL.LU R21, [R1+0x644] ;  /* 0x0006440001157983 */ /* 0x000ee20000300800 */
[----:B--2---:R-:W-:-:S02]  /*2ee50*/  IMAD.MOV.U32 R22, RZ, RZ, R14 ;  /* 0x000000ffff167224 */ /* 0x004fc400078e000e */
[----:B------:R-:W-:Y:S01]  /*2ee60*/  IMAD.MOV.U32 R23, RZ, RZ, R15 ;  /* 0x000000ffff177224 */ /* 0x000fe200078e000f */
[----:B------:R-:W2:Y:S04]  /*2ee70*/  LDL.LU R14, [R1+0x23f4] ;  /* 0x0023f400010e7983 */ /* 0x000ea80000300800 */
[----:B------:R-:W4:Y:S04]  /*2ee80*/  LDL.LU R15, [R1+0x23f0] ;  /* 0x0023f000010f7983 */ /* 0x000f280000300800 */
[----:B------:R-:W-:Y:S04]  /*2ee90*/  STL.64 [R1+0x2368], R22 ;  /* 0x0023681601007387 */ /* 0x000fe80000100a00 */
[----:B---3--:R1:W-:Y:S04]  /*2eea0*/  STL.64 [R1+0x2360], R20 ;  /* 0x0023601401007387 */ /* 0x0083e80000100a00 */
[----:B-1----:R-:W3:Y:S04]  /*2eeb0*/  LDL.LU R20, [R1+0x650] ;  /* 0x0006500001147983 */ /* 0x002ee80000300800 */
[----:B------:R-:W3:Y:S04]  /*2eec0*/  LDL.LU R21, [R1+0x654] ;  /* 0x0006540001157983 */ /* 0x000ee80000300800 */
[----:B------:R-:W2:Y:S04]  /*2eed0*/  LDL.LU R22, [R1+0x658] ;  /* 0x0006580001167983 */ /* 0x000ea80000300800 */
[----:B------:R-:W2:Y:S04]  /*2eee0*/  LDL.LU R23, [R1+0x65c] ;  /* 0x00065c0001177983 */ /* 0x000ea80000300800 */
[----:B------:R-:W4:Y:S04]  /*2eef0*/  LDL.LU R8, [R1+0x690] ;  /* 0x0006900001087983 */ /* 0x000f280000300800 */
[----:B------:R-:W4:Y:S04]  /*2ef00*/  LDL.LU R9, [R1+0x694] ;  /* 0x0006940001097983 */ /* 0x000f280000300800 */
[----:B------:R-:W4:Y:S04]  /*2ef10*/  LDL.LU R10, [R1+0x698] ;  /* 0x00069800010a7983 */ /* 0x000f280000300800 */
[----:B------:R-:W4:Y:S04]  /*2ef20*/  LDL.LU R11, [R1+0x69c] ;  /* 0x00069c00010b7983 */ /* 0x000f280000300800 */
[----:B--2---:R-:W-:Y:S04]  /*2ef30*/  STL.64 [R1+0x2378], R22 ;  /* 0x0023781601007387 */ /* 0x004fe80000100a00 */
[----:B---3--:R1:W-:Y:S04]  /*2ef40*/  STL.64 [R1+0x2370], R20 ;  /* 0x0023701401007387 */ /* 0x0083e80000100a00 */
[----:B-1----:R-:W2:Y:S04]  /*2ef50*/  LDL.LU R20, [R1+0x660] ;  /* 0x0006600001147983 */ /* 0x002ea80000300800 */
[----:B------:R-:W2:Y:S01]  /*2ef60*/  LDL.LU R21, [R1+0x664] ;  /* 0x0006640001157983 */ /* 0x000ea20000300800 */
[----:B----4-:R-:W-:-:S02]  /*2ef70*/  IMAD.MOV.U32 R22, RZ, RZ, R15 ;  /* 0x000000ffff167224 */ /* 0x010fc400078e000f */
[----:B------:R-:W-:Y:S01]  /*2ef80*/  IMAD.MOV.U32 R23, RZ, RZ, R14 ;  /* 0x000000ffff177224 */ /* 0x000fe200078e000e */
[----:B------:R-:W3:Y:S04]  /*2ef90*/  LDL.LU R15, [R1+0x23ec] ;  /* 0x0023ec00010f7983 */ /* 0x000ee80000300800 */
[----:B------:R-:W4:Y:S04]  /*2efa0*/  LDL.LU R14, [R1+0x23e8] ;  /* 0x0023e800010e7983 */ /* 0x000f280000300800 */
[----:B------:R-:W-:Y:S04]  /*2efb0*/  STL.64 [R1+0x2398], R22 ;  /* 0x0023981601007387 */ /* 0x000fe80000100a00 */
[----:B--2---:R1:W-:Y:S04]  /*2efc0*/  STL.64 [R1+0x2390], R20 ;  /* 0x0023901401007387 */ /* 0x0043e80000100a00 */
[----:B-1----:R-:W2:Y:S04]  /*2efd0*/  LDL.LU R20, [R1+0x5c0] ;  /* 0x0005c00001147983 */ /* 0x002ea80000300800 */
[----:B------:R-:W2:Y:S04]  /*2efe0*/  LDL.LU R21, [R1+0x5c4] ;  /* 0x0005c40001157983 */ /* 0x000ea80000300800 */
[----:B------:R-:W3:Y:S04]  /*2eff0*/  LDL.LU R22, [R1+0x5c8] ;  /* 0x0005c80001167983 */ /* 0x000ee80000300800 */
[----:B------:R-:W3:Y:S04]  /*2f000*/  LDL.LU R23, [R1+0x5cc] ;  /* 0x0005cc0001177983 */ /* 0x000ee80000300800 */
[----:B---3--:R-:W-:Y:S04]  /*2f010*/  STL.64 [R1+0x23a8], R22 ;  /* 0x0023a81601007387 */ /* 0x008fe80000100a00 */
[----:B--2---:R4:W-:Y:S02]  /*2f020*/  STL.64 [R1+0x23a0], R20 ;  /* 0x0023a01401007387 */ /* 0x0049e40000100a00 */
[----:B----4-:R-:W-:-:S02]  /*2f030*/  IMAD.MOV.U32 R20, RZ, RZ, R14 ;  /* 0x000000ffff147224 */ /* 0x010fc400078e000e */
[----:B------:R-:W-:Y:S01]  /*2f040*/  IMAD.MOV.U32 R21, RZ, RZ, R15 ;  /* 0x000000ffff157224 */ /* 0x000fe200078e000f */
[----:B------:R-:W2:Y:S04]  /*2f050*/  LDL.LU R14, [R1+0x23e4] ;  /* 0x0023e400010e7983 */ /* 0x000ea80000300800 */
[----:B------:R-:W3:Y:S04]  /*2f060*/  LDL.LU R15, [R1+0x23e0] ;  /* 0x0023e000010f7983 */ /* 0x000ee80000300800 */
[----:B------:R-:W4:Y:S04]  /*2f070*/  LDL.LU R22, [R1+0x678] ;  /* 0x0006780001167983 */ /* 0x000f280000300800 */
[----:B------:R-:W4:Y:S01]  /*2f080*/  LDL.LU R23, [R1+0x67c] ;  /* 0x00067c0001177983 */ /* 0x000f220000300800 */
[----:B0-----:R-:W-:-:S02]  /*2f090*/  IMAD.MOV.U32 R18, RZ, RZ, R4 ;  /* 0x000000ffff127224 */ /* 0x001fc400078e0004 */
[----:B------:R-:W-:Y:S01]  /*2f0a0*/  IMAD.MOV.U32 R19, RZ, RZ, R5 ;  /* 0x000000ffff137224 */ /* 0x000fe200078e0005 */
[----:B----4-:R3:W-:Y:S04]  /*2f0b0*/  STL.64 [R1+0x23b8], R22 ;  /* 0x0023b81601007387 */ /* 0x0107e80000100a00 */
[----:B------:R0:W-:Y:S01]  /*2f0c0*/  STL.64 [R1+0x23b0], R20 ;  /* 0x0023b01401007387 */ /* 0x0001e20000100a00 */
[----:B---3--:R-:W-:-:S03]  /*2f0d0*/  IMAD.MOV.U32 R22, RZ, RZ, R15 ;  /* 0x000000ffff167224 */ /* 0x008fc600078e000f */
[----:B0-----:R-:W3:Y:S01]  /*2f0e0*/  LDL.LU R20, [R1+0x680] ;  /* 0x0006800001147983 */ /* 0x001ee20000300800 */
[----:B--2---:R-:W-:-:S03]  /*2f0f0*/  IMAD.MOV.U32 R23, RZ, RZ, R14 ;  /* 0x000000ffff177224 */ /* 0x004fc600078e000e */
[----:B------:R-:W3:Y:S01]  /*2f100*/  LDL.LU R21, [R1+0x684] ;  /* 0x0006840001157983 */ /* 0x000ee20000300800 */
[----:B------:R-:W-:Y:S02]  /*2f110*/  IMAD.MOV.U32 R14, RZ, RZ, R6 ;  /* 0x000000ffff0e7224 */ /* 0x000fe400078e0006 */
[----:B------:R-:W-:Y:S02]  /*2f120*/  IMAD.MOV.U32 R15, RZ, RZ, R7 ;  /* 0x000000ffff0f7224 */ /* 0x000fe400078e0007 */
[----:B------:R-:W2:Y:S04]  /*2f130*/  LDL.LU.64 R6, [R1+0x23d8] ;  /* 0x0023d80001067983 */ /* 0x000ea80000300a00 */
[----:B------:R-:W4:Y:S04]  /*2f140*/  LDL.LU.64 R4, [R1+0x23d0] ;  /* 0x0023d00001047983 */ /* 0x000f280000300a00 */
[----:B------:R-:W-:Y:S04]  /*2f150*/  STL [R1+0x22e0], R19 ;  /* 0x0022e01301007387 */ /* 0x000fe80000100800 */
[----:B------:R-:W-:Y:S04]  /*2f160*/  STL [R1+0x22dc], R14 ;  /* 0x0022dc0e01007387 */ /* 0x000fe80000100800 */
[----:B------:R-:W-:Y:S01]  /*2f170*/  STL [R1+0x22d8], R15 ;  /* 0x0022d80f01007387 */ /* 0x000fe20000100800 */
[----:B----4-:R-:W-:-:S15]  /*2f180*/  HMMA.16816.F32 R8, R24, R4, R8 ;  /* 0x000000041808723c */ /* 0x010fde0000001808 */
[----:B------:R-:W-:-:S08]  /*2f190*/  NOP ;  /* 0x0000000000007918 */ /* 0x000fd00000000000 */
[----:B------:R-:W-:Y:S04]  /*2f1a0*/  STL.64 [R1+0x140], R8 ;  /* 0x0001400801007387 */ /* 0x000fe80000100a00 */
[----:B------:R0:W-:Y:S04]  /*2f1b0*/  STL.64 [R1+0x148], R10 ;  /* 0x0001480a01007387 */ /* 0x0001e80000100a00 */
[----:B0-----:R-:W4:Y:S04]  /*2f1c0*/  LDL.LU.64 R10, [R1+0x23c8] ;  /* 0x0023c800010a7983 */ /* 0x001f280000300a00 */
        /* <DEDUP_REMOVED lines=14> */
[----:B------:R-:W3:Y:S04]  /*2f2b0*/  LDL.LU.64 R22, [R1+0x2398] ;  /* 0x0023980001167983 */ /* 0x000ee80000300a00 */
[----:B------:R-:W3:-:S15]  /*2f2c0*/  LDL.LU.64 R20, [R1+0x2390] ;  /* 0x0023900001147983 */ /* 0x000ede0000300a00 */
[----:B------:R-:W-:-:S02]  /*2f2d0*/  NOP ;  /* 0x0000000000007918 */ /* 0x000fc40000000000 */
[----:B------:R-:W-:Y:S04]  /*2f2e0*/  STL.64 [R1+0x110], R24 ;  /* 0x0001101801007387 */ /* 0x000fe80000100a00 */
[----:B------:R-:W-:Y:S04]  /*2f2f0*/  STL.64 [R1+0x118], R26 ;  /* 0x0001181a01007387 */ /* 0x000fe80000100a00 */
[----:B------:R-:W0:Y:S04]  /*2f300*/  LDSM.16.MT88.4 R24, [R28+UR4+0xc200] ;  /* 0x00c200041c18783b */ /* 0x000e280008004200 */
[----:B0-----:R0:W-:Y:S01]  /*2f310*/  STL [R1+0x7c], R27 ;  /* 0x00007c1b01007387 */ /* 0x0011e20000100800 */
[----:B------:R-:W-:-:S02]  /*2f320*/  IMAD.MOV.U32 R15, RZ, RZ, R26 ;  /* 0x000000ffff0f7224 */ /* 0x000fc400078e001a */
[----:B------:R-:W-:Y:S02]  /*2f330*/  IMAD.MOV.U32 R19, RZ, RZ, R24 ;  /* 0x000000ffff137224 */ /* 0x000fe400078e0018 */
[----:B------:R-:W-:Y:S01]  /*2f340*/  IMAD.MOV.U32 R14, RZ, RZ, R25 ;  /* 0x000000ffff0e7224 */ /* 0x000fe200078e0019 */
        /* <DEDUP_REMOVED lines=13> */
[----:B------:R-:W3:Y:S04]  /*2f420*/  LDL.LU.64 R20, [R1+0x2360] ;  /* 0x0023600001147983 */ /* 0x000ee80000300a00 */
[----:B----4-:R-:W-:Y:S04]  /*2f430*/  STL.64 [R1+0x2330], R10 ;  /* 0x0023300a01007387 */ /* 0x010fe80000100a00 */
[----:B------:R0:W-:Y:S04]  /*2f440*/  STL.64 [R1+0x2328], R8 ;  /* 0x0023280801007387 */ /* 0x0001e80000100a00 */
[----:B0-----:R-:W4:Y:S04]  /*2f450*/  LDL.LU R8, [R1+0x4b0] ;  /* 0x0004b00001087983 */ /* 0x001f280000300800 */
[----:B------:R-:W4:Y:S04]  /*2f460*/  LDL.LU R9, [R1+0x4b4] ;  /* 0x0004b40001097983 */ /* 0x000f280000300800 */
[----:B------:R-:W4:Y:S04]  /*2f470*/  LDL.LU R10, [R1+0x4b8] ;  /* 0x0004b800010a7983 */ /* 0x000f280000300800 */
[----:B------:R-:W4:Y:S01]  /*2f480*/  LDL.LU R11, [R1+0x4bc] ;  /* 0x0004bc00010b7983 */ /* 0x000f220000300800 */
[----:B---3--:R-:W-:-:S15]  /*2f490*/  HMMA.16816.F32 R20, R24, R12, R20 ;  /* 0x0000000c1814723c */ /* 0x008fde0000001814 */
[----:B------:R-:W-:-:S08]  /*2f4a0*/  NOP ;  /* 0x0000000000007918 */ /* 0x000fd00000000000 */
[----:B------:R-:W-:Y:S04]  /*2f4b0*/  STL.64 [R1+0xe0], R20 ;  /* 0x0000e01401007387 */ /* 0x000fe80000100a00 */
[----:B------:R0:W-:Y:S04]  /*2f4c0*/  STL.64 [R1+0xe8], R22 ;  /* 0x0000e81601007387 */ /* 0x0001e80000100a00 */
[----:B0-----:R-:W3:Y:S04]  /*2f4d0*/  LDL.LU.64 R22, [R1+0x2358] ;  /* 0x0023580001167983 */ /* 0x001ee80000300a00 */
[----:B------:R-:W3:Y:S04]  /*2f4e0*/  LDL.LU.64 R20, [R1+0x2350] ;  /* 0x0023500001147983 */ /* 0x000ee80000300a00 */
[----:B------:R-:W-:Y:S04]  /*2f4f0*/  STL.64 [R1+0x2320], R14 ;  /* 0x0023200e01007387 */ /* 0x000fe80000100a00 */
[----:B------:R0:W-:Y:S04]  /*2f500*/  STL.64 [R1+0x2318], R12 ;  /* 0x0023180c01007387 */ /* 0x0001e80000100a00 */
[----:B0-----:R-:W2:Y:S04]  /*2f510*/  LDL.LU R12, [R1+0x490] ;  /* 0x00049000010c7983 */ /* 0x001ea80000300800 */
[----:B------:R-:W2:Y:S04]  /*2f520*/  LDL.LU R13, [R1+0x494] ;  /* 0x00049400010d7983 */ /* 0x000ea80000300800 */
[----:B------:R-:W2:Y:S04]  /*2f530*/  LDL.LU R14, [R1+0x498] ;  /* 0x00049800010e7983 */ /* 0x000ea80000300800 */
[----:B------:R-:W2:Y:S01]  /*2f540*/  LDL.LU R15, [R1+0x49c] ;  /* 0x00049c00010f7983 */ /* 0x000ea20000300800 */
[----:B---3--:R-:W-:Y:S03]  /*2f550*/  HMMA.16816.F32 R24, R24, R16, R20 ;  /* 0x000000101818723c */ /* 0x008fe60000001814 */
[----:B------:R-:W4:Y:S04]  /*2f560*/  LDL.LU.64 R22, [R1+0x2348] ;  /* 0x0023480001167983 */ /* 0x000f280000300a00 */
[----:B------:R-:W4:Y:S04]  /*2f570*/  LDL.LU.64 R20, [R1+0x2340] ;  /* 0x0023400001147983 */ /* 0x000f280000300a00 */
[----:B------:R-:W-:Y:S04]  /*2f580*/  STL.64 [R1+0x2310], R18 ;  /* 0x0023101201007387 */ /* 0x000fe80000100a00 */
[----:B------:R0:W-:Y:S08]  /*2f590*/  STL.64 [R1+0x2308], R16 ;  /* 0x0023081001007387 */ /* 0x0001f00000100a00 */
[----:B------:R-:W-:Y:S04]  /*2f5a0*/  STL.64 [R1+0xd0], R24 ;  /* 0x0000d01801007387 */ /* 0x000fe80000100a00 */
[----:B------:R1:W-:Y:S04]  /*2f5b0*/  STL.64 [R1+0xd8], R26 ;  /* 0x0000d81a01007387 */ /* 0x0003e80000100a00 */
[----:B0-----:R-:W3:Y:S04]  /*2f5c0*/  LDL.LU R16, [R1+0x480] ;  /* 0x0004800001107983 */ /* 0x001ee80000300800 */
[----:B------:R-:W3:Y:S04]  /*2f5d0*/  LDL.LU R17, [R1+0x484] ;  /* 0x0004840001117983 */ /* 0x000ee80000300800 */
[----:B------:R-:W3:Y:S04]  /*2f5e0*/  LDL.LU R18, [R1+0x488] ;  /* 0x0004880001127983 */ /* 0x000ee80000300800 */
[----:B------:R-:W3:Y:S04]  /*2f5f0*/  LDL.LU R19, [R1+0x48c] ;  /* 0x00048c0001137983 */ /* 0x000ee80000300800 */
[----:B-1----:R-:W2:Y:S04]  /*2f600*/  LDL.LU.64 R26, [R1+0x6a0] ;  /* 0x0006a000011a7983 */ /* 0x002ea80000300a00 */
[----:B--2---:R0:W-:Y:S04]  /*2f610*/  STL.64 [R1+0x22e8], R26 ;  /* 0x0022e81a01007387 */ /* 0x0041e80000100a00 */
[----:B------:R-:W2:Y:S04]  /*2f620*/  LDL.LU R24, [R1+0x470] ;  /* 0x0004700001187983 */ /* 0x000ea80000300800 */
[----:B------:R-:W2:Y:S04]  /*2f630*/  LDL.LU R25, [R1+0x474] ;  /* 0x0004740001197983 */ /* 0x000ea80000300800 */
[----:B0-----:R-:W3:Y:S01]  /*2f640*/  LDL.LU R26, [R1+0x478] ;  /* 0x00047800011a7983 */ /* 0x001ee20000300800 */
[----:B----4-:R-:W-:Y:S01]  /*2f650*/  HMMA.16816.F32 R8, R20, R4, R8 ;  /* 0x000000041408723c */ /* 0x010fe20000001808 */
[----:B------:R-:W-:-:S02]  /*2f660*/  IMAD.MOV.U32 R27, RZ, RZ, R6 ;  /* 0x000000ffff1b7224 */ /* 0x000fc400078e0006 */
[----:B------:R-:W4:Y:S04]  /*2f670*/  LDL.LU R6, [R1+0x233c] ;  /* 0x00233c0001067983 */ /* 0x000f280000300800 */
[----:B---3--:R-:W-:Y:S04]  /*2f680*/  STL.64 [R1+0x2300], R26 ;  /* 0x0023001a01007387 */ /* 0x008fe80000100a00 */
[----:B--2---:R0:W-:Y:S02]  /*2f690*/  STL.64 [R1+0x22f8], R24 ;  /* 0x0022f81801007387 */ /* 0x0041e40000100a00 */
[----:B0-----:R-:W-:-:S02]  /*2f6a0*/  IMAD.MOV.U32 R24, RZ, RZ, R7 ;  /* 0x000000ffff187224 */ /* 0x001fc400078e0007 */
[----:B------:R-:W4:Y:S08]  /*2f6b0*/  LDL.LU R7, [R1+0x2338] ;  /* 0x0023380001077983 */ /* 0x000f300000300800 */
[----:B------:R-:W-:Y:S04]  /*2f6c0*/  STL.64 [R1+0xc0], R8 ;  /* 0x0000c00801007387 */ /* 0x000fe80000100a00 */
[----:B------:R0:W-:Y:S04]  /*2f6d0*/  STL.64 [R1+0xc8], R10 ;  /* 0x0000c80a01007387 */ /* 0x0001e80000100a00 */
[----:B0-----:R-:W2:Y:S04]  /*2f6e0*/  LDL.LU.64 R10, [R1+0x2330] ;  /* 0x00233000010a7983 */ /* 0x001ea80000300a00 */
[----:B------:R-:W3:Y:S01]  /*2f6f0*/  LDL.LU.64 R8, [R1+0x2328] ;  /* 0x0023280001087983 */ /* 0x000ee20000300a00 */
[----:B------:R-:W-:-:S02]  /*2f700*/  IMAD.MOV.U32 R25, RZ, RZ, R3 ;  /* 0x000000ffff197224 */ /* 0x000fc400078e0003 */
[----:B------:R-:W-:Y:S01]  /*2f710*/  IMAD.MOV.U32 R27, RZ, RZ, R0 ;  /* 0x000000ffff1b7224 */ /* 0x000fe200078e0000 */
[----:B---3--:R-:W-:-:S15]  /*2f720*/  HMMA.16816.F32 R12, R20, R8, R12 ;  /* 0x00000008140c723c */ /* 0x008fde000000180c */
[----:B------:R-:W-:-:S09]  /*2f730*/  NOP ;  /* 0x0000000000007918 */ /* 0x000fd20000000000 */
[----:B------:R-:W-:Y:S02]  /*2f740*/  IMAD.MOV.U32 R0, RZ, RZ, R14 ;  /* 0x000000ffff007224 */ /* 0x000fe400078e000e */
[----:B------:R-:W-:Y:S02]  /*2f750*/  IMAD.MOV.U32 R3, RZ, RZ, R15 ;  /* 0x000000ffff037224 */ /* 0x000fe400078e000f */
[----:B------:R-:W-:Y:S02]  /*2f760*/  IMAD.MOV.U32 R4, RZ, RZ, R12 ;  /* 0x000000ffff047224 */ /* 0x000fe400078e000c */
[----:B------:R-:W-:Y:S01]  /*2f770*/  IMAD.MOV.U32 R5, RZ, RZ, R13 ;  /* 0x000000ffff057224 */ /* 0x000fe200078e000d */
[----:B------:R-:W3:Y:S04]  /*2f780*/  LDL.LU.64 R14, [R1+0x2320] ;  /* 0x00232000010e7983 */ /* 0x000ee80000300a00 */
[----:B------:R-:W4:Y:S04]  /*2f790*/  LDL.LU.64 R12, [R1+0x2318] ;  /* 0x00231800010c7983 */ /* 0x000f280000300a00 */
[----:B--2---:R0:W-:Y:S04]  /*2f7a0*/  STL.64 [R1+0x22f0], R10 ;  /* 0x0022f00a01007387 */ /* 0x0041e80000100a00 */
[----:B------:R-:W2:Y:S04]  /*2f7b0*/  LDL.LU.64 R8, [R1+0x30] ;  /* 0x0000300001087983 */ /* 0x000ea80000300a00 */
[----:B0-----:R-:W3:Y:S04]  /*2f7c0*/  LDL.LU.64 R10, [R1+0x38] ;  /* 0x00003800010a7983 */ /* 0x001ee80000300a00 */
[----:B------:R-:W-:Y:S04]  /*2f7d0*/  STL [R1+0x213c], R5 ;  /* 0x00213c0501007387 */ /* 0x000fe80000100800 */
        /* <DEDUP_REMOVED lines=8> */
[----:B------:R-:W2:Y:S01]  /*2f860*/  LDL.LU.64 R16, [R1+0x2308] ;  /* 0x0023080001107983 */ /* 0x000ea20000300a00 */
[----:B------:R-:W-:-:S07]  /*2f870*/  IMAD.MOV.U32 R26, RZ, RZ, R2 ;  /* 0x000000ffff1a7224 */ /* 0x000fce00078e0002 */
[----:B--2---:R-:W-:Y:S01]  /*2f880*/  HMMA.16816.F32 R20, R20, R16, R24 ;  /* 0x000000101414723c */ /* 0x004fe20000001818 */
[----:B------:R-:W2:Y:S04]  /*2f890*/  LDL.LU.64 R26, [R1+0x2300] ;  /* 0x00230000011a7983 */ /* 0x000ea80000300a00 */
[----:B------:R-:W2:Y:S01]  /*2f8a0*/  LDL.LU.64 R24, [R1+0x22f8] ;  /* 0x0022f80001187983 */ /* 0x000ea20000300a00 */
[----:B---3--:R-:W-:-:S15]  /*2f8b0*/  IMAD.MOV.U32 R0, RZ, RZ, R11 ;  /* 0x000000ffff007224 */ /* 0x008fde00078e000b */
[----:B------:R-:W-:-:S02]  /*2f8c0*/  NOP ;  /* 0x0000000000007918 */ /* 0x000fc40000000000 */
[----:B------:R0:W-:Y:S01]  /*2f8d0*/  STL.64 [R1+0x90], R20 ;  /* 0x0000901401007387 */ /* 0x0001e20000100a00 */
[----:B------:R-:W-:Y:S02]  /*2f8e0*/  IMAD.MOV.U32 R2, RZ, RZ, R23 ;  /* 0x000000ffff027224 */ /* 0x000fe400078e0017 */
[----:B------:R-:W-:Y:S01]  /*2f8f0*/  IMAD.MOV.U32 R12, RZ, RZ, R22 ;  /* 0x000000ffff0c7224 */ /* 0x000fe200078e0016 */
[----:B0-----:R-:W3:Y:S04]  /*2f900*/  LDL.LU R20, [R1+0x460] ;  /* 0x0004600001147983 */ /* 0x001ee80000300800 */
[----:B------:R-:W3:Y:S04]  /*2f910*/  LDL.LU R21, [R1+0x464] ;  /* 0x0004640001157983 */ /* 0x000ee80000300800 */
[----:B------:R-:W3:Y:S04]  /*2f920*/  LDL.LU R22, [R1+0x468] ;  /* 0x0004680001167983 */ /* 0x000ee80000300800 */
[----:B------:R0:W-:Y:S04]  /*2f930*/  STL [R1+0x1fc8], R2 ;  /* 0x001fc80201007387 */ /* 0x0001e80000100800 */
[----:B------:R-:W-:Y:S01]  /*2f940*/  STL [R1+0x1e68], R12 ;  /* 0x001e680c01007387 */ /* 0x000fe20000100800 */
[----:B0-----:R-:W-:Y:S01]  /*2f950*/  IMAD.MOV.U32 R2, RZ, RZ, R10 ;  /* 0x000000ffff027224 */ /* 0x001fe200078e000a */
[----:B--2---:R-:W-:Y:S02]  /*2f960*/  HMMA.16816.F32 R24, R8, R6, R24 ;  /* 0x000000060818723c */ /* 0x004fe40000001818 */
[----:B------:R-:W3:Y:S04]  /*2f970*/  LDL.LU.64 R10, [R1+0x22f0] ;  /* 0x0022f000010a7983 */ /* 0x000ee80000300a00 */
[----:B------:R-:W-:-:S02]  /*2f980*/  IMAD.MOV.U32 R3, RZ, RZ, R9 ;  /* 0x000000ffff037224 */ /* 0x000fc400078e0009 */
[----:B------:R-:W-:Y:S02]  /*2f990*/  IMAD.MOV.U32 R23, RZ, RZ, R29 ;  /* 0x000000ffff177224 */ /* 0x000fe400078e001d */
[----:B------:R-:W-:Y:S02]  /*2f9a0*/  IMAD.MOV.U32 R4, RZ, RZ, R8 ;  /* 0x000000ffff047224 */ /* 0x000fe400078e0008 */
[----:B------:R-:W-:-:S11]  /*2f9b0*/  IMAD.MOV.U32 R5, RZ, RZ, R3 ;  /* 0x000000ffff057224 */ /* 0x000fd600078e0003 */
[----:B------:R-:W-:Y:S04]  /*2f9c0*/  STL.64 [R1+0x630], R24 ;  /* 0x0006301801007387 */ /* 0x000fe80000100a00 */
[----:B------:R0:W-:Y:S04]  /*2f9d0*/  STL.64 [R1+0x638], R26 ;  /* 0x0006381a01007387 */ /* 0x0001e80000100a00 */
[----:B0-----:R-:W2:Y:S04]  /*2f9e0*/  LDL.LU.64 R26, [R1+0x22e8] ;  /* 0x0022e800011a7983 */ /* 0x001ea80000300a00 */
[----:B------:R0:W-:Y:S02]  /*2f9f0*/  STL.64 [R1+0x2280], R6 ;  /* 0x0022800601007387 */ /* 0x0001e40000100a00 */
[----:B0-----:R-:W-:-:S02]  /*2fa00*/  IMAD.MOV.U32 R6, RZ, RZ, R2 ;  /* 0x000000ffff067224 */ /* 0x001fc400078e0002 */
[----:B------:R-:W-:Y:S02]  /*2fa10*/  IMAD.MOV.U32 R7, RZ, RZ, R0 ;  /* 0x000000ffff077224 */ /* 0x000fe400078e0000 */
[----:B------:R-:W-:-:S05]  /*2fa20*/  IMAD.MOV.U32 R29, RZ, RZ, R24 ;  /* 0x000000ffff1d7224 */ /* 0x000fca00078e0018 */
[----:B------:R-:W-:Y:S01]  /*2fa30*/  STL [R1+0x1cfc], R29 ;  /* 0x001cfc1d01007387 */ /* 0x000fe20000100800 */
[----:B---3--:R-:W-:Y:S06]  /*2fa40*/  HMMA.16816.F32 R20, R4, R10, R20 ;  /* 0x0000000a0414723c */ /* 0x008fec0000001814 */
[----:B------:R0:W-:Y:S04]  /*2fa50*/  STL.64 [R1+0x2278], R10 ;  /* 0x0022780a01007387 */ /* 0x0001e80000100a00 */
[----:B------:R-:W3:-:S13]  /*2fa60*/  LDL.LU R8, [R1+0x4a0] ;  /* 0x0004a00001087983 */ /* 0x000eda0000300800 */
[----:B------:R-:W-:Y:S04]  /*2fa70*/  STL.64 [R1+0x530], R20 ;  /* 0x0005301401007387 */ /* 0x000fe80000100a00 */
[----:B------:R-:W-:Y:S04]  /*2fa80*/  STL.64 [R1+0x538], R22 ;  /* 0x0005381601007387 */ /* 0x000fe80000100a00 */
[----:B------:R-:W1:Y:S04]  /*2fa90*/  LDSM.16.MT88.4 R20, [R28+UR4+0xc280] ;  /* 0x00c280041c14783b */ /* 0x000e680008004200 */
[----:B------:R-:W3:Y:S04]  /*2faa0*/  LDL.LU R9, [R1+0x4a4] ;  /* 0x0004a40001097983 */ /* 0x000ee80000300800 */
[----:B0-----:R-:W3:Y:S04]  /*2fab0*/  LDL.LU R10, [R1+0x4a8] ;  /* 0x0004a800010a7983 */ /* 0x001ee80000300800 */
[----:B------:R-:W3:Y:S04]  /*2fac0*/  LDL.LU R11, [R1+0x4ac] ;  /* 0x0004ac00010b7983 */ /* 0x000ee80000300800 */
[----:B-1----:R-:W-:Y:S04]  /*2fad0*/  STL.64 [R1+0x2180], R22 ;  /* 0x0021801601007387 */ /* 0x002fe80000100a00 */
[----:B------:R4:W-:Y:S02]  /*2fae0*/  STL.64 [R1+0x2178], R20 ;  /* 0x0021781401007387 */ /* 0x0009e40000100a00 */
[----:B----4-:R-:W-:-:S02]  /*2faf0*/  IMAD.MOV.U32 R20, RZ, RZ, R19 ;  /* 0x000000ffff147224 */ /* 0x010fc400078e0013 */
[----:B------:R-:W-:Y:S01]  /*2fb00*/  IMAD.MOV.U32 R21, RZ, RZ, R14 ;  /* 0x000000ffff157224 */ /* 0x000fe200078e000e */
[----:B------:R-:W4:Y:S04]  /*2fb10*/  LDL.LU R19, [R1+0x22e0] ;  /* 0x0022e00001137983 */ /* 0x000f280000300800 */
[----:B------:R-:W2:Y:S01]  /*2fb20*/  LDL.LU R14, [R1+0x22dc] ;  /* 0x0022dc00010e7983 */ /* 0x000ea20000300800 */
[----:B------:R-:W-:-:S03]  /*2fb30*/  IMAD.MOV.U32 R22, RZ, RZ, R15 ;  /* 0x000000ffff167224 */ /* 0x000fc600078e000f */
[----:B------:R-:W3:Y:S04]  /*2fb40*/  LDL.LU R15, [R1+0x22d8] ;  /* 0x0022d800010f7983 */ /* 0x000ee80000300800 */
[----:B------:R-:W4:Y:S04]  /*2fb50*/  LDL.LU R23, [R1+0x7c] ;  /* 0x00007c0001177983 */ /* 0x000f280000300800 */
[----:B----4-:R-:W-:Y:S04]  /*2fb60*/  STL.64 [R1+0x21b0], R22 ;  /* 0x0021b01601007387 */ /* 0x010fe80000100a00 */
[----:B------:R0:W-:Y:S02]  /*2fb70*/  STL.64 [R1+0x21a8], R20 ;  /* 0x0021a81401007387 */ /* 0x0001e40000100a00 */
[----:B0-----:R-:W-:-:S02]  /*2fb80*/  IMAD.MOV.U32 R20, RZ, RZ, R18 ;  /* 0x000000ffff147224 */ /* 0x001fc400078e0012 */
[----:B------:R-:W-:Y:S01]  /*2fb90*/  IMAD.MOV.U32 R21, RZ, RZ, R19 ;  /* 0x000000ffff157224 */ /* 0x000fe200078e0013 */
[----:B------:R-:W4:Y:S04]  /*2fba0*/  LDL.LU R18, [R1+0x22d4] ;  /* 0x0022d40001127983 */ /* 0x000f280000300800 */
[----:B------:R-:W4:Y:S01]  /*2fbb0*/  LDL.LU R19, [R1+0x22d0] ;  /* 0x0022d00001137983 */ /* 0x000f220000300800 */
[----:B--2---:R-:W-:Y:S02]  /*2fbc0*/  IMAD.MOV.U32 R22, RZ, RZ, R14 ;  /* 0x000000ffff167224 */ /* 0x004fe400078e000e */
[----:B---3--:R-:W-:Y:S01]  /*2fbd0*/  IMAD.MOV.U32 R23, RZ, RZ, R15 ;  /* 0x000000ffff177224 */ /* 0x008fe200078e000f */
[----:B------:R-:W2:Y:S04]  /*2fbe0*/  LDL.LU R14, [R1+0x22cc] ;  /* 0x0022cc00010e7983 */ /* 0x000ea80000300800 */
[----:B------:R-:W2:Y:S04]  /*2fbf0*/  LDL.LU R15, [R1+0x22c8] ;  /* 0x0022c800010f7983 */ /* 0x000ea80000300800 */
[----:B------:R-:W-:Y:S04]  /*2fc00*/  STL.64 [R1+0x21f8], R22 ;  /* 0x0021f81601007387 */ /* 0x000fe80000100a00 */
[----:B------:R0:W-:Y:S04]  /*2fc10*/  STL.64 [R1+0x21f0], R20 ;  /* 0x0021f01401007387 */ /* 0x0001e80000100a00 */
[----:B0-----:R-:W3:Y:S04]  /*2fc20*/  LDL.LU R20, [R1+0x10] ;  /* 0x0000100001147983 */ /* 0x001ee80000300800 */
[----:B------:R-:W3:Y:S01]  /*2fc30*/  LDL.LU R21, [R1+0x14] ;  /* 0x0000140001157983 */ /* 0x000ee20000300800 */
[----:B--2---:R-:W-:Y:S01]  /*2fc40*/  HMMA.16816.F32 R8, R4, R14, R8 ;  /* 0x0000000e0408723c */ /* 0x004fe20000001808 */
[----:B----4-:R-:W-:-:S02]  /*2fc50*/  IMAD.MOV.U32 R22, RZ, RZ, R19 ;  /* 0x000000ffff167224 */ /* 0x010fc400078e0013 */
[----:B------:R-:W-:Y:S01]  /*2fc60*/  IMAD.MOV.U32 R23, RZ, RZ, R18 ;  /* 0x000000ffff177224 */ /* 0x000fe200078e0012 */
[----:B------:R-:W2:Y:S04]  /*2fc70*/  LDL.LU R19, [R1+0x22c4] ;  /* 0x0022c40001137983 */ /* 0x000ea80000300800 */
[----:B------:R-:W4:Y:S04]  /*2fc80*/  LDL.LU R18, [R1+0x22c0] ;  /* 0x0022c00001127983 */ /* 0x000f280000300800 */
[----:B------:R-:W-:Y:S04]  /*2fc90*/  STL.64 [R1+0x2248], R22 ;  /* 0x0022481601007387 */ /* 0x000fe80000100a00 */
[----:B---3--:R-:W-:Y:S04]  /*2fca0*/  STL.64 [R1+0x2240], R20 ;  /* 0x0022401401007387 */ /* 0x008fe80000100a00 */
[----:B------:R-:W-:Y:S04]  /*2fcb0*/  STL.64 [R1+0x2270], R14 ;  /* 0x0022700e01007387 */ /* 0x000fe80000100a00 */
[----:B------:R-:W-:Y:S04]  /*2fcc0*/  STL.64 [R1+0x480], R8 ;  /* 0x0004800801007387 */ /* 0x000fe80000100a00 */
[----:B------:R-:W-:Y:S04]  /*2fcd0*/  STL.64 [R1+0x488], R10 ;  /* 0x0004880a01007387 */ /* 0x000fe80000100a00 */
[----:B------:R0:W-:Y:S04]  /*2fce0*/  STL.64 [R1+0x21b8], R26 ;  /* 0x0021b81a01007387 */ /* 0x0001e80000100a00 */
[----:B------:R-:W3:Y:S04]  /*2fcf0*/  LDL.LU R24, [R1+0x230] ;  /* 0x0002300001187983 */ /* 0x000ee80000300800 */
[----:B------:R-:W3:Y:S04]  /*2fd00*/  LDL.LU R25, [R1+0x234] ;  /* 0x0002340001197983 */ /* 0x000ee80000300800 */
[----:B0-----:R-:W2:Y:S04]  /*2fd10*/  LDL.LU R26, [R1+0x238] ;  /* 0x00023800011a7983 */ /* 0x001ea80000300800 */
[----:B------:R-:W2:Y:S04]  /*2fd20*/  LDL.LU R27, [R1+0x23c] ;  /* 0x00023c00011b7983 */ /* 0x000ea80000300800 */
[----:B--2---:R-:W-:Y:S04]  /*2fd30*/  STL.64 [R1+0x21c8], R26 ;  /* 0x0021c81a01007387 */ /* 0x004fe80000100a00 */
[----:B---3--:R0:W-:Y:S04]  /*2fd40*/  STL.64 [R1+0x21c0], R24 ;  /* 0x0021c01801007387 */ /* 0x0081e80000100a00 */
[----:B0-----:R-:W2:Y:S04]  /*2fd50*/  LDL.LU R24, [R1+0x2a0] ;  /* 0x0002a00001187983 */ /* 0x001ea80000300800 */
[----:B------:R-:W2:Y:S04]  /*2fd60*/  LDL.LU R25, [R1+0x2a4] ;  /* 0x0002a40001197983 */ /* 0x000ea80000300800 */
[----:B------:R-:W3:Y:S04]  /*2fd70*/  LDL.LU R26, [R1+0x2a8] ;  /* 0x0002a800011a7983 */ /* 0x000ee80000300800 */
[----:B------:R-:W3:Y:S01]  /*2fd80*/  LDL.LU R27, [R1+0x2ac] ;  /* 0x0002ac00011b7983 */ /* 0x000ee20000300800 */
[----:B----4-:R-:W-:-:S02]  /*2fd90*/  IMAD.MOV.U32 R21, RZ, RZ, R18 ;  /* 0x000000ffff157224 */ /* 0x010fc400078e0012 */
[----:B------:R-:W-:Y:S01]  /*2fda0*/  IMAD.MOV.U32 R22, RZ, RZ, R19 ;  /* 0x000000ffff167224 */ /* 0x000fe200078e0013 */
[----:B---3--:R-:W-:Y:S04]  /*2fdb0*/  STL.64 [R1+0x21d8], R26 ;  /* 0x0021d81a01007387 */ /* 0x008fe80000100a00 */
[----:B--2---:R0:W-:Y:S04]  /*2fdc0*/  STL.64 [R1+0x21d0], R24 ;  /* 0x0021d01801007387 */ /* 0x0041e80000100a00 */
[----:B0-----:R-:W2:Y:S04]  /*2fdd0*/  LDL.LU R24, [R1+0x2b0] ;  /* 0x0002b00001187983 */ /* 0x001ea80000300800 */
[----:B------:R-:W2:Y:S04]  /*2fde0*/  LDL.LU R25, [R1+0x2b4] ;  /* 0x0002b40001197983 */ /* 0x000ea80000300800 */
[----:B------:R-:W3:Y:S04]  /*2fdf0*/  LDL.LU R26, [R1+0x2b8] ;  /* 0x0002b800011a7983 */ /* 0x000ee80000300800 */
[----:B------:R-:W3:Y:S04]  /*2fe00*/  LDL.LU R27, [R1+0x2bc] ;  /* 0x0002bc00011b7983 */ /* 0x000ee80000300800 */
[----:B------:R-:W4:Y:S04]  /*2fe10*/  LDL.LU R20, [R1+0x20] ;  /* 0x0000200001147983 */ /* 0x000f280000300800 */
[----:B------:R-:W2:Y:S04]  /*2fe20*/  LDL.LU R18, [R1+0x22bc] ;  /* 0x0022bc0001127983 */ /* 0x000ea80000300800 */
[----:B------:R-:W2:Y:S04]  /*2fe30*/  LDL.LU R19, [R1+0x22b8] ;  /* 0x0022b80001137983 */ /* 0x000ea80000300800 */
[----:B------:R-:W3:Y:S04]  /*2fe40*/  LDL.LU R23, [R1+0x2c] ;  /* 0x00002c0001177983 */ /* 0x000ee80000300800 */
[----:B---3--:R-:W-:Y:S04]  /*2fe50*/  STL.64 [R1+0x2290], R22 ;  /* 0x0022901601007387 */ /* 0x008fe80000100a00 */
[----:B----4-:R-:W-:Y:S04]  /*2fe60*/  STL.64 [R1+0x2288], R20 ;  /* 0x0022881401007387 */ /* 0x010fe80000100a00 */
[----:B------:R0:W-:Y:S04]  /*2fe70*/  STL.64 [R1+0x21e8], R26 ;  /* 0x0021e81a01007387 */ /* 0x0001e80000100a00 */
[----:B--2---:R1:W-:Y:S01]  /*2fe80*/  STL.64 [R1+0x21e0], R24 ;  /* 0x0021e01801007387 */ /* 0x0043e20000100a00 */
[----:B0-----:R-:W-:-:S03]  /*2fe90*/  IMAD.MOV.U32 R26, RZ, RZ, R19 ;  /* 0x000000ffff1a7224 */ /* 0x001fc600078e0013 */
[----:B-1----:R-:W2:Y:S01]  /*2fea0*/  LDL.LU R24, [R1+0x80] ;  /* 0x0000800001187983 */ /* 0x002ea20000300800 */
[----:B------:R-:W-:-:S03]  /*2feb0*/  IMAD.MOV.U32 R25, RZ, RZ, R18 ;  /* 0x000000ffff197224 */ /* 0x000fc600078e0012 */
[----:B------:R-:W3:Y:S04]  /*2fec0*/  LDL.LU R18, [R1+0x22b4] ;  /* 0x0022b40001127983 */ /* 0x000ee80000300800 */
[----:B------:R-:W4:Y:S04]  /*2fed0*/  LDL.LU R19, [R1+0x22b0] ;  /* 0x0022b00001137983 */ /* 0x000f280000300800 */
[----:B------:R-:W2:Y:S04]  /*2fee0*/  LDL.LU R27, [R1+0x8c] ;  /* 0x00008c00011b7983 */ /* 0x000ea80000300800 */
[----:B--2---:R-:W-:Y:S04]  /*2fef0*/  STL.64 [R1+0x2208], R26 ;  /* 0x0022081a01007387 */ /* 0x004fe80000100a00 */
[----:B------:R0:W-:Y:S04]  /*2ff00*/  STL.64 [R1+0x2200], R24 ;  /* 0x0022001801007387 */ /* 0x0001e80000100a00 */
[----:B0-----:R-:W2:Y:S04]  /*2ff10*/  LDL.LU R24, [R1+0x260] ;  /* 0x0002600001187983 */ /* 0x001ea80000300800 */
[----:B------:R-:W2:Y:S01]  /*2ff20*/  LDL.LU R25, [R1+0x264] ;  /* 0x0002640001197983 */ /* 0x000ea20000300800 */
[----:B---3--:R-:W-:-:S02]  /*2ff30*/  IMAD.MOV.U32 R26, RZ, RZ, R18 ;  /* 0x000000ffff1a7224 */ /* 0x008fc400078e0012 */
[----:B----4-:R-:W-:Y:S01]  /*2ff40*/  IMAD.MOV.U32 R27, RZ, RZ, R19 ;  /* 0x000000ffff1b7224 */ /* 0x010fe200078e0013 */
[----:B------:R-:W3:Y:S04]  /*2ff50*/  LDL.LU R18, [R1+0x22ac] ;  /* 0x0022ac0001127983 */ /* 0x000ee80000300800 */
[----:B------:R-:W4:Y:S04]  /*2ff60*/  LDL.LU R19, [R1+0x22a8] ;  /* 0x0022a80001137983 */ /* 0x000f280000300800 */
        /* <DEDUP_REMOVED lines=12> */
[----:B------:R-:W-:Y:S04]  /*30030*/  STL.64 [R1+0x2218], R26 ;  /* 0x0022181a01007387 */ /* 0x000fe80000100a00 */
        /* <DEDUP_REMOVED lines=8> */
[----:B------:R-:W2:Y:S01]  /*300c0*/  LDL.LU R25, [R1+0x314] ;  /* 0x0003140001197983 */ /* 0x000ea20000300800 */
[----:B------:R-:W-:-:S02]  /*300d0*/  IMAD.MOV.U32 R26, RZ, RZ, R19 ;  /* 0x000000ffff1a7224 */ /* 0x000fc400078e0013 */
[----:B---3--:R-:W-:Y:S01]  /*300e0*/  IMAD.MOV.U32 R27, RZ, RZ, R18 ;  /* 0x000000ffff1b7224 */ /* 0x008fe200078e0012 */
[----:B------:R-:W3:Y:S04]  /*300f0*/  LDL.LU R19, [R1+0x22a4] ;  /* 0x0022a40001137983 */ /* 0x000ee80000300800 */
[----:B------:R-:W4:Y:S04]  /*30100*/  LDL.LU R18, [R1+0x22a0] ;  /* 0x0022a00001127983 */ /* 0x000f280000300800 */
[----:B------:R-:W-:Y:S04]  /*30110*/  STL.64 [R1+0x2238], R26 ;  /* 0x0022381a01007387 */ /* 0x000fe80000100a00 */
[----:B--2---:R0:W-:Y:S04]  /*30120*/  STL.64 [R1+0x2230], R24 ;  /* 0x0022301801007387 */ /* 0x0041e80000100a00 */
[----:B0-----:R-:W2:Y:S04]  /*30130*/  LDL.LU R24, [R1+0x350] ;  /* 0x0003500001187983 */ /* 0x001ea80000300800 */
[----:B------:R-:W2:Y:S04]  /*30140*/  LDL.LU R25, [R1+0x354] ;  /* 0x0003540001197983 */ /* 0x000ea80000300800 */
[----:B------:R-:W3:Y:S04]  /*30150*/  LDL.LU R26, [R1+0x358] ;  /* 0x00035800011a7983 */ /* 0x000ee80000300800 */
[----:B------:R-:W3:Y:S04]  /*30160*/  LDL.LU R27, [R1+0x35c] ;  /* 0x00035c00011b7983 */ /* 0x000ee80000300800 */
[----:B---3--:R4:W-:Y:S04]  /*30170*/  STL.64 [R1+0x2258], R26 ;  /* 0x0022581a01007387 */ /* 0x0089e80000100a00 */
[----:B--2---:R0:W-:Y:S01]  /*30180*/  STL.64 [R1+0x2250], R24 ;  /* 0x0022501801007387 */ /* 0x0041e20000100a00 */
[----:B----4-:R-:W-:-:S03]  /*30190*/  IMAD.MOV.U32 R26, RZ, RZ, R18 ;  /* 0x000000ffff1a7224 */ /* 0x010fc600078e0012 */
[----:B0-----:R-:W2:Y:S04]  /*301a0*/  LDL.LU R24, [R1+0x3e0] ;  /* 0x0003e00001187983 */ /* 0x001ea80000300800 */
[----:B------:R-:W2:Y:S04]  /*301b0*/  LDL.LU R25, [R1+0x3e4] ;  /* 0x0003e40001197983 */ /* 0x000ea80000300800 */
[----:B------:R-:W3:Y:S01]  /*301c0*/  LDL.LU R18, [R1+0x229c] ;  /* 0x00229c0001127983 */ /* 0x000ee20000300800 */
[----:B------:R-:W-:-:S03]  /*301d0*/  IMAD.MOV.U32 R27, RZ, RZ, R19 ;  /* 0x000000ffff1b7224 */ /* 0x000fc600078e0013 */
[----:B------:R-:W3:Y:S04]  /*301e0*/  LDL.LU R19, [R1+0x2298] ;  /* 0x0022980001137983 */ /* 0x000ee80000300800 */
[----:B------:R-:W-:Y:S01]  /*301f0*/  STL.64 [R1+0x2268], R26 ;  /* 0x0022681a01007387 */ /* 0x000fe20000100a00 */
[----:B---3--:R-:W-:Y:S03]  /*30200*/  HMMA.16816.F32 R4, R4, R18, R20 ;  /* 0x000000120404723c */ /* 0x008fe60000001814 */
[----:B--2---:R0:W-:Y:S04]  /*30210*/  STL.64 [R1+0x2260], R24 ;  /* 0x0022601801007387 */ /* 0x0041e80000100a00 */
[----:B0-----:R-:W2:Y:S04]  /*30220*/  LDL.LU R24, [R1+0x420] ;  /* 0x0004200001187983 */ /* 0x001ea80000300800 */
[----:B------:R-:W2:Y:S04]  /*30230*/  LDL.LU R25, [R1+0x424] ;  /* 0x0004240001197983 */ /* 0x000ea80000300800 */
[----:B------:R-:W2:Y:S04]  /*30240*/  LDL.LU R26, [R1+0x428] ;  /* 0x00042800011a7983 */ /* 0x000ea80000300800 */
[----:B------:R-:W2:Y:S04]  /*30250*/  LDL.LU R27, [R1+0x42c] ;  /* 0x00042c00011b7983 */ /* 0x000ea80000300800 */
[----:B------:R-:W3:Y:S04]  /*30260*/  LDL.LU.64 R22, [R1+0x2290] ;  /* 0x0022900001167983 */ /* 0x000ee80000300a00 */
[----:B------:R-:W3:Y:S04]  /*30270*/  LDL.LU.64 R20, [R1+0x2288] ;  /* 0x0022880001147983 */ /* 0x000ee80000300a00 */
[----:B------:R-:W-:Y:S04]  /*30280*/  STL.64 [R1+0x450], R4 ;  /* 0x0004500401007387 */ /* 0x000fe80000100a00 */
[----:B------:R0:W-:Y:S04]  /*30290*/  STL.64 [R1+0x458], R6 ;  /* 0x0004580601007387 */ /* 0x0001e80000100a00 */
[----:B0-----:R-:W3:Y:S02]  /*302a0*/  LDL.LU.64 R6, [R1+0x2280] ;  /* 0x0022800001067983 */ /* 0x001ee40000300a00 */
[----:B---3--:R-:W-:-:S15]  /*302b0*/  HMMA.16816.F32 R8, R20, R6, R8 ;  /* 0x000000061408723c */ /* 0x008fde0000001808 */
[----:B------:R-:W-:-:S08]  /*302c0*/  NOP ;  /* 0x0000000000007918 */ /* 0x000fd00000000000 */
        /* <DEDUP_REMOVED lines=74> */
[----:B------:R0:W-:Y:S04]  /*30770*/  STL.64 [R1+0x2198], R14 ;  /* 0x0021980e01007387 */ /* 0x0001e80000100a00 */
[----:B------:R-:W4:Y:S04]  /*30780*/  LDL.LU R12, [R1+0x250] ;  /* 0x00025000010c7983 */ /* 0x000f280000300800 */
[----:B------:R-:W4:Y:S04]  /*30790*/  LDL.LU R13, [R1+0x254] ;  /* 0x00025400010d7983 */ /* 0x000f280000300800 */
[----:B0-----:R-:W4:Y:S04]  /*307a0*/  LDL.LU R14, [R1+0x258] ;  /* 0x00025800010e7983 */ /* 0x001f280000300800 */
[----:B------:R-:W4:Y:S01]  /*307b0*/  LDL.LU R15, [R1+0x25c] ;  /* 0x00025c00010f7983 */ /* 0x000f220000300800 */
[----:B--2---:R-:W-:Y:S03]  /*307c0*/  HMMA.16816.F32 R20, R20, R18, R24 ;  /* 0x000000121414723c */ /* 0x004fe60000001818 */
[----:B------:R-:W2:-:S15]  /*307d0*/  LDL.LU.64 R26, [R1+0x21b8] ;  /* 0x0021b800011a7983 */ /* 0x000e9e0000300a00 */
[----:B------:R-:W-:-:S05]  /*307e0*/  NOP ;  /* 0x0000000000007918 */ /* 0x000fca0000000000 */
[----:B------:R-:W-:Y:S04]  /*307f0*/  STL.64 [R1+0x230], R20 ;  /* 0x0002301401007387 */ /* 0x000fe80000100a00 */
[----:B------:R0:W-:Y:S04]  /*30800*/  STL.64 [R1+0x238], R22 ;  /* 0x0002381601007387 */ /* 0x0001e80000100a00 */
[----:B0-----:R-:W3:Y:S04]  /*30810*/  LDL.LU.64 R22, [R1+0x21b0] ;  /* 0x0021b00001167983 */ /* 0x001ee80000300a00 */
[----:B------:R-:W3:Y:S04]  /*30820*/  LDL.LU.64 R20, [R1+0x21a8] ;  /* 0x0021a80001147983 */ /* 0x000ee80000300a00 */
[----:B------:R0:W-:Y:S04]  /*30830*/  STL.64 [R1+0x2190], R18 ;  /* 0x0021901201007387 */ /* 0x0001e80000100a00 */
[----:B------:R-:W2:Y:S04]  /*30840*/  LDL.LU R16, [R1+0x290] ;  /* 0x0002900001107983 */ /* 0x000ea80000300800 */
[----:B------:R-:W2:Y:S04]  /*30850*/  LDL.LU R17, [R1+0x294] ;  /* 0x0002940001117983 */ /* 0x000ea80000300800 */
[----:B0-----:R-:W2:Y:S04]  /*30860*/  LDL.LU R18, [R1+0x298] ;  /* 0x0002980001127983 */ /* 0x001ea80000300800 */
[----:B------:R-:W2:Y:S01]  /*30870*/  LDL.LU R19, [R1+0x29c] ;  /* 0x00029c0001137983 */ /* 0x000ea20000300800 */
[----:B---3--:R-:W-:-:S15]  /*30880*/  HMMA.16816.F32 R8, R20, R6, R8 ;  /* 0x000000061408723c */ /* 0x008fde0000001808 */
[----:B------:R-:W-:-:S08]  /*30890*/  NOP ;  /* 0x0000000000007918 */ /* 0x000fd00000000000 */
[----:B------:R-:W-:Y:S04]  /*308a0*/  STL.64 [R1+0x5b0], R8 ;  /* 0x0005b00801007387 */ /* 0x000fe80000100a00 */
[----:B------:R-:W-:Y:S04]  /*308b0*/  STL.64 [R1+0x5b8], R10 ;  /* 0x0005b80a01007387 */ /* 0x000fe80000100a00 */
[----:B------:R-:W0:Y:S04]  /*308c0*/  LDSM.16.MT88.4 R8, [R28+UR4+0xc380] ;  /* 0x00c380041c08783b */ /* 0x000e280008004200 */
[----:B0-----:R-:W-:Y:S04]  /*308d0*/  STL.64 [R1+0x60], R8 ;  /* 0x0000600801007387 */ /* 0x001fe80000100a00 */
[----:B------:R0:W-:Y:S04]  /*308e0*/  STL.64 [R1+0x68], R10 ;  /* 0x0000680a01007387 */ /* 0x0001e80000100a00 */
[----:B0-----:R-:W4:Y:S01]  /*308f0*/  LDL.LU.64 R10, [R1+0x21a0] ;  /* 0x0021a000010a7983 */ /* 0x001f220000300a00 */
[----:B------:R-:W-:-:S03]  /*30900*/  LOP3.LUT R25, R28, 0x40, RZ, 0x3c, !PT ;  /* 0x000000401c197812 */ /* 0x000fc600078e3cff */
[----:B------:R-:W-:Y:S01]  /*30910*/  STL [R1+0x1d00], R28 ;  /* 0x001d001c01007387 */ /* 0x000fe20000100800 */
[----:B----4-:R-:W-:Y:S06]  /*30920*/  HMMA.16816.F32 R12, R20, R10, R12 ;  /* 0x0000000a140c723c */ /* 0x010fec000000180c */
        /* <DEDUP_REMOVED lines=9> */
[----:B------:R0:W-:Y:S04]  /*309c0*/  STL.64 [R1+0x58], R14 ;  /* 0x0000580e01007387 */ /* 0x0001e80000100a00 */
[----:B0-----:R-:W2:Y:S02]  /*309d0*/  LDL.LU.64 R14, [R1+0x2198] ;  /* 0x00219800010e7983 */ /* 0x001ea40000300a00 */
[----:B--2---:R-:W-:-:S15]  /*309e0*/  HMMA.16816.F32 R16, R20, R14, R16 ;  /* 0x0000000e1410723c */ /* 0x004fde0000001810 */
[----:B------:R-:W-:-:S08]  /*309f0*/  NOP ;  /* 0x0000000000007918 */ /* 0x000fd00000000000 */
[----:B------:R-:W-:Y:S04]  /*30a00*/  STL.64 [R1+0x2b0], R16 ;  /* 0x0002b01001007387 */ /* 0x000fe80000100a00 */
[----:B------:R-:W-:Y:S04]  /*30a10*/  STL.64 [R1+0x2b8], R18 ;  /* 0x0002b81201007387 */ /* 0x000fe80000100a00 */
[----:B------:R-:W0:Y:S02]  /*30a20*/  LDSM.16.MT88.4 R16, [R25+UR4+0xc080] ;  /* 0x00c080041910783b */ /* 0x000e240008004200 */
[----:B0-----:R-:W-:-:S02]  /*30a30*/  IMAD.MOV.U32 R5, RZ, RZ, R18 ;  /* 0x000000ffff057224 */ /* 0x001fc400078e0012 */
[----:B------:R0:W-:Y:S01]  /*30a40*/  STL.64 [R1+0x40], R16 ;  /* 0x0000401001007387 */ /* 0x0001e20000100a00 */
[----:B------:R-:W-:-:S03]  /*30a50*/  IMAD.MOV.U32 R4, RZ, RZ, R19 ;  /* 0x000000ffff047224 */ /* 0x000fc600078e0013 */
[----:B------:R-:W3:Y:S02]  /*30a60*/  LDL.LU.64 R18, [R1+0x2190] ;  /* 0x0021900001127983 */ /* 0x000ee40000300a00 */
[----:B---3--:R-:W-:Y:S02]  /*30a70*/  HMMA.16816.F32 R20, R20, R18, R8 ;  /* 0x000000121414723c */ /* 0x008fe40000001808 */
[----:B------:R-:W2:Y:S04]  /*30a80*/  LDL.LU.64 R10, [R1+0x2188] ;  /* 0x00218800010a7983 */ /* 0x000ea80000300a00 */
[----:B------:R1:W-:Y:S04]  /*30a90*/  STL.64 [R1+0x2170], R18 ;  /* 0x0021701201007387 */ /* 0x0003e80000100a00 */
[----:B0-----:R-:W3:-:S13]  /*30aa0*/  LDL.LU R16, [R1+0x2d0] ;  /* 0x0002d00001107983 */ /* 0x001eda0000300800 */
[----:B------:R-:W-:Y:S04]  /*30ab0*/  STL.64 [R1+0x220], R20 ;  /* 0x0002201401007387 */ /* 0x000fe80000100a00 */
[----:B------:R-:W-:Y:S04]  /*30ac0*/  STL.64 [R1+0x228], R22 ;  /* 0x0002281601007387 */ /* 0x000fe80000100a00 */
[----:B------:R-:W0:Y:S04]  /*30ad0*/  LDSM.16.MT88.4 R20, [R25+UR4+0xc100] ;  /* 0x00c100041914783b */ /* 0x000e280008004200 */
[----:B------:R-:W3:Y:S04]  /*30ae0*/  LDL.LU R17, [R1+0x2d4] ;  /* 0x0002d40001117983 */ /* 0x000ee80000300800 */
[----:B-1----:R-:W3:Y:S04]  /*30af0*/  LDL.LU R18, [R1+0x2d8] ;  /* 0x0002d80001127983 */ /* 0x002ee80000300800 */
[----:B------:R-:W3:Y:S04]  /*30b00*/  LDL.LU R19, [R1+0x2dc] ;  /* 0x0002dc0001137983 */ /* 0x000ee80000300800 */
[----:B0-----:R-:W-:Y:S04]  /*30b10*/  STL.64 [R1+0x30], R20 ;  /* 0x0000301401007387 */ /* 0x001fe80000100a00 */
[----:B------:R0:W-:Y:S04]  /*30b20*/  STL.64 [R1+0x38], R22 ;  /* 0x0000381601007387 */ /* 0x0001e80000100a00 */
[----:B0-----:R-:W3:Y:S04]  /*30b30*/  LDL.LU.64 R22, [R1+0x2180] ;  /* 0x0021800001167983 */ /* 0x001ee80000300a00 */
[----:B------:R-:W3:Y:S04]  /*30b40*/  LDL.LU.64 R20, [R1+0x2178] ;  /* 0x0021780001147983 */ /* 0x000ee80000300a00 */
[----:B------:R-:W-:Y:S04]  /*30b50*/  STL.64 [R1+0x2148], R6 ;  /* 0x0021480601007387 */ /* 0x000fe80000100a00 */
[----:B------:R0:W-:Y:S01]  /*30b60*/  STL.64 [R1+0x2140], R4 ;  /* 0x0021400401007387 */ /* 0x0001e20000100a00 */
[----:B---3--:R-:W-:-:S15]  /*30b70*/  HMMA.16816.F32 R16, R20, R6, R16 ;  /* 0x000000061410723c */ /* 0x008fde0000001810 */
[----:B------:R-:W-:-:S08]  /*30b80*/  NOP ;  /* 0x0000000000007918 */ /* 0x000fd00000000000 */
[----:B------:R-:W-:Y:S04]  /*30b90*/  STL.64 [R1+0x5a0], R16 ;  /* 0x0005a01001007387 */ /* 0x000fe80000100a00 */
[----:B------:R-:W-:Y:S04]  /*30ba0*/  STL.64 [R1+0x5a8], R18 ;  /* 0x0005a81201007387 */ /* 0x000fe80000100a00 */
[----:B0-----:R-:W3:Y:S04]  /*30bb0*/  LDL.LU R4, [R1+0x330] ;  /* 0x0003300001047983 */ /* 0x001ee80000300800 */
[----:B------:R-:W3:Y:S04]  /*30bc0*/  LDL.LU R5, [R1+0x334] ;  /* 0x0003340001057983 */ /* 0x000ee80000300800 */
[----:B------:R-:W4:Y:S04]  /*30bd0*/  LDL.LU R6, [R1+0x338] ;  /* 0x0003380001067983 */ /* 0x000f280000300800 */
[----:B------:R-:W4:Y:S04]  /*30be0*/  LDL.LU R7, [R1+0x33c] ;  /* 0x00033c0001077983 */ /* 0x000f280000300800 */
[----:B------:R-:W0:Y:S04]  /*30bf0*/  LDSM.16.MT88.4 R16, [R25+UR4+0xc180] ;  /* 0x00c180041910783b */ /* 0x000e280008004200 */
        /* <DEDUP_REMOVED lines=8> */
[----:B-1----:R-:W2:Y:S04]  /*30c80*/  LDL.LU R4, [R1+0x300] ;  /* 0x0003000001047983 */ /* 0x002ea80000300800 */
[----:B------:R-:W2:Y:S04]  /*30c90*/  LDL.LU R5, [R1+0x304] ;  /* 0x0003040001057983 */ /* 0x000ea80000300800 */
[----:B------:R-:W2:Y:S04]  /*30ca0*/  LDL.LU R6, [R1+0x308] ;  /* 0x0003080001067983 */ /* 0x000ea80000300800 */
[----:B------:R-:W2:Y:S01]  /*30cb0*/  LDL.LU R7, [R1+0x30c] ;  /* 0x00030c0001077983 */ /* 0x000ea20000300800 */
[----:B0-----:R-:W-:-:S02]  /*30cc0*/  IMAD.MOV.U32 R8, RZ, RZ, R19 ;  /* 0x000000ffff087224 */ /* 0x001fc400078e0013 */
[----:B------:R-:W-:Y:S02]  /*30cd0*/  IMAD.MOV.U32 R9, RZ, RZ, R18 ;  /* 0x000000ffff097224 */ /* 0x000fe400078e0012 */
[----:B------:R-:W-:Y:S02]  /*30ce0*/  IMAD.MOV.U32 R12, RZ, RZ, R17 ;  /* 0x000000ffff0c7224 */ /* 0x000fe400078e0011 */
[----:B------:R-:W-:Y:S01]  /*30cf0*/  IMAD.MOV.U32 R13, RZ, RZ, R16 ;  /* 0x000000ffff0d7224 */ /* 0x000fe200078e0010 */
[----:B------:R-:W3:Y:S04]  /*30d00*/  LDL.LU.64 R18, [R1+0x2170] ;  /* 0x0021700001127983 */ /* 0x000ee80000300a00 */
[----:B------:R-:W-:Y:S04]  /*30d10*/  STL [R1+0x1fd8], R8 ;  /* 0x001fd80801007387 */ /* 0x000fe80000100800 */
[----:B------:R-:W-:Y:S04]  /*30d20*/  STL [R1+0x1fd4], R9 ;  /* 0x001fd40901007387 */ /* 0x000fe80000100800 */
[----:B------:R-:W-:Y:S04]  /*30d30*/  STL [R1+0x1fd0], R12 ;  /* 0x001fd00c01007387 */ /* 0x000fe80000100800 */
[----:B------:R-:W-:Y:S01]  /*30d40*/  STL [R1+0x1fcc], R13 ;  /* 0x001fcc0d01007387 */ /* 0x000fe20000100800 */
        /* <DEDUP_REMOVED lines=10> */
[----:B------:R-:W2:Y:S04]  /*30df0*/  LDL.LU.64 R4, [R1+0x2160] ;  /* 0x0021600001047983 */ /* 0x000ea80000300a00 */
[----:B------:R0:W-:Y:S04]  /*30e00*/  STL [R1+0x1fe4], R17 ;  /* 0x001fe41101007387 */ /* 0x0001e80000100800 */
[----:B0-----:R-:W4:Y:S04]  /*30e10*/  LDL R17, [R1+0x1cf0] ;  /* 0x001cf00001117983 */ /* 0x001f280000100800 */
[----:B------:R-:W-:Y:S04]  /*30e20*/  STL [R1+0x1fe0], R0 ;  /* 0x001fe00001007387 */ /* 0x000fe80000100800 */
[----:B------:R-:W-:Y:S01]  /*30e30*/  STL [R1+0x1fdc], R3 ;  /* 0x001fdc0301007387 */ /* 0x000fe20000100800 */
[----:B--2---:R-:W-:-:S15]  /*30e40*/  HMMA.16816.F32 R4, R20, R14, R4 ;  /* 0x0000000e1404723c */ /* 0x004fde0000001804 */
[----:B------:R-:W-:-:S08]  /*30e50*/  NOP ;  /* 0x0000000000007918 */ /* 0x000fd00000000000 */
[----:B------:R-:W-:Y:S04]  /*30e60*/  STL.64 [R1+0x420], R4 ;  /* 0x0004200401007387 */ /* 0x000fe80000100a00 */
[----:B------:R-:W-:Y:S04]  /*30e70*/  STL.64 [R1+0x428], R6 ;  /* 0x0004280601007387 */ /* 0x000fe80000100a00 */
[----:B----4-:R-:W0:Y:S02]  /*30e80*/  LDSM.16.MT88.4 R4, [R17+UR4+0xc280] ;  /* 0x00c280041104783b */ /* 0x010e240008004200 */
[----:B0-----:R-:W-:-:S02]  /*30e90*/  IMAD.MOV.U32 R13, RZ, RZ, R6 ;  /* 0x000000ffff0d7224 */ /* 0x001fc400078e0006 */
[----:B------:R-:W-:Y:S02]  /*30ea0*/  IMAD.MOV.U32 R2, RZ, RZ, R7 ;  /* 0x000000ffff027224 */ /* 0x000fe400078e0007 */
[----:B------:R-:W-:Y:S02]  /*30eb0*/  IMAD.MOV.U32 R9, RZ, RZ, R4 ;  /* 0x000000ffff097224 */ /* 0x000fe400078e0004 */
[----:B------:R-:W-:Y:S01]  /*30ec0*/  IMAD.MOV.U32 R12, RZ, RZ, R5 ;  /* 0x000000ffff0c7224 */ /* 0x000fe200078e0005 */
[----:B------:R-:W3:Y:S04]  /*30ed0*/  LDL.LU.64 R6, [R1+0x2158] ;  /* 0x0021580001067983 */ /* 0x000ee80000300a00 */
[----:B------:R-:W3:Y:S01]  /*30ee0*/  LDL.LU.64 R4, [R1+0x2150] ;  /* 0x0021500001047983 */ /* 0x000ee20000300a00 */
[----:B------:R-:W-:-:S02]  /*30ef0*/  IMAD.MOV.U32 R28, RZ, RZ, R26 ;  /* 0x000000ffff1c7224 */ /* 0x000fc400078e001a */
[----:B------:R-:W-:Y:S02]  /*30f00*/  IMAD.MOV.U32 R29, RZ, RZ, R27 ;  /* 0x000000ffff1d7224 */ /* 0x000fe400078e001b */
[----:B------:R-:W0:Y:S04]  /*30f10*/  LDSM.16.MT88.4 R24, [R17+UR4+0xc300] ;  /* 0x00c300041118783b */ /* 0x000e280008004200 */
[----:B------:R-:W-:Y:S04]  /*30f20*/  STL.64 [R1+0x2130], R14 ;  /* 0x0021300e01007387 */ /* 0x000fe80000100a00 */
[----:B------:R1:W-:Y:S04]  /*30f30*/  STL.64 [R1+0x2128], R12 ;  /* 0x0021280c01007387 */ /* 0x0003e80000100a00 */
[----:B-1----:R-:W2:Y:S04]  /*30f40*/  LDL.LU R12, [R1+0x3d0] ;  /* 0x0003d000010c7983 */ /* 0x002ea80000300800 */
[----:B------:R-:W2:Y:S04]  /*30f50*/  LDL.LU R13, [R1+0x3d4] ;  /* 0x0003d400010d7983 */ /* 0x000ea80000300800 */
[----:B------:R-:W2:Y:S04]  /*30f60*/  LDL.LU R14, [R1+0x3d8] ;  /* 0x0003d800010e7983 */ /* 0x000ea80000300800 */
[----:B------:R-:W2:Y:S01]  /*30f70*/  LDL.LU R15, [R1+0x3dc] ;  /* 0x0003dc00010f7983 */ /* 0x000ea20000300800 */
[----:B---3--:R-:W-:Y:S03]  /*30f80*/  HMMA.16816.F32 R20, R20, R18, R4 ;  /* 0x000000121414723c */ /* 0x008fe60000001804 */
[----:B------:R-:W2:Y:S04]  /*30f90*/  LDL.LU.64 R6, [R1+0x2148] ;  /* 0x0021480001067983 */ /* 0x000ea80000300a00 */
[----:B------:R-:W3:-:S15]  /*30fa0*/  LDL.LU.64 R4, [R1+0x2140] ;  /* 0x0021400001047983 */ /* 0x000ede0000300a00 */
[----:B------:R-:W-:-:S01]  /*30fb0*/  NOP ;  /* 0x0000000000007918 */ /* 0x000fc20000000000 */
[----:B------:R1:W-:Y:S04]  /*30fc0*/  STL.64 [R1+0x290], R20 ;  /* 0x0002901401007387 */ /* 0x0003e80000100a00 */
[----:B------:R4:W-:Y:S04]  /*30fd0*/  STL.64 [R1+0x298], R22 ;  /* 0x0002981601007387 */ /* 0x0009e80000100a00 */
[----:B-1----:R-:W2:Y:S04]  /*30fe0*/  LDL.LU.64 R20, [R1+0x80] ;  /* 0x0000800001147983 */ /* 0x002ea80000300a00 */
[----:B----4-:R-:W4:Y:S04]  /*30ff0*/  LDL.LU.64 R22, [R1+0x88] ;  /* 0x0000880001167983 */ /* 0x010f280000300a00 */
[----:B------:R-:W-:Y:S04]  /*31000*/  STL.64 [R1+0x2120], R18 ;  /* 0x0021201201007387 */ /* 0x000fe80000100a00 */
[----:B------:R-:W-:Y:S04]  /*31010*/  STL [R1+0x2118], R16 ;  /* 0x0021181001007387 */ /* 0x000fe80000100800 */
[----:B0-----:R-:W-:Y:S04]  /*31020*/  STL.64 [R1+0x1ec8], R26 ;  /* 0x001ec81a01007387 */ /* 0x001fe80000100a00 */
[----:B------:R0:W-:Y:S04]  /*31030*/  STL.64 [R1+0x1ec0], R24 ;  /* 0x001ec01801007387 */ /* 0x0001e80000100a00 */
[----:B0-----:R-:W3:Y:S04]  /*31040*/  LDL.LU R24, [R1+0x1e0] ;  /* 0x0001e00001187983 */ /* 0x001ee80000300800 */
[----:B------:R-:W3:Y:S04]  /*31050*/  LDL.LU R25, [R1+0x1e4] ;  /* 0x0001e40001197983 */ /* 0x000ee80000300800 */
[----:B------:R-:W2:Y:S04]  /*31060*/  LDL.LU R26, [R1+0x1e8] ;  /* 0x0001e800011a7983 */ /* 0x000ea80000300800 */
[----:B------:R-:W2:Y:S04]  /*31070*/  LDL.LU R27, [R1+0x1ec] ;  /* 0x0001ec00011b7983 */ /* 0x000ea80000300800 */
[----:B--2---:R-:W-:Y:S04]  /*31080*/  STL.64 [R1+0x1ff0], R26 ;  /* 0x001ff01a01007387 */ /* 0x004fe80000100a00 */
[----:B---3--:R0:W-:Y:S04]  /*31090*/  STL.64 [R1+0x1fe8], R24 ;  /* 0x001fe81801007387 */ /* 0x0081e80000100a00 */
[----:B0-----:R-:W2:Y:S04]  /*310a0*/  LDL.LU.64 R24, [R1+0x30] ;  /* 0x0000300001187983 */ /* 0x001ea80000300a00 */
[----:B------:R-:W3:Y:S04]  /*310b0*/  LDL.LU.64 R26, [R1+0x38] ;  /* 0x00003800011a7983 */ /* 0x000ee80000300a00 */
[----:B---3--:R-:W-:Y:S04]  /*310c0*/  STL.64 [R1+0x2010], R26 ;  /* 0x0020101a01007387 */ /* 0x008fe80000100a00 */
[----:B--2---:R0:W-:Y:S04]  /*310d0*/  STL.64 [R1+0x2008], R24 ;  /* 0x0020081801007387 */ /* 0x0041e80000100a00 */
[----:B0-----:R-:W2:Y:S04]  /*310e0*/  LDL.LU R24, [R1+0x40] ;  /* 0x0000400001187983 */ /* 0x001ea80000300800 */
[----:B------:R-:W2:Y:S01]  /*310f0*/  LDL.LU R25, [R1+0x44] ;  /* 0x0000440001197983 */ /* 0x000ea20000300800 */
[----:B------:R-:W-:-:S02]  /*31100*/  IMAD.MOV.U32 R26, RZ, RZ, R5 ;  /* 0x000000ffff1a7224 */ /* 0x000fc400078e0005 */
[----:B------:R-:W-:Y:S01]  /*31110*/  IMAD.MOV.U32 R27, RZ, RZ, R4 ;  /* 0x000000ffff1b7224 */ /* 0x000fe200078e0004 */
[----:B------:R-:W3:Y:S04]  /*31120*/  LDL.LU R5, [R1+0x213c] ;  /* 0x00213c0001057983 */ /* 0x000ee80000300800 */
[----:B------:R-:W3:Y:S04]  /*31130*/  LDL.LU R4, [R1+0x2138] ;  /* 0x0021380001047983 */ /* 0x000ee80000300800 */
[----:B------:R-:W-:Y:S01]  /*31140*/  STL.64 [R1+0x2060], R26 ;  /* 0x0020601a01007387 */ /* 0x000fe20000100a00 */
[----:B------:R-:W-:-:S02]  /*31150*/  IMAD.MOV.U32 R8, RZ, RZ, R21 ;  /* 0x000000ffff087224 */ /* 0x000fc400078e0015 */
[----:B----4-:R-:W-:Y:S02]  /*31160*/  IMAD.MOV.U32 R3, RZ, RZ, R22 ;  /* 0x000000ffff037224 */ /* 0x010fe400078e0016 */
[----:B------:R-:W-:Y:S01]  /*31170*/  IMAD.MOV.U32 R0, RZ, RZ, R23 ;  /* 0x000000ffff007224 */ /* 0x000fe200078e0017 */
[----:B--2---:R0:W-:Y:S02]  /*31180*/  STL.64 [R1+0x2058], R24 ;  /* 0x0020581801007387 */ /* 0x0041e40000100a00 */
[----:B0-----:R-:W-:Y:S07]  /*31190*/  HMMA.16816.F32 R24, R20, R6, R12 ;  /* 0x000000061418723c */ /* 0x001fee000000180c */
[----:B------:R-:W-:-:S02]  /*311a0*/  IMAD.MOV.U32 R12, RZ, RZ, R20 ;  /* 0x000000ffff0c7224 */ /* 0x000fc400078e0014 */
[----:B------:R-:W0:-:S14]  /*311b0*/  LDSM.16.MT88.4 R20, [R17+UR4+0xc380] ;  /* 0x00c380041114783b */ /* 0x000e1c0008004200 */
[----:B------:R-:W-:Y:S04]  /*311c0*/  STL.64 [R1+0x580], R24 ;  /* 0x0005801801007387 */ /* 0x000fe80000100a00 */
[----:B------:R-:W-:Y:S04]  /*311d0*/  STL.64 [R1+0x588], R26 ;  /* 0x0005881a01007387 */ /* 0x000fe80000100a00 */
[----:B------:R-:W-:Y:S04]  /*311e0*/  STL.64 [R1+0x2100], R6 ;  /* 0x0021000601007387 */ /* 0x000fe80000100a00 */
[----:B---3--:R-:W-:Y:S04]  /*311f0*/  STL.64 [R1+0x20f8], R4 ;  /* 0x0020f80401007387 */ /* 0x008fe80000100a00 */
[----:B0-----:R-:W-:Y:S04]  /*31200*/  STL.64 [R1+0x1e88], R22 ;  /* 0x001e881601007387 */ /* 0x001fe80000100a00 */
        /* <DEDUP_REMOVED lines=13> */
[----:B------:R-:W2:Y:S04]  /*312e0*/  LDL.LU R26, [R1+0x58] ;  /* 0x00005800011a7983 */ /* 0x000ea80000300800 */
[----:B------:R-:W2:Y:S04]  /*312f0*/  LDL.LU R27, [R1+0x5c] ;  /* 0x00005c00011b7983 */ /* 0x000ea80000300800 */
[----:B--2---:R-:W-:Y:S04]  /*31300*/  STL.64 [R1+0x20b0], R26 ;  /* 0x0020b01a01007387 */ /* 0x004fe80000100a00 */
[----:B----4-:R-:W-:Y:S04]  /*31310*/  STL.64 [R1+0x20a8], R24 ;  /* 0x0020a81801007387 */ /* 0x010fe80000100a00 */
        /* <DEDUP_REMOVED lines=54> */
[----:B------:R-:W4:Y:S01]  /*31680*/  LDL.LU R18, [R1+0x3f8] ;  /* 0x0003f80001127983 */ /* 0x000f220000300800 */
[----:B------:R-:W-:-:S03]  /*31690*/  IMAD.MOV.U32 R4, RZ, RZ, R12 ;  /* 0x000000ffff047224 */ /* 0x000fc600078e000c */
        /* <DEDUP_REMOVED lines=24> */
[----:B------:R-:W-:Y:S02]  /*31820*/  IMAD.MOV.U32 R6, RZ, RZ, R3 ;  /* 0x000000ffff067224 */ /* 0x000fe400078e0003 */
[----:B------:R-:W-:-:S07]  /*31830*/  IMAD.MOV.U32 R7, RZ, RZ, R0 ;  /* 0x000000ffff077224 */ /* 0x000fce00078e0000 */
[C---:B----4-:R-:W-:Y:S01]  /*31840*/  HMMA.16816.F32 R12, R4.reuse, R10, R12 ;  /* 0x0000000a040c723c */ /* 0x050fe2000000180c */
        /* <DEDUP_REMOVED lines=14> */
[----:B0-----:R-:W3:Y:S04]  /*31930*/  LDL.LU.64 R14, [R1+0x2130] ;  /* 0x00213000010e7983 */ /* 0x001ee80000300a00 */
[----:B------:R-:W4:Y:S01]  /*31940*/  LDL.LU.64 R12, [R1+0x2128] ;  /* 0x00212800010c7983 */ /* 0x000f220000300a00 */
[----:B---3--:R-:W-:-:S15]  /*31950*/  HMMA.16816.F32 R16, R4, R14, R16 ;  /* 0x0000000e0410723c */ /* 0x008fde0000001810 */
[----:B------:R-:W-:-:S08]  /*31960*/  NOP ;  /* 0x0000000000007918 */ /* 0x000fd00000000000 */
[----:B------:R-:W-:Y:S04]  /*31970*/  STL.64 [R1+0x2a0], R16 ;  /* 0x0002a01001007387 */ /* 0x000fe80000100a00 */
[----:B------:R0:W-:Y:S04]  /*31980*/  STL.64 [R1+0x2a8], R18 ;  /* 0x0002a81201007387 */ /* 0x0001e80000100a00 */
[----:B0-----:R-:W3:Y:S04]  /*31990*/  LDL.LU.64 R18, [R1+0x2120] ;  /* 0x0021200001127983 */ /* 0x001ee80000300a00 */
[----:B------:R-:W4:Y:S01]  /*319a0*/  LDL.LU R16, [R1+0x2118] ;  /* 0x0021180001107983 */ /* 0x000f220000300800 */
[----:B---3--:R-:W-:Y:S03]  /*319b0*/  HMMA.16816.F32 R4, R4, R18, R24 ;  /* 0x000000120404723c */ /* 0x008fe60000001818 */
[----:B------:R-:W2:Y:S04]  /*319c0*/  LDL.LU.64 R26, [R1+0x2110] ;  /* 0x00211000011a7983 */ /* 0x000ea80000300a00 */
[----:B------:R-:W2:-:S15]  /*319d0*/  LDL.LU.64 R24, [R1+0x2108] ;  /* 0x0021080001187983 */ /* 0x000e9e0000300a00 */
[----:B------:R-:W-:-:S01]  /*319e0*/  NOP ;  /* 0x0000000000007918 */ /* 0x000fc20000000000 */
[----:B------:R-:W-:Y:S04]  /*319f0*/  STL.64 [R1+0x280], R4 ;  /* 0x0002800401007387 */ /* 0x000fe80000100a00 */
[----:B------:R0:W-:Y:S04]  /*31a00*/  STL.64 [R1+0x288], R6 ;  /* 0x0002880601007387 */ /* 0x0001e80000100a00 */
[----:B0-----:R-:W2:Y:S04]  /*31a10*/  LDL.LU.64 R6, [R1+0x2100] ;  /* 0x0021000001067983 */ /* 0x001ea80000300a00 */
[----:B------:R-:W3:Y:S01]  /*31a20*/  LDL.LU.64 R4, [R1+0x20f8] ;  /* 0x0020f80001047983 */ /* 0x000ee20000300a00 */
        /* <DEDUP_REMOVED lines=78> */
[----:B--2---:R-:W-:Y:S06]  /*31f10*/  HMMA.16816.F32 R20, R24, R6, R20 ;  /* 0x000000061814723c */ /* 0x004fec0000001814 */
[----:B------:R-:W-:-:S02]  /*31f20*/  IMAD.MOV.U32 R3, RZ, RZ, R26 ;  /* 0x000000ffff037224 */ /* 0x000fc400078e001a */
[----:B------:R-:W-:Y:S02]  /*31f30*/  IMAD.MOV.U32 R8, RZ, RZ, R27 ;  /* 0x000000ffff087224 */ /* 0x000fe400078e001b */
[----:B------:R-:W-:Y:S02]  /*31f40*/  IMAD.MOV.U32 R17, RZ, RZ, R24 ;  /* 0x000000ffff117224 */ /* 0x000fe400078e0018 */
[----:B------:R-:W-:-:S11]  /*31f50*/  IMAD.MOV.U32 R0, RZ, RZ, R25 ;  /* 0x000000ffff007224 */ /* 0x000fd600078e0019 */
[----:B------:R-:W-:Y:S04]  /*31f60*/  STL.64 [R1+0x5e0], R20 ;  /* 0x0005e01401007387 */ /* 0x000fe80000100a00 */
[----:B------:R0:W-:Y:S04]  /*31f70*/  STL.64 [R1+0x5e8], R22 ;  /* 0x0005e81601007387 */ /* 0x0001e80000100a00 */
[----:B0-----:R-:W2:Y:S04]  /*31f80*/  LDL.LU.64 R22, [R1+0x2000] ;  /* 0x0020000001167983 */ /* 0x001ea80000300a00 */
[----:B------:R-:W2:Y:S04]  /*31f90*/  LDL.LU.64 R20, [R1+0x1ff8] ;  /* 0x001ff80001147983 */ /* 0x000ea80000300a00 */
[----:B------:R-:W4:Y:S04]  /*31fa0*/  LDL.LU.64 R26, [R1+0x1ff0] ;  /* 0x001ff000011a7983 */ /* 0x000f280000300a00 */
[----:B------:R-:W4:Y:S04]  /*31fb0*/  LDL.LU.64 R24, [R1+0x1fe8] ;  /* 0x001fe80001187983 */ /* 0x000f280000300a00 */
[----:B------:R0:W-:Y:S04]  /*31fc0*/  STL.64 [R1+0x1fb0], R6 ;  /* 0x001fb00601007387 */ /* 0x0001e80000100a00 */
[----:B---3--:R1:W-:Y:S01]  /*31fd0*/  STL.64 [R1+0x1fa8], R4 ;  /* 0x001fa80401007387 */ /* 0x0083e20000100a00 */
[----:B0-----:R-:W-:-:S02]  /*31fe0*/  IMAD.MOV.U32 R6, RZ, RZ, R3 ;  /* 0x000000ffff067224 */ /* 0x001fc400078e0003 */
[----:B-1----:R-:W-:Y:S02]  /*31ff0*/  IMAD.MOV.U32 R4, RZ, RZ, R17 ;  /* 0x000000ffff047224 */ /* 0x002fe400078e0011 */
[----:B------:R-:W-:Y:S02]  /*32000*/  IMAD.MOV.U32 R5, RZ, RZ, R0 ;  /* 0x000000ffff057224 */ /* 0x000fe400078e0000 */
[----:B------:R-:W-:Y:S01]  /*32010*/  IMAD.MOV.U32 R7, RZ, RZ, R8 ;  /* 0x000000ffff077224 */ /* 0x000fe200078e0008 */
[----:B------:R-:W3:Y:S04]  /*32020*/  LDL.LU R17, [R1+0x1fe4] ;  /* 0x001fe40001117983 */ /* 0x000ee80000300800 */
[----:B------:R-:W3:Y:S04]  /*32030*/  LDL.LU R0, [R1+0x1fe0] ;  /* 0x001fe00001007983 */ /* 0x000ee80000300800 */
[----:B------:R-:W3:Y:S04]  /*32040*/  LDL.LU R3, [R1+0x1fdc] ;  /* 0x001fdc0001037983 */ /* 0x000ee80000300800 */
[----:B------:R-:W3:Y:S04]  /*32050*/  LDL.LU R8, [R1+0x1fd8] ;  /* 0x001fd80001087983 */ /* 0x000ee80000300800 */
[----:B------:R-:W-:Y:S01]  /*32060*/  STL.64 [R1+0x1fa0], R10 ;  /* 0x001fa00a01007387 */ /* 0x000fe20000100a00 */
[C---:B--2---:R-:W-:Y:S06]  /*32070*/  HMMA.16816.F32 R20, R4.reuse, R10, R20 ;  /* 0x0000000a0414723c */ /* 0x044fec0000001814 */
[----:B----4-:R-:W-:-:S15]  /*32080*/  HMMA.16816.F32 R24, R4, R14, R24 ;  /* 0x0000000e0418723c */ /* 0x010fde0000001818 */
[----:B------:R-:W-:-:S02]  /*32090*/  NOP ;  /* 0x0000000000007918 */ /* 0x000fc40000000000 */
[----:B------:R0:W-:Y:S04]  /*320a0*/  STL.64 [R1+0x3c0], R20 ;  /* 0x0003c01401007387 */ /* 0x0001e80000100a00 */
[----:B------:R1:W-:Y:S04]  /*320b0*/  STL.64 [R1+0x3c8], R22 ;  /* 0x0003c81601007387 */ /* 0x0003e80000100a00 */
[----:B------:R-:W-:Y:S04]  /*320c0*/  STL.64 [R1+0x1fb8], R14 ;  /* 0x001fb80e01007387 */ /* 0x000fe80000100a00 */
[----:B0-----:R-:W2:Y:S04]  /*320d0*/  LDL.LU R20, [R1+0xd0] ;  /* 0x0000d00001147983 */ /* 0x001ea80000300800 */
[----:B------:R0:W-:Y:S04]  /*320e0*/  STL.64 [R1+0x380], R24 ;  /* 0x0003801801007387 */ /* 0x0001e80000100a00 */
[----:B------:R4:W-:Y:S04]  /*320f0*/  STL.64 [R1+0x388], R26 ;  /* 0x0003881a01007387 */ /* 0x0009e80000100a00 */
[----:B------:R-:W2:Y:S04]  /*32100*/  LDL.LU R21, [R1+0xd4] ;  /* 0x0000d40001157983 */ /* 0x000ea80000300800 */
[----:B-1----:R-:W3:Y:S04]  /*32110*/  LDL.LU R22, [R1+0xd8] ;  /* 0x0000d80001167983 */ /* 0x002ee80000300800 */
[----:B------:R-:W3:Y:S01]  /*32120*/  LDL.LU R23, [R1+0xdc] ;  /* 0x0000dc0001177983 */ /* 0x000ee20000300800 */
[----:B0-----:R-:W-:-:S02]  /*32130*/  IMAD.MOV.U32 R24, RZ, RZ, R9 ;  /* 0x000000ffff187224 */ /* 0x001fc400078e0009 */
[----:B----4-:R-:W-:Y:S02]  /*32140*/  IMAD.MOV.U32 R26, RZ, RZ, R13 ;  /* 0x000000ffff1a7224 */ /* 0x010fe400078e000d */
        /* <DEDUP_REMOVED lines=65> */
[----:B----4-:R-:W-:Y:S01]  /*32560*/  IMAD.MOV.U32 R26, RZ, RZ, R9 ;  /* 0x000000ffff1a7224 */ /* 0x010fe200078e0009 */
        /* <DEDUP_REMOVED lines=8> */
[----:B------:R-:W4:Y:S01]  /*325f0*/  LDL.LU R10, [R1+0x1c8] ;  /* 0x0001c800010a7983 */ /* 0x000f220000300800 */
[----:B------:R-:W-:-:S03]  /*32600*/  IMAD.MOV.U32 R25, RZ, RZ, R12 ;  /* 0x000000ffff197224 */ /* 0x000fc600078e000c */
[----:B------:R-:W4:Y:S01]  /*32610*/  LDL.LU R11, [R1+0x1cc] ;  /* 0x0001cc00010b7983 */ /* 0x000f220000300800 */
[----:B------:R-:W-:-:S03]  /*32620*/  IMAD.MOV.U32 R24, RZ, RZ, R13 ;  /* 0x000000ffff187224 */ /* 0x000fc600078e000d */
        /* <DEDUP_REMOVED lines=22> */
[----:B----4-:R-:W-:Y:S03]  /*32790*/  HMMA.16816.F32 R4, R4, R18, R12 ;  /* 0x000000120404723c */ /* 0x010fe6000000180c */
        /* <DEDUP_REMOVED lines=12> */
[----:B------:R-:W3:Y:S04]  /*32860*/  LDL.LU.64 R14, [R1+0x1fb8] ;  /* 0x001fb800010e7983 */ /* 0x000ee80000300a00 */
[----:B------:R-:W-:Y:S04]  /*32870*/  STL.64 [R1+0x340], R4 ;  /* 0x0003400401007387 */ /* 0x000fe80000100a00 */
[----:B------:R0:W-:Y:S04]  /*32880*/  STL.64 [R1+0x348], R6 ;  /* 0x0003480601007387 */ /* 0x0001e80000100a00 */
[----:B0-----:R-:W4:Y:S04]  /*32890*/  LDL.LU.64 R6, [R1+0x1fb0] ;  /* 0x001fb00001067983 */ /* 0x001f280000300a00 */
[----:B------:R-:W3:Y:S01]  /*328a0*/  LDL.LU.64 R4, [R1+0x1fa8] ;  /* 0x001fa80001047983 */ /* 0x000ee20000300a00 */
[----:B----4-:R-:W-:-:S15]  /*328b0*/  HMMA.16816.F32 R8, R24, R6, R8 ;  /* 0x000000061808723c */ /* 0x010fde0000001808 */
[----:B------:R-:W-:-:S08]  /*328c0*/  NOP ;  /* 0x0000000000007918 */ /* 0x000fd00000000000 */
[----:B------:R-:W-:Y:S04]  /*328d0*/  STL.64 [R1+0x5c0], R8 ;  /* 0x0005c00801007387 */ /* 0x000fe80000100a00 */
[----:B------:R0:W-:Y:S04]  /*328e0*/  STL.64 [R1+0x5c8], R10 ;  /* 0x0005c80a01007387 */ /* 0x0001e80000100a00 */
[----:B0-----:R-:W2:Y:S04]  /*328f0*/  LDL.LU.64 R10, [R1+0x1fa0] ;  /* 0x001fa000010a7983 */ /* 0x001ea80000300a00 */
[----:B------:R-:W4:Y:S01]  /*32900*/  LDL.LU.64 R12, [R1+0x6d8] ;  /* 0x0006d800010c7983 */ /* 0x000f220000300a00 */
[----:B--2---:R-:W-:-:S15]  /*32910*/  HMMA.16816.F32 R20, R24, R10, R20 ;  /* 0x0000000a1814723c */ /* 0x004fde0000001814 */
        /* <DEDUP_REMOVED lines=31> */
[----:B------:R-:W3:Y:S01]  /*32b10*/  LDL.LU.64 R8, [R1+0x6d0] ;  /* 0x0006d00001087983 */ /* 0x000ee20000300a00 */
        /* <DEDUP_REMOVED lines=13> */
[----:B------:R-:W2:Y:S04]  /*32bf0*/  LDL.LU.64 R24, [R1+0x1f10] ;  /* 0x001f100001187983 */ /* 0x000ea80000300a00 */
[----:B------:R-:W4:Y:S01]  /*32c00*/  LDL.LU.64 R16, [R1+0x6b0] ;  /* 0x0006b00001107983 */ /* 0x000f220000300a00 */
[----:B--2---:R-:W-:Y:S03]  /*32c10*/  HMMA.16816.F32 R20, R24, R6, R20 ;  /* 0x000000061814723c */ /* 0x004fe60000001814 */
[----:B----4-:R0:W-:Y:S04]  /*32c20*/  STL.64 [R1+0x1e58], R16 ;  /* 0x001e581001007387 */ /* 0x0101e80000100a00 */
[----:B0-----:R-:W2:-:S15]  /*32c30*/  LDL.LU.64 R16, [R1+0x6b8] ;  /* 0x0006b80001107983 */ /* 0x001e9e0000300a00 */
[----:B------:R-:W-:-:S01]  /*32c40*/  NOP ;  /* 0x0000000000007918 */ /* 0x000fc20000000000 */
        /* <DEDUP_REMOVED lines=9> */
[----:B------:R-:W4:Y:S04]  /*32ce0*/  LDL.LU.64 R20, [R1+0x1ef0] ;  /* 0x001ef00001147983 */ /* 0x000f280000300a00 */
[----:B------:R0:W-:Y:S04]  /*32cf0*/  STL.64 [R1+0x1e60], R28 ;  /* 0x001e601c01007387 */ /* 0x0001e80000100a00 */
[----:B0-----:R-:W2:Y:S01]  /*32d00*/  LDL.LU.64 R28, [R1+0x6c8] ;  /* 0x0006c800011c7983 */ /* 0x001ea20000300a00 */
[----:B----4-:R-:W-:-:S15]  /*32d10*/  HMMA.16816.F32 R20, R24, R14, R20 ;  /* 0x0000000e1814723c */ /* 0x010fde0000001814 */
[----:B------:R-:W-:-:S08]  /*32d20*/  NOP ;  /* 0x0000000000007918 */ /* 0x000fd00000000000 */
[----:B------:R-:W-:Y:S04]  /*32d30*/  STL.64 [R1+0x400], R20 ;  /* 0x0004001401007387 */ /* 0x000fe80000100a00 */
[----:B------:R0:W-:Y:S04]  /*32d40*/  STL.64 [R1+0x408], R22 ;  /* 0x0004081601007387 */ /* 0x0001e80000100a00 */
[----:B0-----:R-:W4:Y:S04]  /*32d50*/  LDL.LU.64 R22, [R1+0x1ee8] ;  /* 0x001ee80001167983 */ /* 0x001f280000300a00 */
[----:B------:R-:W4:Y:S02]  /*32d60*/  LDL.LU.64 R20, [R1+0x1ee0] ;  /* 0x001ee00001147983 */ /* 0x000f240000300a00 */
[----:B----4-:R-:W-:Y:S02]  /*32d70*/  HMMA.16816.F32 R24, R24, R18, R20 ;  /* 0x000000121818723c */ /* 0x010fe40000001814 */
[----:B------:R-:W4:Y:S04]  /*32d80*/  LDL.LU.64 R22, [R1+0x1ed8] ;  /* 0x001ed80001167983 */ /* 0x000f280000300a00 */
[----:B------:R-:W4:-:S15]  /*32d90*/  LDL.LU.64 R20, [R1+0x1ed0] ;  /* 0x001ed00001147983 */ /* 0x000f1e0000300a00 */
[----:B------:R-:W-:-:S02]  /*32da0*/  NOP ;  /* 0x0000000000007918 */ /* 0x000fc40000000000 */
        /* <DEDUP_REMOVED lines=16> */
[----:B------:R-:W-:Y:S04]  /*32eb0*/  STL.64 [R1+0x1e78], R10 ;  /* 0x001e780a01007387 */ /* 0x000fe80000100a00 */
[----:B---3--:R0:W-:Y:S04]  /*32ec0*/  STL.64 [R1+0x1e70], R8 ;  /* 0x001e700801007387 */ /* 0x0081e80000100a00 */
[----:B0-----:R-:W3:Y:S04]  /*32ed0*/  LDL.LU R8, [R1+0xc0] ;  /* 0x0000c00001087983 */ /* 0x001ee80000300800 */
[----:B------:R-:W3:Y:S04]  /*32ee0*/  LDL.LU R9, [R1+0xc4] ;  /* 0x0000c40001097983 */ /* 0x000ee80000300800 */
[----:B------:R-:W3:Y:S04]  /*32ef0*/  LDL.LU R10, [R1+0xc8] ;  /* 0x0000c800010a7983 */ /* 0x000ee80000300800 */
[----:B------:R-:W3:Y:S01]  /*32f00*/  LDL.LU R11, [R1+0xcc] ;  /* 0x0000cc00010b7983 */ /* 0x000ee20000300800 */
[----:B----4-:R-:W-:-:S15]  /*32f10*/  HMMA.16816.F32 R20, R24, R14, R20 ;  /* 0x0000000e1814723c */ /* 0x010fde0000001814 */
[----:B------:R-:W-:-:S08]  /*32f20*/  NOP ;  /* 0x0000000000007918 */ /* 0x000fd00000000000 */
[----:B------:R-:W-:Y:S04]  /*32f30*/  STL.64 [R1+0x3f0], R20 ;  /* 0x0003f01401007387 */ /* 0x000fe80000100a00 */
[----:B------:R0:W-:Y:S04]  /*32f40*/  STL.64 [R1+0x3f8], R22 ;  /* 0x0003f81601007387 */ /* 0x0001e80000100a00 */
[----:B0-----:R-:W4:Y:S04]  /*32f50*/  LDL.LU.64 R22, [R1+0x1e98] ;  /* 0x001e980001167983 */ /* 0x001f280000300a00 */
[----:B------:R-:W4:Y:S02]  /*32f60*/  LDL.LU.64 R20, [R1+0x1e90] ;  /* 0x001e900001147983 */ /* 0x000f240000300a00 */
[----:B----4-:R-:W-:Y:S02]  /*32f70*/  HMMA.16816.F32 R24, R24, R18, R20 ;  /* 0x000000121818723c */ /* 0x010fe40000001814 */
[----:B------:R-:W3:Y:S04]  /*32f80*/  LDL.LU.64 R22, [R1+0x1e88] ;  /* 0x001e880001167983 */ /* 0x000ee80000300a00 */
[----:B------:R-:W3:-:S15]  /*32f90*/  LDL.LU.64 R20, [R1+0x1e80] ;  /* 0x001e800001147983 */ /* 0x000ede0000300a00 */
[----:B------:R-:W-:-:S02]  /*32fa0*/  NOP ;  /* 0x0000000000007918 */ /* 0x000fc40000000000 */
[----:B------:R-:W-:Y:S04]  /*32fb0*/  STL.64 [R1+0x310], R24 ;  /* 0x0003101801007387 */ /* 0x000fe80000100a00 */
[----:B------:R0:W-:Y:S02]  /*32fc0*/  STL.64 [R1+0x318], R26 ;  /* 0x0003181a01007387 */ /* 0x0001e40000100a00 */
[----:B0-----:R-:W-:-:S05]  /*32fd0*/  IMAD.MOV.U32 R26, RZ, RZ, R25 ;  /* 0x000000ffff1a7224 */ /* 0x001fca00078e0019 */
[----:B------:R0:W-:Y:S04]  /*32fe0*/  STL [R1+0x1d04], R26 ;  /* 0x001d041a01007387 */ /* 0x0001e80000100800 */
[----:B0-----:R-:W4:Y:S01]  /*32ff0*/  LDL.LU.64 R26, [R1+0x6a8] ;  /* 0x0006a800011a7983 */ /* 0x001f220000300a00 */
[----:B---3--:R-:W-:-:S15]  /*33000*/  HMMA.16816.F32 R8, R20, R6, R8 ;  /* 0x000000061408723c */ /* 0x008fde0000001808 */
[----:B------:R-:W-:-:S08]  /*33010*/  NOP ;  /* 0x0000000000007918 */ /* 0x000fd00000000000 */
[----:B------:R-:W-:Y:S04]  /*33020*/  STL.64 [R1+0x540], R8 ;  /* 0x0005400801007387 */ /* 0x000fe80000100a00 */
[----:B------:R0:W-:Y:S04]  /*33030*/  STL.64 [R1+0x548], R10 ;  /* 0x0005480a01007387 */ /* 0x0001e80000100a00 */
[----:B0-----:R-:W3:Y:S01]  /*33040*/  LDL.LU.64 R10, [R1+0x1e78] ;  /* 0x001e7800010a7983 */ /* 0x001ee20000300a00 */
[----:B------:R-:W-:-:S03]  /*33050*/  IMAD.MOV.U32 R7, RZ, RZ, R3 ;  /* 0x000000ffff077224 */ /* 0x000fc600078e0003 */
[----:B------:R-:W2:Y:S01]  /*33060*/  LDL.LU.64 R8, [R1+0x1e70] ;  /* 0x001e700001087983 */ /* 0x000ea20000300a00 */
[----:B------:R-:W0:Y:S01]  /*33070*/  LDC R3, c[0x0][0x238] ;  /* 0x00008e00ff037b82 */ /* 0x000e220000000800 */
[----:B------:R-:W-:Y:S02]  /*33080*/  IMAD.MOV.U32 R6, RZ, RZ, R0 ;  /* 0x000000ffff067224 */ /* 0x000fe400078e0000 */
[----:B------:R-:W2:Y:S04]  /*33090*/  LDL.LU R0, [R1+0x1e6c] ;  /* 0x001e6c0001007983 */ /* 0x000ea80000300800 */
[----:B----4-:R-:W-:Y:S01]  /*330a0*/  STL.64 [R1+0x1e50], R26 ;  /* 0x001e501a01007387 */ /* 0x010fe20000100a00 */
[----:B0-----:R-:W-:-:S04]  /*330b0*/  IMAD.SHL.U32 R3, R3, 0x40, RZ ;  /* 0x0000004003037824 */ /* 0x001fc800078e00ff */
[----:B------:R-:W-:-:S05]  /*330c0*/  IMAD.SHL.U32 R3, R3, 0x2, RZ ;  /* 0x0000000203037824 */ /* 0x000fca00078e00ff */
[----:B------:R-:W-:-:S05]  /*330d0*/  IADD3 R25, P0, R12, R3, RZ ;  /* 0x000000030c197210 */ /* 0x000fca0007f1e0ff */
[----:B------:R0:W-:Y:S04]  /*330e0*/  STL [R1+0x1e48], R25 ;  /* 0x001e481901007387 */ /* 0x0001e80000100800 */
[----:B------:R-:W4:Y:S04]  /*330f0*/  LDL.LU R24, [R1+0xa0] ;  /* 0x0000a00001187983 */ /* 0x000f280000300800 */
[----:B0-----:R-:W4:Y:S04]  /*33100*/  LDL.LU R25, [R1+0xa4] ;  /* 0x0000a40001197983 */ /* 0x001f280000300800 */
[----:B------:R-:W4:Y:S04]  /*33110*/  LDL.LU R26, [R1+0xa8] ;  /* 0x0000a800011a7983 */ /* 0x000f280000300800 */
[----:B------:R-:W4:Y:S04]  /*33120*/  LDL.LU R27, [R1+0xac] ;  /* 0x0000ac00011b7983 */ /* 0x000f280000300800 */
[----:B------:R-:W4:Y:S01]  /*33130*/  LDL.LU R12, [R1+0x1e68] ;  /* 0x001e6800010c7983 */ /* 0x000f220000300800 */
[----:B---3--:R-:W-:Y:S03]  /*33140*/  HMMA.16816.F32 R4, R20, R10, R4 ;  /* 0x0000000a1404723c */ /* 0x008fe60000001804 */
[----:B------:R-:W3:Y:S01]  /*33150*/  LDL.LU.64 R10, [R1+0x6c0] ;  /* 0x0006c000010a7983 */ /* 0x000ee20000300a00 */
[----:B--2---:R-:W-:-:S15]  /*33160*/  IMAD.X R13, R13, 0x1, R0, P0 ;  /* 0x000000010d0d7824 */ /* 0x004fde00000e0600 */
[----:B------:R-:W-:-:S04]  /*33170*/  NOP ;  /* 0x0000000000007918 */ /* 0x000fc80000000000 */
[----:B------:R0:W-:Y:S04]  /*33180*/  STL.64 [R1+0x490], R4 ;  /* 0x0004900401007387 */ /* 0x0001e80000100a00 */
[----:B------:R1:W-:Y:S01]  /*33190*/  STL.64 [R1+0x498], R6 ;  /* 0x0004980601007387 */ /* 0x0003e20000100a00 */
[-C--:B0-----:R-:W-:Y:S02]  /*331a0*/  IADD3 R4, P0, R8, R3.reuse, RZ ;  /* 0x0000000308047210 */ /* 0x081fe40007f1e0ff */
[-C--:B-1----:R-:W-:Y:S02]  /*331b0*/  IADD3 R7, P3, R16, R3.reuse, RZ ;  /* 0x0000000310077210 */ /* 0x082fe40007f7e0ff */
[----:B------:R-:W-:Y:S01]  /*331c0*/  IADD3 R5, P1, R28, R3, RZ ;  /* 0x000000031c057210 */ /* 0x000fe20007f3e0ff */
[----:B----4-:R-:W-:Y:S01]  /*331d0*/  HMMA.16816.F32 R24, R20, R14, R24 ;  /* 0x0000000e1418723c */ /* 0x010fe20000001818 */
[----:B------:R-:W-:-:S03]  /*331e0*/  IMAD.X R8, R9, 0x1, R0, P0 ;  /* 0x0000000109087824 */ /* 0x000fc600000e0600 */
[----:B------:R-:W-:Y:S01]  /*331f0*/  IMAD.X R9, R29, 0x1, R0, P1 ;  /* 0x000000011d097824 */ /* 0x000fe200008e0600 */
[----:B---3--:R-:W-:-:S05]  /*33200*/  IADD3 R6, P2, R10, R3, RZ ;  /* 0x000000030a067210 */ /* 0x008fca0007f5e0ff */
[----:B------:R-:W-:Y:S04]  /*33210*/  STL.64 [R1+0x1e40], R6 ;  /* 0x001e400601007387 */ /* 0x000fe80000100a00 */
[----:B------:R0:W-:Y:S01]  /*33220*/  STL.64 [R1+0x1e38], R4 ;  /* 0x001e380401007387 */ /* 0x0001e20000100a00 */
[--C-:B------:R-:W-:Y:S02]  /*33230*/  IMAD.X R10, R11, 0x1, R0.reuse, P2 ;  /* 0x000000010b0a7824 */ /* 0x100fe400010e0600 */
[----:B------:R-:W-:Y:S01]  /*33240*/  IMAD.X R11, R17, 0x1, R0, P3 ;  /* 0x00000001110b7824 */ /* 0x000fe200018e0600 */
[----:B0-----:R-:W2:Y:S04]  /*33250*/  LDL.LU R4, [R1+0x90] ;  /* 0x0000900001047983 */ /* 0x001ea80000300800 */
[----:B------:R-:W2:Y:S04]  /*33260*/  LDL.LU R5, [R1+0x94] ;  /* 0x0000940001057983 */ /* 0x000ea80000300800 */
[----:B------:R-:W3:Y:S04]  /*33270*/  LDL.LU.64 R28, [R1+0x1e60] ;  /* 0x001e6000011c7983 */ /* 0x000ee80000300a00 */
[----:B------:R-:W4:Y:S04]  /*33280*/  LDL.LU.64 R16, [R1+0x1e58] ;  /* 0x001e580001107983 */ /* 0x000f280000300a00 */
[----:B------:R-:W-:Y:S04]  /*33290*/  STL.64 [R1+0x470], R24 ;  /* 0x0004701801007387 */ /* 0x000fe80000100a00 */
[----:B------:R0:W-:Y:S04]  /*332a0*/  STL.64 [R1+0x478], R26 ;  /* 0x0004781a01007387 */ /* 0x0001e80000100a00 */
[----:B0-----:R-:W2:Y:S01]  /*332b0*/  LDL.LU.64 R26, [R1+0x1e50] ;  /* 0x001e5000011a7983 */ /* 0x001ea20000300a00 */
[----:B------:R-:W-:-:S03]  /*332c0*/  IMAD.MOV.U32 R6, RZ, RZ, R12 ;  /* 0x000000ffff067224 */ /* 0x000fc600078e000c */
[----:B------:R-:W2:Y:S01]  /*332d0*/  LDL.LU R25, [R1+0x1e48] ;  /* 0x001e480001197983 */ /* 0x000ea20000300800 */
[-C--:B---3--:R-:W-:Y:S02]  /*332e0*/  IADD3 R15, P2, R28, R3.reuse, RZ ;  /* 0x000000031c0f7210 */ /* 0x088fe40007f5e0ff */
[-C--:B----4-:R-:W-:Y:S02]  /*332f0*/  IADD3 R12, P0, R16, R3.reuse, RZ ;  /* 0x00000003100c7210 */ /* 0x090fe40007f1e0ff */
[----:B--2---:R-:W-:-:S05]  /*33300*/  IADD3 R14, P1, R26, R3, RZ ;  /* 0x000000031a0e7210 */ /* 0x004fca0007f3e0ff */
[----:B------:R-:W-:Y:S04]  /*33310*/  STL [R1+0x1d08], R14 ;  /* 0x001d080e01007387 */ /* 0x000fe80000100800 */
[----:B------:R-:W2:Y:S04]  /*33320*/  LDL.LU R3, [R1+0xbec] ;  /* 0x000bec0001037983 */ /* 0x000ea80000300800 */
[----:B------:R0:W-:Y:S04]  /*33330*/  STL [R1+0x1d0c], R15 ;  /* 0x001d0c0f01007387 */ /* 0x0001e80000100800 */
[----:B0-----:R-:W3:Y:S04]  /*33340*/  LDL.LU R15, [R1+0x1894] ;  /* 0x00189400010f7983 */ /* 0x001ee80000300800 */
[----:B------:R-:W3:Y:S01]  /*33350*/  LDL.LU R14, [R1+0x18b8] ;  /* 0x0018b800010e7983 */ /* 0x000ee20000300800 */
[----:B------:R-:W-:-:S02]  /*33360*/  IMAD.X R16, R17, 0x1, R0, P0 ;  /* 0x0000000111107824 */ /* 0x000fc400000e0600 */
[----:B------:R-:W-:Y:S02]  /*33370*/  IMAD.X R17, R27, 0x1, R0, P1 ;  /* 0x000000011b117824 */ /* 0x000fe400008e0600 */
[----:B------:R-:W-:-:S07]  /*33380*/  IMAD.MOV.U32 R7, RZ, RZ, R2 ;  /* 0x000000ffff077224 */ /* 0x000fce00078e0002 */
[----:B------:R-:W-:Y:S01]  /*33390*/  HMMA.16816.F32 R20, R20, R18, R4 ;  /* 0x000000121414723c */ /* 0x000fe20000001804 */
[----:B--2---:R-:W-:-:S05]  /*333a0*/  VIADD R3, R3, 0x1 ;  /* 0x0000000103037836 */ /* 0x004fca0000000000 */
[----:B------:R-:W-:Y:S04]  /*333b0*/  STL [R1+0xbec], R3 ;  /* 0x000bec0301007387 */ /* 0x000fe80000100800 */
[----:B---3--:R0:W-:Y:S04]  /*333c0*/  STL.64 [R1+0x1e30], R14 ;  /* 0x001e300e01007387 */ /* 0x0081e80000100a00 */
[----:B------:R-:W2:Y:S01]  /*333d0*/  LDL.LU R26, [R1+0x188c] ;  /* 0x00188c00011a7983 */ /* 0x000ea20000300800 */
[----:B0-----:R-:W-:Y:S02]  /*333e0*/  IMAD.MOV.U32 R15, RZ, RZ, R29 ;  /* 0x000000ffff0f7224 */ /* 0x001fe400078e001d */
[----:B------:R-:W-:-:S02]  /*333f0*/  IMAD.MOV.U32 R14, RZ, RZ, R28 ;  /* 0x000000ffff0e7224 */ /* 0x000fc400078e001c */
[----:B------:R-:W3:Y:S01]  /*33400*/  LDL.LU R28, [R1+0x18b0] ;  /* 0x0018b000011c7983 */ /* 0x000ee20000300800 */
[----:B------:R-:W-:-:S03]  /*33410*/  IMAD.X R24, R15, 0x1, R0, P2 ;  /* 0x000000010f187824 */ /* 0x000fc600010e0600 */
[----:B------:R-:W4:Y:S04]  /*33420*/  LDL.LU R29, [R1+0x1884] ;  /* 0x00188400011d7983 */ /* 0x000f280000300800 */
[----:B------:R-:W2:Y:S04]  /*33430*/  LDL.LU R2, [R1+0x18a8] ;  /* 0x0018a80001027983 */ /* 0x000ea80000300800 */
[----:B------:R0:W-:Y:S01]  /*33440*/  STL [R1+0x1d10], R17 ;  /* 0x001d101101007387 */ /* 0x0001e20000100800 */
[----:B------:R-:W1:Y:S03]  /*33450*/  LDC R14, c[0x0][0x230] ;  /* 0x00008c00ff0e7b82 */ /* 0x000e660000000800 */
[----:B0-----:R-:W3:Y:S04]  /*33460*/  LDL.LU R17, [R1+0x18c0] ;  /* 0x0018c00001117983 */ /* 0x001ee80000300800 */
[----:B------:R0:W-:Y:S04]  /*33470*/  STL [R1+0x1d14], R24 ;  /* 0x001d141801007387 */ /* 0x0001e80000100800 */
[----:B0-----:R-:W4:Y:S04]  /*33480*/  LDL.LU R24, [R1+0x189c] ;  /* 0x00189c0001187983 */ /* 0x001f280000300800 */
[----:B------:R-:W2:Y:S04]  /*33490*/  LDL.LU.64 R6, [R1+0x1e40] ;  /* 0x001e400001067983 */ /* 0x000ea80000300a00 */
[----:B------:R-:W3:Y:S01]  /*334a0*/  LDL.LU.64 R4, [R1+0x1e38] ;  /* 0x001e380001047983 */ /* 0x000ee20000300a00 */
[----:B-1----:R-:W-:-:S05]  /*334b0*/  VIADD R14, R14, 0x3f ;  /* 0x0000003f0e0e7836 */ /* 0x002fca0000000000 */
[----:B------:R-:W-:Y:S01]  /*334c0*/  SHF.R.S32.HI R15, RZ, 0x1f, R14 ;  /* 0x0000001fff0f7819 */ /* 0x000fe2000001140e */
[----:B------:R0:W-:Y:S03]  /*334d0*/  STL.64 [R1+0x2f0], R20 ;  /* 0x0002f01401007387 */ /* 0x0001e60000100a00 */
[----:B------:R-:W-:Y:S01]  /*334e0*/  LEA.HI R15, R15, R14, RZ, 0x6 ;  /* 0x0000000e0f0f7211 */ /* 0x000fe200078f30ff */
[----:B------:R1:W-:Y:S01]  /*334f0*/  STL.64 [R1+0x2f8], R22 ;  /* 0x0002f81601007387 */ /* 0x0003e20000100a00 */
[----:B------:R-:W-:Y:S02]  /*33500*/  IMAD.MOV.U32 R27, RZ, RZ, R21 ;  /* 0x000000ffff1b7224 */ /* 0x000fe400078e0015 */
[----:B------:R-:W-:Y:S01]  /*33510*/  SHF.R.S32.HI R15, RZ, 0x6, R15 ;  /* 0x00000006ff0f7819 */ /* 0x000fe2000001140f */
[----:B0-----:R-:W4:Y:S04]  /*33520*/  LDL.LU R20, [R1+0x18b4] ;  /* 0x0018b40001147983 */ /* 0x001f280000300800 */
[----:B------:R-:W4:Y:S01]  /*33530*/  LDL.LU R21, [R1+0x18d8] ;  /* 0x0018d80001157983 */ /* 0x000f220000300800 */
[----:B------:R-:W-:-:S03]  /*33540*/  ISETP.NE.U32.AND P0, PT, R3, R15, PT ;  /* 0x0000000f0300720c */ /* 0x000fc60003f05070 */
[----:B-1----:R-:W4:Y:S04]  /*33550*/  LDL.LU R22, [R1+0x18ac] ;  /* 0x0018ac0001167983 */ /* 0x002f280000300800 */
[----:B------:R-:W4:Y:S04]  /*33560*/  LDL.LU R23, [R1+0x18d0] ;  /* 0x0018d00001177983 */ /* 0x000f280000300800 */
[----:B------:R-:W4:Y:S04]  /*33570*/  LDL.LU R18, [R1+0x18a4] ;  /* 0x0018a40001127983 */ /* 0x000f280000300800 */
[----:B------:R-:W4:Y:S01]  /*33580*/  LDL.LU R19, [R1+0x18c8] ;  /* 0x0018c80001137983 */ /* 0x000f220000300800 */
[----:B------:R-:W-:-:S02]  /*33590*/  IMAD.MOV.U32 R14, RZ, RZ, R25 ;  /* 0x000000ffff0e7224 */ /* 0x000fc400078e0019 */
[----:B------:R-:W-:Y:S01]  /*335a0*/  IMAD.MOV.U32 R15, RZ, RZ, R13 ;  /* 0x000000ffff0f7224 */ /* 0x000fe200078e000d */
[----:B------:R0:W-:Y:S01]  /*335b0*/  STL [R1+0x1d18], R27 ;  /* 0x001d181b01007387 */ /* 0x0001e20000100800 */
[----:B------:R-:W1:Y:S03]  /*335c0*/  LDC R3, c[0x0][0x238] ;  /* 0x00008e00ff037b82 */ /* 0x000e660000000800 */
[----:B0-----:R-:W4:Y:S04]  /*335d0*/  LDL.LU R27, [R1+0x18bc] ;  /* 0x0018bc00011b7983 */ /* 0x001f280000300800 */
[----:B------:R-:W4:Y:S04]  /*335e0*/  LDL.LU R25, [R1+0x18cc] ;  /* 0x0018cc0001197983 */ /* 0x000f280000300800 */
[----:B------:R-:W4:Y:S04]  /*335f0*/  LDL.LU R13, [R1+0x18c4] ;  /* 0x0018c400010d7983 */ /* 0x000f280000300800 */
[----:B------:R0:W-:Y:S02]  /*33600*/  STL.64 [R1+0x6d8], R14 ;  /* 0x0006d80e01007387 */ /* 0x0001e40000100a00 */
[----:B0-----:R-:W-:-:S02]  /*33610*/  IMAD.MOV.U32 R15, RZ, RZ, R8 ;  /* 0x000000ffff0f7224 */ /* 0x001fc400078e0008 */
[----:B---3--:R-:W-:Y:S02]  /*33620*/  IMAD.MOV.U32 R14, RZ, RZ, R4 ;  /* 0x000000ffff0e7224 */ /* 0x008fe400078e0004 */
[----:B------:R-:W3:Y:S04]  /*33630*/  LDL.LU R4, [R1+0x18dc] ;  /* 0x0018dc0001047983 */ /* 0x000ee80000300800 */
[----:B------:R-:W3:Y:S04]  /*33640*/  LDL.LU R8, [R1+0x18d4] ;  /* 0x0018d40001087983 */ /* 0x000ee80000300800 */
[----:B------:R0:W-:Y:S02]  /*33650*/  STL.64 [R1+0x6d0], R14 ;  /* 0x0006d00e01007387 */ /* 0x0001e40000100a00 */
[----:B0-----:R-:W-:-:S02]  /*33660*/  IMAD.MOV.U32 R14, RZ, RZ, R5 ;  /* 0x000000ffff0e7224 */ /* 0x001fc400078e0005 */
[----:B------:R-:W-:-:S05]  /*33670*/  IMAD.MOV.U32 R15, RZ, RZ, R9 ;  /* 0x000000ffff0f7224 */ /* 0x000fca00078e0009 */
[----:B------:R2:W-:Y:S02]  /*33680*/  STL.64 [R1+0x6c8], R14 ;  /* 0x0006c80e01007387 */ /* 0x0005e40000100a00 */
[----:B--2---:R-:W-:Y:S02]  /*33690*/  IMAD.MOV.U32 R14, RZ, RZ, R6 ;  /* 0x000000ffff0e7224 */ /* 0x004fe400078e0006 */
[----:B------:R-:W-:-:S05]  /*336a0*/  IMAD.MOV.U32 R15, RZ, RZ, R10 ;  /* 0x000000ffff0f7224 */ /* 0x000fca00078e000a */
[----:B------:R0:W-:Y:S04]  /*336b0*/  STL.64 [R1+0x6c0], R14 ;  /* 0x0006c00e01007387 */ /* 0x0001e80000100a00 */
[----:B0-----:R-:W2:Y:S01]  /*336c0*/  LDL.LU.64 R14, [R1+0x1e30] ;  /* 0x001e3000010e7983 */ /* 0x001ea20000300a00 */
[----:B-1----:R-:W-:Y:S02]  /*336d0*/  IMAD.SHL.U32 R3, R3, 0x40, RZ ;  /* 0x0000004003037824 */ /* 0x002fe400078e00ff */
[----:B------:R-:W-:Y:S02]  /*336e0*/  IMAD.MOV.U32 R10, RZ, RZ, R7 ;  /* 0x000000ffff0a7224 */ /* 0x000fe400078e0007 */
[----:B------:R-:W-:Y:S02]  /*336f0*/  IMAD.SHL.U32 R3, R3, 0x2, RZ ;  /* 0x0000000203037824 */ /* 0x000fe400078e00ff */
[----:B------:R-:W-:-:S02]  /*33700*/  IMAD.MOV.U32 R6, RZ, RZ, R12 ;  /* 0x000000ffff067224 */ /* 0x000fc400078e000c */
[----:B------:R-:W-:Y:S01]  /*33710*/  IMAD.MOV.U32 R7, RZ, RZ, R16 ;  /* 0x000000ffff077224 */ /* 0x000fe200078e0010 */
[----:B------:R-:W-:Y:S01]  /*33720*/  STL.64 [R1+0x6b8], R10 ;  /* 0x0006b80a01007387 */ /* 0x000fe20000100a00 */
[-C--:B----4-:R-:W-:Y:S02]  /*33730*/  IADD3 R25, P2, R25, R3.reuse, RZ ;  /* 0x0000000319197210 */ /* 0x090fe40007f5e0ff */
[-C--:B------:R-:W-:Y:S01]  /*33740*/  IADD3 R13, P3, R13, R3.reuse, RZ ;  /* 0x000000030d0d7210 */ /* 0x080fe20007f7e0ff */
[----:B------:R-:W-:Y:S01]  /*33750*/  STL.64 [R1+0x6b0], R6 ;  /* 0x0006b00601007387 */ /* 0x000fe20000100a00 */
[-C--:B------:R-:W-:Y:S02]  /*33760*/  IADD3 R27, P4, R27, R3.reuse, RZ ;  /* 0x000000031b1b7210 */ /* 0x080fe40007f9e0ff */
[-C--:B------:R-:W-:Y:S01]  /*33770*/  IADD3 R20, P5, R20, R3.reuse, RZ ;  /* 0x0000000314147210 */ /* 0x080fe20007fbe0ff */
[--C-:B------:R-:W-:Y:S01]  /*33780*/  IMAD.X R19, R19, 0x1, R0.reuse, P2 ;  /* 0x0000000113137824 */ /* 0x100fe200010e0600 */
[----:B------:R-:W-:Y:S01]  /*33790*/  IADD3 R24, P2, R24, R3, RZ ;  /* 0x0000000318187210 */ /* 0x000fe20007f5e0ff */
[----:B------:R-:W-:-:S02]  /*337a0*/  IMAD.X R17, R17, 0x1, R0, P3 ;  /* 0x0000000111117824 */ /* 0x000fc400018e0600 */
[----:B------:R-:W-:Y:S01]  /*337b0*/  IMAD.X R28, R28, 0x1, R0, P5 ;  /* 0x000000011c1c7824 */ /* 0x000fe200028e0600 */
[-C--:B------:R-:W-:Y:S02]  /*337c0*/  IADD3 R29, P5, R29, R3.reuse, RZ ;  /* 0x000000031d1d7210 */ /* 0x080fe40007fbe0ff */
[-C--:B---3--:R-:W-:Y:S02]  /*337d0*/  IADD3 R4, P6, R4, R3.reuse, RZ ;  /* 0x0000000304047210 */ /* 0x088fe40007fde0ff */
[----:B------:R-:W-:-:S03]  /*337e0*/  IADD3 R8, P1, R8, R3, RZ ;  /* 0x0000000308087210 */ /* 0x000fc60007f3e0ff */
[----:B------:R-:W-:Y:S04]  /*337f0*/  STL [R1+0x18dc], R4 ;  /* 0x0018dc0401007387 */ /* 0x000fe80000100800 */
[----:B------:R-:W-:Y:S01]  /*33800*/  STL [R1+0x18d4], R8 ;  /* 0x0018d40801007387 */ /* 0x000fe20000100800 */
[----:B------:R-:W-:-:S03]  /*33810*/  IMAD.X R21, R21, 0x1, R0, P6 ;  /* 0x0000000115157824 */ /* 0x000fc600030e0600 */
[----:B------:R-:W-:Y:S01]  /*33820*/  STL [R1+0x18cc], R25 ;  /* 0x0018cc1901007387 */ /* 0x000fe20000100800 */
[----:B------:R-:W-:-:S03]  /*33830*/  IADD3 R22, P6, R22, R3, RZ ;  /* 0x0000000316167210 */ /* 0x000fc60007fde0ff */
[----:B------:R-:W-:Y:S01]  /*33840*/  STL [R1+0x18c4], R13 ;  /* 0x0018c40d01007387 */ /* 0x000fe20000100800 */
[----:B------:R-:W-:-:S03]  /*33850*/  IMAD.X R23, R23, 0x1, R0, P1 ;  /* 0x0000000117177824 */ /* 0x000fc600008e0600 */
[----:B------:R-:W-:Y:S01]  /*33860*/  STL [R1+0x18bc], R27 ;  /* 0x0018bc1b01007387 */ /* 0x000fe20000100800 */
[----:B------:R-:W-:-:S03]  /*33870*/  IADD3 R18, P1, R18, R3, RZ ;  /* 0x0000000312127210 */ /* 0x000fc60007f3e0ff */
        /* <DEDUP_REMOVED lines=8> */
[--C-:B------:R-:W-:Y:S01]  /*33900*/  IMAD.X R2, R2, 0x1, R0.reuse, P6 ;  /* 0x0000000102027824 */ /* 0x100fe200030e0600 */
[-C--:B--2---:R-:W-:Y:S01]  /*33910*/  IADD3 R15, P3, R15, R3.reuse, RZ ;  /* 0x000000030f0f7210 */ /* 0x084fe20007f7e0ff */
[----:B------:R-:W-:Y:S01]  /*33920*/  IMAD.X R14, R14, 0x1, R0, P4 ;  /* 0x000000010e0e7824 */ /* 0x000fe200020e0600 */
[----:B------:R-:W-:-:S03]  /*33930*/  IADD3 R26, P4, R26, R3, RZ ;  /* 0x000000031a1a7210 */ /* 0x000fc60007f9e0ff */
[----:B------:R-:W-:Y:S04]  /*33940*/  STL [R1+0x1894], R15 ;  /* 0x0018940f01007387 */ /* 0x000fe80000100800 */
[----:B------:R-:W-:Y:S04]  /*33950*/  STL [R1+0x18b8], R14 ;  /* 0x0018b80e01007387 */ /* 0x000fe80000100800 */
[----:B------:R-:W-:Y:S04]  /*33960*/  STL [R1+0x188c], R26 ;  /* 0x00188c1a01007387 */ /* 0x000fe80000100800 */
[----:B------:R0:W-:Y:S04]  /*33970*/  STL [R1+0x1e2c], R0 ;  /* 0x001e2c0001007387 */ /* 0x0001e80000100800 */
[----:B------:R-:W-:Y:S04]  /*33980*/  STL [R1+0x18b0], R28 ;  /* 0x0018b01c01007387 */ /* 0x000fe80000100800 */
[----:B0-----:R-:W2:Y:S04]  /*33990*/  LDL.LU R0, [R1+0x187c] ;  /* 0x00187c0001007983 */ /* 0x001ea80000300800 */
[----:B------:R-:W-:Y:S04]  /*339a0*/  STL [R1+0x1884], R29 ;  /* 0x0018841d01007387 */ /* 0x000fe80000100800 */
[----:B------:R-:W3:Y:S04]  /*339b0*/  LDL.LU R12, [R1+0x186c] ;  /* 0x00186c00010c7983 */ /* 0x000ee80000300800 */
[----:B------:R-:W-:Y:S04]  /*339c0*/  STL [R1+0x18a8], R2 ;  /* 0x0018a80201007387 */ /* 0x000fe80000100800 */
[----:B---3--:R0:W-:Y:S04]  /*339d0*/  STL [R1+0x1e28], R12 ;  /* 0x001e280c01007387 */ /* 0x0081e80000100800 */
[----:B0-----:R-:W3:Y:S04]  /*339e0*/  LDL.LU R12, [R1+0x1874] ;  /* 0x00187400010c7983 */ /* 0x001ee80000300800 */
        /* <DEDUP_REMOVED lines=22> */
[----:B--2---:R-:W-:-:S03]  /*33b50*/  IADD3 R0, P6, R0, R3, RZ ;  /* 0x0000000300007210 */ /* 0x004fc60007fde0ff */
[----:B------:R-:W2:Y:S04]  /*33b60*/  LDL.LU R26, [R1+0x1838] ;  /* 0x00183800011a7983 */ /* 0x000ea80000300800 */
[----:B------:R-:W2:Y:S04]  /*33b70*/  LDL.LU R28, [R1+0x180c] ;  /* 0x00180c00011c7983 */ /* 0x000ea80000300800 */
[----:B------:R-:W2:Y:S04]  /*33b80*/  LDL.LU R29, [R1+0x1830] ;  /* 0x00183000011d7983 */ /* 0x000ea80000300800 */
[----:B------:R-:W2:Y:S04]  /*33b90*/  LDL.LU R2, [R1+0x1804] ;  /* 0x0018040001027983 */ /* 0x000ea80000300800 */
[----:B------:R0:W-:Y:S04]  /*33ba0*/  STL [R1+0x187c], R0 ;  /* 0x00187c0001007387 */ /* 0x0001e80000100800 */
[----:B0-----:R-:W3:Y:S04]  /*33bb0*/  LDL.LU R0, [R1+0x1e2c] ;  /* 0x001e2c0001007983 */ /* 0x001ee80000300800 */
[----:B------:R-:W3:Y:S02]  /*33bc0*/  LDL.LU R3, [R1+0x18a0] ;  /* 0x0018a00001037983 */ /* 0x000ee40000300800 */
[----:B---3--:R-:W-:-:S05]  /*33bd0*/  IMAD.X R3, R3, 0x1, R0, P1 ;  /* 0x0000000103037824 */ /* 0x008fca00008e0600 */
[----:B------:R0:W-:Y:S02]  /*33be0*/  STL [R1+0x18a0], R3 ;  /* 0x0018a00301007387 */ /* 0x0001e40000100800 */
[----:B0-----:R-:W0:Y:S02]  /*33bf0*/  LDC R3, c[0x0][0x238] ;  /* 0x00008e00ff037b82 */ /* 0x001e240000000800 */
[----:B0-----:R-:W-:-:S04]  /*33c00*/  IMAD.SHL.U32 R3, R3, 0x40, RZ ;  /* 0x0000004003037824 */ /* 0x001fc800078e00ff */
[----:B------:R-:W-:-:S05]  /*33c10*/  IMAD.SHL.U32 R3, R3, 0x2, RZ ;  /* 0x0000000203037824 */ /* 0x000fca00078e00ff */
[----:B------:R-:W-:-:S05]  /*33c20*/  IADD3 R12, P1, R12, R3, RZ ;  /* 0x000000030c0c7210 */ /* 0x000fca0007f3e0ff */
[----:B------:R0:W-:Y:S04]  /*33c30*/  STL [R1+0x1874], R12 ;  /* 0x0018740c01007387 */ /* 0x0001e80000100800 */
[----:B0-----:R-:W3:Y:S04]  /*33c40*/  LDL.LU R12, [R1+0x1e28] ;  /* 0x001e2800010c7983 */ /* 0x001ee80000300800 */
[----:B------:R-:W2:Y:S01]  /*33c50*/  LDL.LU R3, [R1+0x1898] ;  /* 0x0018980001037983 */ /* 0x000ea20000300800 */
[--C-:B----4-:R-:W-:Y:S02]  /*33c60*/  IMAD.X R16, R16, 0x1, R0.reuse, P3 ;  /* 0x0000000110107824 */ /* 0x110fe400018e0600 */
[----:B------:R-:W-:-:S02]  /*33c70*/  IMAD.X R11, R11, 0x1, R0, P4 ;  /* 0x000000010b0b7824 */ /* 0x000fc400020e0600 */
[--C-:B------:R-:W-:Y:S02]  /*33c80*/  IMAD.X R10, R10, 0x1, R0.reuse, P5 ;  /* 0x000000010a0a7824 */ /* 0x100fe400028e0600 */
[--C-:B------:R-:W-:Y:S02]  /*33c90*/  IMAD.X R9, R9, 0x1, R0.reuse, P6 ;  /* 0x0000000109097824 */ /* 0x100fe400030e0600 */
[--C-:B------:R-:W-:Y:S02]  /*33ca0*/  IMAD.X R8, R8, 0x1, R0.reuse, P1 ;  /* 0x0000000108087824 */ /* 0x100fe400008e0600 */
[----:B--2---:R-:W-:-:S05]  /*33cb0*/  IMAD.X R3, R3, 0x1, R0, P2 ;  /* 0x0000000103037824 */ /* 0x004fca00010e0600 */
[----:B------:R0:W-:Y:S02]  /*33cc0*/  STL [R1+0x1898], R3 ;  /* 0x0018980301007387 */ /* 0x0001e40000100800 */
[----:B0-----:R-:W0:Y:S02]  /*33cd0*/  LDC R3, c[0x0][0x238] ;  /* 0x00008e00ff037b82 */ /* 0x001e240000000800 */
[----:B0-----:R-:W-:-:S04]  /*33ce0*/  IMAD.SHL.U32 R3, R3, 0x40, RZ ;  /* 0x0000004003037824 */ /* 0x001fc800078e00ff */
[----:B------:R-:W-:-:S05]  /*33cf0*/  IMAD.SHL.U32 R3, R3, 0x2, RZ ;  /* 0x0000000203037824 */ /* 0x000fca00078e00ff */
[-C--:B---3--:R-:W-:Y:S02]  /*33d00*/  IADD3 R12, P2, R12, R3.reuse, RZ ;  /* 0x000000030c0c7210 */ /* 0x088fe40007f5e0ff */
[-C--:B------:R-:W-:Y:S02]  /*33d10*/  IADD3 R7, P3, R7, R3.reuse, RZ ;  /* 0x0000000307077210 */ /* 0x080fe40007f7e0ff */
[-C--:B------:R-:W-:Y:S02]  /*33d20*/  IADD3 R6, P4, R6, R3.reuse, RZ ;  /* 0x0000000306067210 */ /* 0x080fe40007f9e0ff */
[-C--:B------:R-:W-:Y:S01]  /*33d30*/  IADD3 R5, P5, R5, R3.reuse, RZ ;  /* 0x0000000305057210 */ /* 0x080fe20007fbe0ff */
[----:B------:R0:W-:Y:S04]  /*33d40*/  STL [R1+0x186c], R12 ;  /* 0x00186c0c01007387 */ /* 0x0001e80000100800 */
[----:B------:R-:W-:Y:S04]  /*33d50*/  STL [R1+0x1890], R16 ;  /* 0x0018901001007387 */ /* 0x000fe80000100800 */
[----:B------:R-:W-:Y:S04]  /*33d60*/  STL [R1+0x1864], R7 ;  /* 0x0018640701007387 */ /* 0x000fe80000100800 */
[----:B------:R-:W-:Y:S01]  /*33d70*/  STL [R1+0x1888], R11 ;  /* 0x0018880b01007387 */ /* 0x000fe20000100800 */
[----:B------:R-:W-:-:S03]  /*33d80*/  IADD3 R4, P6, R4, R3, RZ ;  /* 0x0000000304047210 */ /* 0x000fc60007fde0ff */
[----:B------:R-:W-:Y:S04]  /*33d90*/  STL [R1+0x185c], R6 ;  /* 0x00185c0601007387 */ /* 0x000fe80000100800 */
[----:B------:R-:W-:Y:S01]  /*33da0*/  STL [R1+0x1880], R10 ;  /* 0x0018800a01007387 */ /* 0x000fe20000100800 */
[----:B------:R-:W-:-:S03]  /*33db0*/  IADD3 R25, P1, R25, R3, RZ ;  /* 0x0000000319197210 */ /* 0x000fc60007f3e0ff */
        /* <DEDUP_REMOVED lines=26> */
[----:B------:R-:W-:Y:S04]  /*33f60*/  STL [R1+0x1848], R24 ;  /* 0x0018481801007387 */ /* 0x000fe80000100800 */
[----:B------:R-:W-:Y:S01]  /*33f70*/  STL [R1+0x181c], R17 ;  /* 0x00181c1101007387 */ /* 0x000fe20000100800 */
[----:B------:R-:W-:-:S03]  /*33f80*/  IADD3 R28, P2, R28, R3, RZ ;  /* 0x000000031c1c7210 */ /* 0x000fc60007f5e0ff */
[----:B------:R-:W-:Y:S01]  /*33f90*/  STL [R1+0x1840], R15 ;  /* 0x0018400f01007387 */ /* 0x000fe20000100800 */
[----:B------:R-:W-:-:S03]  /*33fa0*/  IMAD.X R29, R29, 0x1, R0, P3 ;  /* 0x000000011d1d7824 */ /* 0x000fc600018e0600 */
[----:B------:R-:W-:Y:S01]  /*33fb0*/  STL [R1+0x1814], R14 ;  /* 0x0018140e01007387 */ /* 0x000fe20000100800 */
[----:B------:R-:W-:-:S03]  /*33fc0*/  IADD3 R2, P3, R2, R3, RZ ;  /* 0x0000000302027210 */ /* 0x000fc60007f7e0ff */
[----:B------:R-:W-:Y:S04]  /*33fd0*/  STL [R1+0x1838], R26 ;  /* 0x0018381a01007387 */ /* 0x000fe80000100800 */
[----:B------:R-:W2:Y:S04]  /*33fe0*/  LDL.LU R3, [R1+0x1828] ;  /* 0x0018280001037983 */ /* 0x000ea80000300800 */
[----:B------:R-:W-:Y:S04]  /*33ff0*/  STL [R1+0x180c], R28 ;  /* 0x00180c1c01007387 */ /* 0x000fe80000100800 */
[----:B0-----:R-:W3:Y:S04]  /*34000*/  LDL.LU R12, [R1+0x1818] ;  /* 0x00181800010c7983 */ /* 0x001ee80000300800 */
[----:B------:R-:W-:Y:S04]  /*34010*/  STL [R1+0x1830], R29 ;  /* 0x0018301d01007387 */ /* 0x000fe80000100800 */
[----:B---3--:R0:W-:Y:S04]  /*34020*/  STL [R1+0x1e20], R12 ;  /* 0x001e200c01007387 */ /* 0x0081e80000100800 */
[----:B------:R-:W-:Y:S04]  /*34030*/  STL [R1+0x1804], R2 ;  /* 0x0018040201007387 */ /* 0x000fe80000100800 */
[----:B0-----:R-:W3:Y:S01]  /*34040*/  LDL.LU R12, [R1+0x17f4] ;  /* 0x0017f400010c7983 */ /* 0x001ee20000300800 */
[----:B--2---:R-:W-:-:S03]  /*34050*/  IMAD.X R3, R3, 0x1, R0, P4 ;  /* 0x0000000103037824 */ /* 0x004fc600020e0600 */
[----:B---3--:R0:W-:Y:S04]  /*34060*/  STL [R1+0x1e24], R12 ;  /* 0x001e240c01007387 */ /* 0x0081e80000100800 */
[----:B0-----:R-:W2:Y:S04]  /*34070*/  LDL.LU R12, [R1+0x17fc] ;  /* 0x0017fc00010c7983 */ /* 0x001ea80000300800 */
        /* <DEDUP_REMOVED lines=26> */
[----:B------:R0:W-:Y:S02]  /*34220*/  STL [R1+0x1828], R3 ;  /* 0x0018280301007387 */ /* 0x0001e40000100800 */
[----:B0-----:R-:W0:Y:S02]  /*34230*/  LDC R3, c[0x0][0x238] ;  /* 0x00008e00ff037b82 */ /* 0x001e240000000800 */
[----:B0-----:R-:W-:-:S04]  /*34240*/  IMAD.SHL.U32 R3, R3, 0x40, RZ ;  /* 0x0000004003037824 */ /* 0x001fc800078e00ff */
[----:B------:R-:W-:-:S05]  /*34250*/  IMAD.SHL.U32 R3, R3, 0x2, RZ ;  /* 0x0000000203037824 */ /* 0x000fca00078e00ff */
[----:B--2---:R-:W-:-:S05]  /*34260*/  IADD3 R12, P4, R12, R3, RZ ;  /* 0x000000030c0c7210 */ /* 0x004fca0007f9e0ff */
[----:B------:R0:W-:Y:S04]  /*34270*/  STL [R1+0x17fc], R12 ;  /* 0x0017fc0c01007387 */ /* 0x0001e80000100800 */
[----:B0-----:R-:W2:Y:S04]  /*34280*/  LDL.LU R12, [R1+0x1e24] ;  /* 0x001e2400010c7983 */ /* 0x001ea80000300800 */
[----:B------:R-:W4:Y:S02]  /*34290*/  LDL.LU R3, [R1+0x1820] ;  /* 0x0018200001037983 */ /* 0x000f240000300800 */
[----:B----4-:R-:W-:-:S05]  /*342a0*/  IMAD.X R3, R3, 0x1, R0, P5 ;  /* 0x0000000103037824 */ /* 0x010fca00028e0600 */
[----:B------:R0:W-:Y:S02]  /*342b0*/  STL [R1+0x1820], R3 ;  /* 0x0018200301007387 */ /* 0x0001e40000100800 */
[----:B0-----:R-:W0:Y:S02]  /*342c0*/  LDC R3, c[0x0][0x238] ;  /* 0x00008e00ff037b82 */ /* 0x001e240000000800 */
[----:B0-----:R-:W-:-:S04]  /*342d0*/  IMAD.SHL.U32 R3, R3, 0x40, RZ ;  /* 0x0000004003037824 */ /* 0x001fc800078e00ff */
[----:B------:R-:W-:-:S05]  /*342e0*/  IMAD.SHL.U32 R3, R3, 0x2, RZ ;  /* 0x0000000203037824 */ /* 0x000fca00078e00ff */
[----:B--2---:R-:W-:-:S05]  /*342f0*/  IADD3 R12, P5, R12, R3, RZ ;  /* 0x000000030c0c7210 */ /* 0x004fca0007fbe0ff */
[----:B------:R0:W-:Y:S04]  /*34300*/  STL [R1+0x17f4], R12 ;  /* 0x0017f40c01007387 */ /* 0x0001e80000100800 */
[----:B0-----:R-:W2:Y:S01]  /*34310*/  LDL.LU R12, [R1+0x1e20] ;  /* 0x001e2000010c7983 */ /* 0x001ea20000300800 */
[--C-:B------:R-:W-:Y:S01]  /*34320*/  IMAD.X R7, R7, 0x1, R0.reuse, P1 ;  /* 0x0000000107077824 */ /* 0x100fe200008e0600 */
[-C--:B---3--:R-:W-:Y:S01]  /*34330*/  IADD3 R11, P1, R11, R3.reuse, RZ ;  /* 0x000000030b0b7210 */ /* 0x088fe20007f3e0ff */
[--C-:B------:R-:W-:Y:S01]  /*34340*/  IMAD.X R6, R6, 0x1, R0.reuse, P2 ;  /* 0x0000000106067824 */ /* 0x100fe200010e0600 */
[-C--:B------:R-:W-:Y:S01]  /*34350*/  IADD3 R10, P2, R10, R3.reuse, RZ ;  /* 0x000000030a0a7210 */ /* 0x080fe20007f5e0ff */
        /* <DEDUP_REMOVED lines=15> */
[----:B------:R-:W-:Y:S01]  /*34450*/  IADD3 R26, P5, R26, R3, RZ ;  /* 0x000000031a1a7210 */ /* 0x000fe20007fbe0ff */
[----:B------:R-:W-:-:S02]  /*34460*/  IMAD.X R2, R2, 0x1, R0, P1 ;  /* 0x0000000102027824 */ /* 0x000fc400008e0600 */
[----:B--2---:R-:W-:Y:S01]  /*34470*/  IMAD.X R12, R12, 0x1, R0, P6 ;  /* 0x000000010c0c7824 */ /* 0x004fe200030e0600 */
[----:B------:R-:W-:-:S04]  /*34480*/  IADD3 R16, P6, R16, R3, RZ ;  /* 0x0000000310107210 */ /* 0x000fc80007fde0ff */
        /* <DEDUP_REMOVED lines=3081> */
[--C-:B------:R-:W-:Y:S01]  /*40520*/  IMAD.X R19, R19, 0x1, R0.reuse, P6 ;  /* 0x0000000113137824 */ /* 0x100fe200030e0600 */
[----:B------:R-:W-:Y:S01]  /*40530*/  IADD3 R24, P6, R24, UR7, RZ ;  /* 0x0000000718187c10 */ /* 0x000fe2000ffde0ff */
[--C-:B------:R-:W-:Y:S01]  /*40540*/  IMAD.X R17, R17, 0x1, R0.reuse, P1 ;  /* 0x0000000111117824 */ /* 0x100fe200008e0600 */
[----:B------:R-:W-:Y:S01]  /*40550*/  IADD3 R15, P1, R15, UR7, RZ ;  /* 0x000000070f0f7c10 */ /* 0x000fe2000ff3e0ff */
[--C-:B------:R-:W-:Y:S01]  /*40560*/  IMAD.X R14, R14, 0x1, R0.reuse, P2 ;  /* 0x000000010e0e7824 */ /* 0x100fe200010e0600 */
[----:B------:R-:W-:Y:S01]  /*40570*/  IADD3 R26, P2, R26, UR7, RZ ;  /* 0x000000071a1a7c10 */ /* 0x000fe2000ff5e0ff */
        /* <DEDUP_REMOVED lines=28> */
[----:B------:R-:W-:-:S03]  /*40740*/  IADD3 R29, P3, R29, UR7, RZ ;  /* 0x000000071d1d7c10 */ /* 0x000fc6000ff7e0ff */
        /* <DEDUP_REMOVED lines=33> */
[----:B--2---:R-:W-:-:S03]  /*40960*/  IADD3 R0, P4, R0, UR7, RZ ;  /* 0x0000000700007c10 */ /* 0x004fc6000ff9e0ff */
[----:B------:R-:W2:Y:S04]  /*40970*/  LDL.LU R26, [R1+0x1c5c] ;  /* 0x001c5c00011a7983 */ /* 0x000ea80000300800 */
[----:B------:R-:W2:Y:S04]  /*40980*/  LDL.LU R28, [R1+0x1bf8] ;  /* 0x001bf800011c7983 */ /* 0x000ea80000300800 */
[----:B------:R-:W2:Y:S04]  /*40990*/  LDL.LU R29, [R1+0x1c64] ;  /* 0x001c6400011d7983 */ /* 0x000ea80000300800 */
[----:B------:R-:W2:Y:S04]  /*409a0*/  LDL.LU R2, [R1+0x1c00] ;  /* 0x001c000001027983 */ /* 0x000ea80000300800 */
[----:B------:R0:W-:Y:S04]  /*409b0*/  STL [R1+0x1bf4], R0 ;  /* 0x001bf40001007387 */ /* 0x0001e80000100800 */
[----:B0-----:R-:W3:Y:S02]  /*409c0*/  LDL.LU R0, [R1+0x1d2c] ;  /* 0x001d2c0001007983 */ /* 0x001ee40000300800 */
[----:B---3--:R-:W-:-:S05]  /*409d0*/  IMAD.X R3, R3, 0x1, R0, P5 ;  /* 0x0000000103037824 */ /* 0x008fca00028e0600 */
[----:B------:R0:W-:Y:S04]  /*409e0*/  STL [R1+0x1bac], R3 ;  /* 0x001bac0301007387 */ /* 0x0001e80000100800 */
[----:B0-----:R-:W3:Y:S01]  /*409f0*/  LDL.LU R3, [R1+0x1d28] ;  /* 0x001d280001037983 */ /* 0x001ee20000300800 */
[----:B----4-:R-:W-:Y:S02]  /*40a00*/  IADD3.X R12, R12, UR6, RZ, P6, !PT ;  /* 0x000000060c0c7c10 */ /* 0x010fe4000b7fe4ff */
[----:B------:R-:W-:Y:S02]  /*40a10*/  IADD3 R16, P6, R16, UR7, RZ ;  /* 0x0000000710107c10 */ /* 0x000fe4000ffde0ff */
[----:B------:R-:W-:Y:S01]  /*40a20*/  IADD3.X R7, R7, UR6, RZ, P1, !PT ;  /* 0x0000000607077c10 */ /* 0x000fe20008ffe4ff */
[----:B------:R0:W-:Y:S01]  /*40a30*/  STL [R1+0x1d1c], R0 ;  /* 0x001d1c0001007387 */ /* 0x0001e20000100800 */
[----:B------:R-:W-:-:S02]  /*40a40*/  IADD3 R11, P1, R11, UR7, RZ ;  /* 0x000000070b0b7c10 */ /* 0x000fc4000ff3e0ff */
[----:B------:R-:W-:Y:S02]  /*40a50*/  IADD3.X R6, R6, UR6, RZ, P2, !PT ;  /* 0x0000000606067c10 */ /* 0x000fe400097fe4ff */
[----:B------:R-:W-:Y:S02]  /*40a60*/  IADD3 R10, P2, R10, UR7, RZ ;  /* 0x000000070a0a7c10 */ /* 0x000fe4000ff5e0ff */
[----:B------:R-:W-:Y:S02]  /*40a70*/  IADD3.X R5, R5, UR6, RZ, P3, !PT ;  /* 0x0000000605057c10 */ /* 0x000fe40009ffe4ff */
[----:B------:R-:W-:Y:S02]  /*40a80*/  IADD3 R9, P3, R9, UR7, RZ ;  /* 0x0000000709097c10 */ /* 0x000fe4000ff7e0ff */
[----:B------:R-:W-:Y:S02]  /*40a90*/  IADD3.X R4, R4, UR6, RZ, P4, !PT ;  /* 0x0000000604047c10 */ /* 0x000fe4000a7fe4ff */
        /* <DEDUP_REMOVED lines=11> */
[----:B---3--:R-:W-:-:S05]  /*40b50*/  IADD3 R3, P5, R3, UR7, RZ ;  /* 0x0000000703037c10 */ /* 0x008fca000ffbe0ff */
[----:B------:R-:W-:Y:S04]  /*40b60*/  STL [R1+0x1bfc], R3 ;  /* 0x001bfc0301007387 */ /* 0x000fe80000100800 */
[----:B------:R-:W-:Y:S04]  /*40b70*/  STL [R1+0x1bb4], R12 ;  /* 0x001bb40c01007387 */ /* 0x000fe80000100800 */
[----:B------:R-:W-:Y:S04]  /*40b80*/  STL [R1+0x1c04], R16 ;  /* 0x001c041001007387 */ /* 0x000fe80000100800 */
[----:B------:R-:W-:Y:S04]  /*40b90*/  STL [R1+0x1bb8], R7 ;  /* 0x001bb80701007387 */ /* 0x000fe80000100800 */
[----:B------:R-:W-:Y:S04]  /*40ba0*/  STL [R1+0x1c0c], R11 ;  /* 0x001c0c0b01007387 */ /* 0x000fe80000100800 */
[----:B------:R-:W-:Y:S04]  /*40bb0*/  STL [R1+0x1bbc], R6 ;  /* 0x001bbc0601007387 */ /* 0x000fe80000100800 */
[----:B------:R-:W-:Y:S01]  /*40bc0*/  STL [R1+0x1c14], R10 ;  /* 0x001c140a01007387 */ /* 0x000fe20000100800 */
[----:B------:R-:W-:-:S03]  /*40bd0*/  IADD3.X R25, R25, UR6, RZ, P5, !PT ;  /* 0x0000000619197c10 */ /* 0x000fc6000affe4ff */
[----:B------:R-:W-:Y:S01]  /*40be0*/  STL [R1+0x1bc0], R5 ;  /* 0x001bc00501007387 */ /* 0x000fe20000100800 */
[----:B------:R-:W-:-:S03]  /*40bf0*/  IADD3 R13, P5, R13, UR7, RZ ;  /* 0x000000070d0d7c10 */ /* 0x000fc6000ffbe0ff */
        /* <DEDUP_REMOVED lines=13> */
[----:B--2---:R-:W-:-:S03]  /*40cd0*/  IADD3 R26, P5, R26, UR7, RZ ;  /* 0x000000071a1a7c10 */ /* 0x004fc6000ffbe0ff */
[----:B------:R-:W-:Y:S04]  /*40ce0*/  STL [R1+0x1c4c], R24 ;  /* 0x001c4c1801007387 */ /* 0x000fe80000100800 */
[----:B------:R-:W-:Y:S04]  /*40cf0*/  STL [R1+0x1be8], R17 ;  /* 0x001be81101007387 */ /* 0x000fe80000100800 */
[----:B------:R-:W-:Y:S04]  /*40d00*/  STL [R1+0x1c54], R15 ;  /* 0x001c540f01007387 */ /* 0x000fe80000100800 */
[----:B------:R-:W-:Y:S04]  /*40d10*/  STL [R1+0x1bf0], R14 ;  /* 0x001bf00e01007387 */ /* 0x000fe80000100800 */
[----:B------:R-:W-:Y:S04]  /*40d20*/  STL [R1+0x1c5c], R26 ;  /* 0x001c5c1a01007387 */ /* 0x000fe80000100800 */
[----:B0-----:R-:W2:Y:S01]  /*40d30*/  LDL.LU R0, [R1+0x1c74] ;  /* 0x001c740001007983 */ /* 0x001ea20000300800 */
[----:B------:R-:W-:-:S02]  /*40d40*/  IADD3.X R28, R28, UR6, RZ, P6, !PT ;  /* 0x000000061c1c7c10 */ /* 0x000fc4000b7fe4ff */
[----:B------:R-:W-:-:S03]  /*40d50*/  IADD3 R29, P6, R29, UR7, RZ ;  /* 0x000000071d1d7c10 */ /* 0x000fc6000ffde0ff */
[----:B------:R-:W-:Y:S04]  /*40d60*/  STL [R1+0x1bf8], R28 ;  /* 0x001bf81c01007387 */ /* 0x000fe80000100800 */
[----:B--2---:R0:W-:Y:S04]  /*40d70*/  STL [R1+0x1d20], R0 ;  /* 0x001d200001007387 */ /* 0x0041e80000100800 */
[----:B------:R-:W-:Y:S04]  /*40d80*/  STL [R1+0x1c64], R29 ;  /* 0x001c641d01007387 */ /* 0x000fe80000100800 */
[----:B0-----:R-:W2:Y:S01]  /*40d90*/  LDL.LU R0, [R1+0x1c08] ;  /* 0x001c080001007983 */ /* 0x001ea20000300800 */
[----:B------:R-:W-:-:S05]  /*40da0*/  IADD3.X R2, R2, UR6, RZ, P1, !PT ;  /* 0x0000000602027c10 */ /* 0x000fca0008ffe4ff */
[----:B------:R-:W-:Y:S04]  /*40db0*/  STL [R1+0x1c00], R2 ;  /* 0x001c000201007387 */ /* 0x000fe80000100800 */
        /* <DEDUP_REMOVED lines=30> */
[----:B--2---:R-:W-:-:S05]  /*40fa0*/  IADD3 R0, P1, R0, UR7, RZ ;  /* 0x0000000700007c10 */ /* 0x004fca000ff3e0ff */
[----:B------:R0:W-:Y:S04]  /*40fb0*/  STL [R1+0x1c6c], R0 ;  /* 0x001c6c0001007387 */ /* 0x0001e80000100800 */
[----:B0-----:R-:W2:Y:S02]  /*40fc0*/  LDL.LU R0, [R1+0x1d24] ;  /* 0x001d240001007983 */ /* 0x001ea40000300800 */
[----:B--2---:R-:W-:-:S05]  /*40fd0*/  IADD3.X R0, R0, UR6, RZ, P2, !PT ;  /* 0x0000000600007c10 */ /* 0x004fca00097fe4ff */
[----:B------:R0:W-:Y:S04]  /*40fe0*/  STL [R1+0x1c08], R0 ;  /* 0x001c080001007387 */ /* 0x0001e80000100800 */
[----:B0-----:R-:W2:Y:S01]  /*40ff0*/  LDL.LU R0, [R1+0x1d20] ;  /* 0x001d200001007983 */ /* 0x001ea20000300800 */
[----:B---3--:R-:W-:Y:S02]  /*41000*/  IADD3.X R27, R27, UR6, RZ, P3, !PT ;  /* 0x000000061b1b7c10 */ /* 0x008fe40009ffe4ff */
[----:B----4-:R-:W-:Y:S02]  /*41010*/  IADD3 R24, P3, R24, UR7, RZ ;  /* 0x0000000718187c10 */ /* 0x010fe4000ff7e0ff */
[----:B------:R-:W-:Y:S02]  /*41020*/  IADD3.X R17, R17, UR6, RZ, P4, !PT ;  /* 0x0000000611117c10 */ /* 0x000fe4000a7fe4ff */
[----:B------:R-:W-:-:S02]  /*41030*/  IADD3 R15, P4, R15, UR7, RZ ;  /* 0x000000070f0f7c10 */ /* 0x000fc4000ff9e0ff */
[----:B------:R-:W-:Y:S02]  /*41040*/  IADD3.X R14, R14, UR6, RZ, P5, !PT ;  /* 0x000000060e0e7c10 */ /* 0x000fe4000affe4ff */
[----:B------:R-:W-:Y:S02]  /*41050*/  IADD3 R26, P5, R26, UR7, RZ ;  /* 0x000000071a1a7c10 */ /* 0x000fe4000ffbe0ff */
[----:B------:R-:W-:Y:S02]  /*41060*/  IADD3.X R28, R28, UR6, RZ, P6, !PT ;  /* 0x000000061c1c7c10 */ /* 0x000fe4000b7fe4ff */
[----:B--2---:R-:W-:-:S05]  /*41070*/  IADD3 R0, P2, R0, UR7, RZ ;  /* 0x0000000700007c10 */ /* 0x004fca000ff5e0ff */
[----:B------:R0:W-:Y:S04]  /*41080*/  STL [R1+0x1c74], R0 ;  /* 0x001c740001007387 */ /* 0x0001e80000100800 */
[----:B0-----:R0:W5:Y:S04]  /*41090*/  LDL.LU R0, [R1+0x1d1c] ;  /* 0x001d1c0001007983 */ /* 0x0011680000300800 */
[----:B------:R1:W-:Y:S04]  /*410a0*/  STL [R1+0x1c10], R27 ;  /* 0x001c101b01007387 */ /* 0x0003e80000100800 */
[----:B-1----:R0:W5:Y:S04]  /*410b0*/  LDL.LU R27, [R1+0x1d18] ;  /* 0x001d1800011b7983 */ /* 0x0021680000300800 */
[----:B------:R1:W-:Y:S04]  /*410c0*/  STL [R1+0x1c7c], R24 ;  /* 0x001c7c1801007387 */ /* 0x0003e80000100800 */
[----:B-1----:R-:W2:Y:S04]  /*410d0*/  LDL.LU R24, [R1+0x1d14] ;  /* 0x001d140001187983 */ /* 0x002ea80000300800 */
[----:B------:R1:W-:Y:S04]  /*410e0*/  STL [R1+0x1c18], R17 ;  /* 0x001c181101007387 */ /* 0x0003e80000100800 */
[----:B-1----:R-:W3:Y:S04]  /*410f0*/  LDL.LU R17, [R1+0x1d10] ;  /* 0x001d100001117983 */ /* 0x002ee80000300800 */
[----:B------:R1:W-:Y:S04]  /*41100*/  STL [R1+0x1c84], R15 ;  /* 0x001c840f01007387 */ /* 0x0003e80000100800 */
[----:B-1----:R-:W4:Y:S04]  /*41110*/  LDL.LU R15, [R1+0x1d0c] ;  /* 0x001d0c00010f7983 */ /* 0x002f280000300800 */
[----:B------:R1:W-:Y:S04]  /*41120*/  STL [R1+0x1c20], R14 ;  /* 0x001c200e01007387 */ /* 0x0003e80000100800 */
[----:B-1----:R-:W4:Y:S01]  /*41130*/  LDL.LU R14, [R1+0x1d08] ;  /* 0x001d0800010e7983 */ /* 0x002f220000300800 */
[----:B------:R-:W-:-:S03]  /*41140*/  IADD3 R29, P6, R29, UR7, RZ ;  /* 0x000000071d1d7c10 */ /* 0x000fc6000ffde0ff */
[----:B------:R1:W-:Y:S01]  /*41150*/  STL [R1+0x1c8c], R26 ;  /* 0x001c8c1a01007387 */ /* 0x0003e20000100800 */
[----:B------:R-:W-:Y:S02]  /*41160*/  IADD3.X R3, R3, UR6, RZ, P1, !PT ;  /* 0x0000000603037c10 */ /* 0x000fe40008ffe4ff */
[----:B------:R-:W-:Y:S02]  /*41170*/  IADD3 R2, P1, R2, UR7, RZ ;  /* 0x0000000702027c10 */ /* 0x000fe4000ff3e0ff */
[----:B------:R-:W-:Y:S02]  /*41180*/  IADD3.X R12, R12, UR6, RZ, P2, !PT ;  /* 0x000000060c0c7c10 */ /* 0x000fe400097fe4ff */
[----:B------:R-:W-:Y:S02]  /*41190*/  IADD3 R16, P2, R16, UR7, RZ ;  /* 0x0000000710107c10 */ /* 0x000fe4000ff5e0ff */
[----:B------:R-:W-:Y:S01]  /*411a0*/  IADD3.X R7, R7, UR6, RZ, P3, !PT ;  /* 0x0000000607077c10 */ /* 0x000fe20009ffe4ff */
[----:B-1----:R0:W5:Y:S04]  /*411b0*/  LDL.LU R26, [R1+0x1d04] ;  /* 0x001d0400011a7983 */ /* 0x0021680000300800 */
[----:B------:R1:W-:Y:S01]  /*411c0*/  STL [R1+0x1c28], R28 ;  /* 0x001c281c01007387 */ /* 0x0003e20000100800 */
[----:B------:R-:W-:-:S02]  /*411d0*/  IADD3 R11, P3, R11, UR7, RZ ;  /* 0x000000070b0b7c10 */ /* 0x000fc4000ff7e0ff */
[----:B------:R-:W-:Y:S02]  /*411e0*/  IADD3.X R6, R6, UR6, RZ, P4, !PT ;  /* 0x0000000606067c10 */ /* 0x000fe4000a7fe4ff */
[----:B------:R-:W-:Y:S02]  /*411f0*/  IADD3 R10, P4, R10, UR7, RZ ;  /* 0x000000070a0a7c10 */ /* 0x000fe4000ff9e0ff */
[----:B------:R-:W-:Y:S01]  /*41200*/  IADD3.X R5, R5, UR6, RZ, P5, !PT ;  /* 0x0000000605057c10 */ /* 0x000fe2000affe4ff */
[----:B-1----:R0:W5:Y:S04]  /*41210*/  LDL.LU R28, [R1+0x1d00] ;  /* 0x001d0000011c7983 */ /* 0x0021680000300800 */
[----:B------:R1:W-:Y:S01]  /*41220*/  STL [R1+0x1c94], R29 ;  /* 0x001c941d01007387 */ /* 0x0003e20000100800 */
[----:B------:R-:W-:-:S02]  /*41230*/  IADD3 R9, P5, R9, UR7, RZ ;  /* 0x0000000709097c10 */ /* 0x000fc4000ffbe0ff */
[----:B------:R-:W-:Y:S02]  /*41240*/  IADD3.X R4, R4, UR6, RZ, P6, !PT ;  /* 0x0000000604047c10 */ /* 0x000fe4000b7fe4ff */
[----:B------:R-:W-:Y:S01]  /*41250*/  IADD3 R8, P6, R8, UR7, RZ ;  /* 0x0000000708087c10 */ /* 0x000fe2000ffde0ff */
[----:B-1----:R0:W5:Y:S04]  /*41260*/  LDL.LU R29, [R1+0x1cfc] ;  /* 0x001cfc00011d7983 */ /* 0x0021680000300800 */
[----:B------:R-:W-:Y:S04]  /*41270*/  STL [R1+0x1c30], R3 ;  /* 0x001c300301007387 */ /* 0x000fe80000100800 */
[----:B------:R1:W-:Y:S04]  /*41280*/  STL [R1+0x1cb0], R2 ;  /* 0x001cb00201007387 */ /* 0x0003e80000100800 */
[----:B------:R-:W-:Y:S04]  /*41290*/  STL [R1+0x1c38], R12 ;  /* 0x001c380c01007387 */ /* 0x000fe80000100800 */
[----:B------:R-:W-:Y:S04]  /*412a0*/  STL [R1+0x1cac], R16 ;  /* 0x001cac1001007387 */ /* 0x000fe80000100800 */
[----:B------:R-:W-:Y:S04]  /*412b0*/  STL [R1+0x1c40], R7 ;  /* 0x001c400701007387 */ /* 0x000fe80000100800 */
[----:B------:R-:W-:Y:S04]  /*412c0*/  STL [R1+0x1ca8], R11 ;  /* 0x001ca80b01007387 */ /* 0x000fe80000100800 */
[----:B------:R-:W-:Y:S04]  /*412d0*/  STL [R1+0x1c48], R6 ;  /* 0x001c480601007387 */ /* 0x000fe80000100800 */
[----:B------:R-:W-:Y:S01]  /*412e0*/  STL [R1+0x1ca4], R10 ;  /* 0x001ca40a01007387 */ /* 0x000fe20000100800 */
[----:B------:R-:W-:-:S02]  /*412f0*/  IADD3.X R25, R25, UR6, RZ, P1, !PT ;  /* 0x0000000619197c10 */ /* 0x000fc40008ffe4ff */
[----:B------:R-:W-:Y:S02]  /*41300*/  IADD3.X R20, R20, UR6, RZ, P2, !PT ;  /* 0x0000000614147c10 */ /* 0x000fe400097fe4ff */
[----:B------:R-:W-:Y:S01]  /*41310*/  IADD3.X R21, R21, UR6, RZ, P3, !PT ;  /* 0x0000000615157c10 */ /* 0x000fe20009ffe4ff */
[----:B-1----:R-:W1:Y:S01]  /*41320*/  S2R R2, SR_TID.X ;  /* 0x0000000000027919 */ /* 0x002e620000002100 */
[----:B------:R2:W-:Y:S01]  /*41330*/  STL [R1+0x1c50], R5 ;  /* 0x001c500501007387 */ /* 0x0005e20000100800 */
[----:B------:R-:W-:-:S03]  /*41340*/  IADD3 R13, P1, R13, UR7, RZ ;  /* 0x000000070d0d7c10 */ /* 0x000fc6000ff3e0ff */
[----:B------:R-:W-:Y:S04]  /*41350*/  STL [R1+0x1ca0], R9 ;  /* 0x001ca00901007387 */ /* 0x000fe80000100800 */
[----:B------:R4:W-:Y:S04]  /*41360*/  STL [R1+0x1c58], R4 ;  /* 0x001c580401007387 */ /* 0x0009e80000100800 */
[----:B------:R0:W-:Y:S01]  /*41370*/  STL [R1+0x1c9c], R8 ;  /* 0x001c9c0801007387 */ /* 0x0001e20000100800 */
[----:B------:R-:W-:-:S03]  /*41380*/  IADD3.X R22, R22, UR6, RZ, P4, !PT ;  /* 0x0000000616167c10 */ /* 0x000fc6000a7fe4ff */
[----:B------:R0:W-:Y:S01]  /*41390*/  STL [R1+0x1c60], R25 ;  /* 0x001c601901007387 */ /* 0x0001e20000100800 */
[----:B------:R-:W-:Y:S01]  /*413a0*/  IADD3.X R23, R23, UR6, RZ, P5, !PT ;  /* 0x0000000617177c10 */ /* 0x000fe2000affe4ff */
[----:B------:R-:W0:Y:S02]  /*413b0*/  LDC R3, c[0x0][0x238] ;  /* 0x00008e00ff037b82 */ /* 0x000e240000000800 */
[----:B------:R0:W-:Y:S01]  /*413c0*/  STL [R1+0x1c98], R13 ;  /* 0x001c980d01007387 */ /* 0x0001e20000100800 */
[----:B------:R-:W-:-:S03]  /*413d0*/  IADD3.X R18, R18, UR6, RZ, P6, !PT ;  /* 0x0000000612127c10 */ /* 0x000fc6000b7fe4ff */
[----:B------:R0:W-:Y:S04]  /*413e0*/  STL [R1+0x1c68], R20 ;  /* 0x001c681401007387 */ /* 0x0001e80000100800 */
[----:B------:R0:W-:Y:S01]  /*413f0*/  STL [R1+0x1c70], R21 ;  /* 0x001c701501007387 */ /* 0x0001e20000100800 */
[----:B------:R-:W-:-:S03]  /*41400*/  IADD3.X R19, R19, UR6, RZ, P1, !PT ;  /* 0x0000000613137c10 */ /* 0x000fc60008ffe4ff */
[----:B------:R0:W-:Y:S04]  /*41410*/  STL [R1+0x1c78], R22 ;  /* 0x001c781601007387 */ /* 0x0001e80000100800 */
[----:B------:R0:W-:Y:S04]  /*41420*/  STL [R1+0x1c80], R23 ;  /* 0x001c801701007387 */ /* 0x0001e80000100800 */
[----:B------:R0:W-:Y:S01]  /*41430*/  STL [R1+0x1c88], R18 ;  /* 0x001c881201007387 */ /* 0x0001e20000100800 */
[----:B-1----:R-:W-:Y:S01]  /*41440*/  LOP3.LUT R2, R2, 0x3f, RZ, 0xc0, !PT ;  /* 0x0000003f02027812 */ /* 0x002fe200078ec0ff */
[----:B0-----:R-:W-:-:S04]  /*41450*/  IMAD.SHL.U32 R3, R3, 0x40, RZ ;  /* 0x0000004003037824 */ /* 0x001fc800078e00ff */
[----:B------:R-:W-:Y:S02]  /*41460*/  IMAD.SHL.U32 R3, R3, 0x2, RZ ;  /* 0x0000000203037824 */ /* 0x000fe400078e00ff */
[----:B------:R-:W-:Y:S02]  /*41470*/  IMAD.SHL.U32 R2, R2, 0x2, RZ ;  /* 0x0000000202027824 */ /* 0x000fe400078e00ff */
[----:B--2---:R-:W-:Y:S02]  /*41480*/  IMAD.MOV.U32 R5, RZ, RZ, R24 ;  /* 0x000000ffff057224 */ /* 0x004fe400078e0018 */
[----:B---3--:R-:W-:Y:S02]  /*41490*/  IMAD.MOV.U32 R7, RZ, RZ, R17 ;  /* 0x000000ffff077224 */ /* 0x008fe400078e0011 */
[----:B----4-:R-:W-:-:S05]  /*414a0*/  IMAD.MOV.U32 R4, RZ, RZ, R15 ;  /* 0x000000ffff047224 */ /* 0x010fca00078e000f */
[----:B------:R0:W-:Y:S04]  /*414b0*/  STL.64 [R1+0x6a0], R4 ;  /* 0x0006a00401007387 */ /* 0x0001e80000100a00 */
[----:B------:R0:W-:Y:S01]  /*414c0*/  STL [R1+0x1c90], R19 ;  /* 0x001c901301007387 */ /* 0x0001e20000100800 */
[----:B------:R-:W-:-:S05]  /*414d0*/  IMAD.MOV.U32 R6, RZ, RZ, R14 ;  /* 0x000000ffff067224 */ /* 0x000fca00078e000e */
[----:B------:R0:W-:Y:S01]  /*414e0*/  STL.64 [R1+0x6a8], R6 ;  /* 0x0006a80601007387 */ /* 0x0001e20000100a00 */
[----:B------:R-:W-:Y:S05]  /*414f0*/  @P0 BRA `(.L_x_1) ;  /* 0xfffffca400f80947 */ /* 0x000fea000383ffff */
        /* <DEDUP_REMOVED lines=12> */
[----:B------:R-:W2:Y:S04]  /*415c0*/  LDL.LU R24, [R1+0x220] ;  /* 0x0002200001187983 */ /* 0x000ea80000300800 */
[----:B--2---:R-:W-:Y:S04]  /*415d0*/  STL [R1+0x1f00], R24 ;  /* 0x001f001801007387 */ /* 0x004fe80000100800 */
[----:B-----5:R-:W2:Y:S04]  /*415e0*/  LDL.LU R28, [R1+0x418] ;  /* 0x00041800011c7983 */ /* 0x020ea80000300800 */
[----:B--2---:R-:W-:Y:S04]  /*415f0*/  STL [R1+0x1f04], R28 ;  /* 0x001f041c01007387 */ /* 0x004fe80000100800 */
[----:B------:R-:W2:Y:S04]  /*41600*/  LDL.LU R2, [R1+0x458] ;  /* 0x0004580001027983 */ /* 0x000ea80000300800 */
[----:B--2---:R-:W-:Y:S04]  /*41610*/  STL [R1+0x1f08], R2 ;  /* 0x001f080201007387 */ /* 0x004fe80000100800 */
[----:B------:R-:W2:Y:S04]  /*41620*/  LDL.LU R0, [R1+0x410] ;  /* 0x0004100001007983 */ /* 0x000ea80000300800 */
[----:B--2---:R-:W-:Y:S04]  /*41630*/  STL [R1+0x1f0c], R0 ;  /* 0x001f0c0001007387 */ /* 0x004fe80000100800 */
[----:B------:R-:W2:Y:S01]  /*41640*/  LDL.LU R3, [R1+0x450] ;  /* 0x0004500001037983 */ /* 0x000ea20000300800 */
[----:B------:R-:W-:-:S03]  /*41650*/  F2FP.F16.F32.PACK_AB R7, R5, R9 ;  /* 0x000000090507723e */ /* 0x000fc600000000ff */
[----:B--2---:R-:W-:Y:S04]  /*41660*/  STL [R1+0x1f10], R3 ;  /* 0x001f100301007387 */ /* 0x004fe80000100800 */
[----:B------:R0:W-:Y:S04]  /*41670*/  STL [R1+0x1cfc], R29 ;  /* 0x001cfc1d01007387 */ /* 0x0001e80000100800 */
[----:B0-----:R-:W2:Y:S04]  /*41680*/  LDL.LU R29, [R1+0x300] ;  /* 0x00030000011d7983 */ /* 0x001ea80000300800 */
[----:B--2---:R-:W-:Y:S04]  /*41690*/  STL [R1+0x1f14], R29 ;  /* 0x001f141d01007387 */ /* 0x004fe80000100800 */
[----:B------:R0:W-:Y:S04]  /*416a0*/  STL [R1+0x1d00], R7 ;  /* 0x001d000701007387 */ /* 0x0001e80000100800 */
[----:B0-----:R-:W2:Y:S01]  /*416b0*/  LDL.LU R7, [R1+0x2d0] ;  /* 0x0002d00001077983 */ /* 0x001ea20000300800 */
[----:B------:R-:W-:-:S03]  /*416c0*/  F2FP.F16.F32.PACK_AB R6, R27, R26 ;  /* 0x0000001a1b06723e */ /* 0x000fc600000000ff */
[----:B--2---:R-:W-:Y:S04]  /*416d0*/  STL [R1+0x1f18], R7 ;  /* 0x001f180701007387 */ /* 0x004fe80000100800 */
[----:B------:R-:W2:Y:S04]  /*416e0*/  LDL.LU R26, [R1+0x294] ;  /* 0x00029400011a7983 */ /* 0x000ea80000300800 */
[----:B------:R-:W2:Y:S04]  /*416f0*/  LDL.LU R27, [R1+0x224] ;  /* 0x00022400011b7983 */ /* 0x000ea80000300800 */
[----:B------:R0:W-:Y:S04]  /*41700*/  STL [R1+0x1d04], R6 ;  /* 0x001d040601007387 */ /* 0x0001e80000100800 */
[----:B0-----:R-:W4:Y:S01]  /*41710*/  LDL.LU R6, [R1+0x308] ;  /* 0x0003080001067983 */ /* 0x001f220000300800 */
[----:B---3--:R-:W-:-:S03]  /*41720*/  F2FP.F16.F32.PACK_AB R5, R4, R8 ;  /* 0x000000080405723e */ /* 0x008fc600000000ff */
[----:B----4-:R-:W-:Y:S04]  /*41730*/  STL [R1+0x1f1c], R6 ;  /* 0x001f1c0601007387 */ /* 0x010fe80000100800 */
[----:B------:R0:W-:Y:S04]  /*41740*/  STL [R1+0x1d08], R5 ;  /* 0x001d080501007387 */ /* 0x0001e80000100800 */
[----:B0-----:R-:W3:Y:S01]  /*41750*/  LDL.LU R5, [R1+0x2d8] ;  /* 0x0002d80001057983 */ /* 0x001ee20000300800 */
[----:B------:R-:W-:-:S03]  /*41760*/  F2FP.F16.F32.PACK_AB R4, R25, R13 ;  /* 0x0000000d1904723e */ /* 0x000fc600000000ff */
[----:B---3--:R-:W-:Y:S04]  /*41770*/  STL [R1+0x1f20], R5 ;  /* 0x001f200501007387 */ /* 0x008fe80000100800 */
[----:B------:R0:W-:Y:S04]  /*41780*/  STL [R1+0x1d0c], R4 ;  /* 0x001d0c0401007387 */ /* 0x0001e80000100800 */
[----:B0-----:R-:W3:Y:S01]  /*41790*/  LDL.LU R4, [R1+0x2e0] ;  /* 0x0002e00001047983 */ /* 0x001ee20000300800 */
[----:B------:R-:W-:Y:S02]  /*417a0*/  F2FP.F16.F32.PACK_AB R11, R20, R21 ;  /* 0x00000015140b723e */ /* 0x000fe400000000ff */
[----:B------:R-:W-:-:S02]  /*417b0*/  F2FP.F16.F32.PACK_AB R10, R22, R19 ;  /* 0x00000013160a723e */ /* 0x000fc400000000ff */
[----:B------:R-:W-:Y:S01]  /*417c0*/  F2FP.F16.F32.PACK_AB R9, R23, R18 ;  /* 0x000000121709723e */ /* 0x000fe200000000ff */
[----:B---3--:R-:W-:Y:S04]  /*417d0*/  STL [R1+0x1f24], R4 ;  /* 0x001f240401007387 */ /* 0x008fe80000100800 */
[----:B------:R0:W-:Y:S04]  /*417e0*/  STL [R1+0x1d10], R11 ;  /* 0x001d100b01007387 */ /* 0x0001e80000100800 */
[----:B0-----:R-:W3:Y:S04]  /*417f0*/  LDL.LU R11, [R1+0x230] ;  /* 0x00023000010b7983 */ /* 0x001ee80000300800 */
[----:B------:R-:W4:Y:S04]  /*41800*/  LDL.LU R4, [R1+0x36c] ;  /* 0x00036c0001047983 */ /* 0x000f280000300800 */
        /* <DEDUP_REMOVED lines=9> */
[----:B------:R0:W-:Y:S04]  /*418a0*/  STL [R1+0x1d14], R10 ;  /* 0x001d140a01007387 */ /* 0x0001e80000100800 */
[----:B0-----:R-:W3:Y:S04]  /*418b0*/  LDL.LU R10, [R1+0x2e8] ;  /* 0x0002e800010a7983 */ /* 0x001ee80000300800 */
[----:B------:R0:W-:Y:S04]  /*418c0*/  STL [R1+0x1d18], R9 ;  /* 0x001d180901007387 */ /* 0x0001e80000100800 */
[----:B0-----:R-:W3:Y:S01]  /*418d0*/  LDL.LU R9, [R1+0x238] ;  /* 0x0002380001097983 */ /* 0x001ee20000300800 */
[----:B--2---:R-:W-:-:S03]  /*418e0*/  F2FP.F16.F32.PACK_AB R8, R26, R27 ;  /* 0x0000001b1a08723e */ /* 0x004fc600000000ff */
        /* <DEDUP_REMOVED lines=15> */
[----:B------:R0:W-:Y:S04]  /*419e0*/  STL [R1+0x1d1c], R8 ;  /* 0x001d1c0801007387 */ /* 0x0001e80000100800 */
[----:B0-----:R-:W2:Y:S01]  /*419f0*/  LDL.LU R8, [R1+0x340] ;  /* 0x0003400001087983 */ /* 0x001ea20000300800 */
[----:B----4-:R-:W-:-:S03]  /*41a00*/  F2FP.F16.F32.PACK_AB R15, R4, R15 ;  /* 0x0000000f040f723e */ /* 0x010fc600000000ff */
[----:B------:R-:W4:Y:S04]  /*41a10*/  LDL.LU R4, [R1+0x1f24] ;  /* 0x001f240001047983 */ /* 0x000f280000300800 */
[----:B------:R0:W-:Y:S01]  /*41a20*/  STL [R1+0x1d20], R15 ;  /* 0x001d200f01007387 */ /* 0x0001e20000100800 */
[----:B---3--:R-:W-:-:S03]  /*41a30*/  F2FP.F16.F32.PACK_AB R14, R5, R14 ;  /* 0x0000000e050e723e */ /* 0x008fc600000000ff */
[----:B0-----:R-:W3:Y:S01]  /*41a40*/  LDL.LU R15, [R1+0x360] ;  /* 0x00036000010f7983 */ /* 0x001ee20000300800 */
[----:B------:R-:W-:-:S03]  /*41a50*/  F2FP.F16.F32.PACK_AB R13, R6, R13 ;  /* 0x0000000d060d723e */ /* 0x000fc600000000ff */
[----:B------:R-:W4:Y:S04]  /*41a60*/  LDL.LU R5, [R1+0x1f20] ;  /* 0x001f200001057983 */ /* 0x000f280000300800 */
[----:B------:R0:W-:Y:S01]  /*41a70*/  STL [R1+0x1d24], R14 ;  /* 0x001d240e01007387 */ /* 0x0001e20000100800 */
[----:B------:R-:W-:-:S03]  /*41a80*/  F2FP.F16.F32.PACK_AB R12, R7, R12 ;  /* 0x0000000c070c723e */ /* 0x000fc600000000ff */
[----:B0-----:R-:W3:Y:S01]  /*41a90*/  LDL.LU R14, [R1+0x348] ;  /* 0x00034800010e7983 */ /* 0x001ee20000300800 */
[----:B------:R-:W-:-:S03]  /*41aa0*/  F2FP.F16.F32.PACK_AB R19, R29, R19 ;  /* 0x000000131d13723e */ /* 0x000fc600000000ff */
[----:B------:R-:W4:Y:S04]  /*41ab0*/  LDL.LU R6, [R1+0x1f1c] ;  /* 0x001f1c0001067983 */ /* 0x000f280000300800 */
[----:B------:R0:W-:Y:S04]  /*41ac0*/  STL [R1+0x1d28], R13 ;  /* 0x001d280d01007387 */ /* 0x0001e80000100800 */
[----:B0-----:R-:W3:Y:S04]  /*41ad0*/  LDL.LU R13, [R1+0x368] ;  /* 0x00036800010d7983 */ /* 0x001ee80000300800 */
[----:B------:R-:W3:Y:S04]  /*41ae0*/  LDL.LU R7, [R1+0x1f18] ;  /* 0x001f180001077983 */ /* 0x000ee80000300800 */
[----:B------:R0:W-:Y:S01]  /*41af0*/  STL [R1+0x1d2c], R12 ;  /* 0x001d2c0c01007387 */ /* 0x0001e20000100800 */
[----:B--2---:R-:W-:-:S03]  /*41b00*/  F2FP.F16.F32.PACK_AB R18, R3, R18 ;  /* 0x000000120312723e */ /* 0x004fc600000000ff */
[----:B0-----:R-:W2:Y:S04]  /*41b10*/  LDL.LU R12, [R1+0x290] ;  /* 0x00029000010c7983 */ /* 0x001ea80000300800 */
[----:B------:R-:W2:Y:S01]  /*41b20*/  LDL.LU R29, [R1+0x1f14] ;  /* 0x001f1400011d7983 */ /* 0x000ea20000300800 */
[----:B------:R-:W-:-:S03]  /*41b30*/  F2FP.F16.F32.PACK_AB R17, R0, R17 ;  /* 0x000000110011723e */ /* 0x000fc600000000ff */
[----:B------:R0:W-:Y:S01]  /*41b40*/  STL [R1+0x1d30], R19 ;  /* 0x001d301301007387 */ /* 0x0001e20000100800 */
[----:B------:R-:W-:-:S03]  /*41b50*/  F2FP.F16.F32.PACK_AB R16, R2, R16 ;  /* 0x000000100210723e */ /* 0x000fc600000000ff */
[----:B0-----:R-:W2:Y:S04]  /*41b60*/  LDL.LU R19, [R1+0x298] ;  /* 0x0002980001137983 */ /* 0x001ea80000300800 */
[----:B------:R-:W2:Y:S04]  /*41b70*/  LDL.LU R3, [R1+0x1f10] ;  /* 0x001f100001037983 */ /* 0x000ea80000300800 */
[----:B------:R0:W-:Y:S01]  /*41b80*/  STL [R1+0x1d34], R18 ;  /* 0x001d341201007387 */ /* 0x0001e20000100800 */
[----:B------:R-:W-:-:S03]  /*41b90*/  F2FP.F16.F32.PACK_AB R23, R28, R23 ;  /* 0x000000171c17723e */ /* 0x000fc600000000ff */
[----:B0-----:R-:W2:Y:S04]  /*41ba0*/  LDL.LU R18, [R1+0x3e0] ;  /* 0x0003e00001127983 */ /* 0x001ea80000300800 */
[----:B------:R-:W2:Y:S04]  /*41bb0*/  LDL.LU R0, [R1+0x1f0c] ;  /* 0x001f0c0001007983 */ /* 0x000ea80000300800 */
[----:B------:R0:W-:Y:S04]  /*41bc0*/  STL [R1+0x1d38], R17 ;  /* 0x001d381101007387 */ /* 0x0001e80000100800 */
        /* <DEDUP_REMOVED lines=8> */
[----:B------:R-:W2:Y:S01]  /*41c50*/  LDL.LU R24, [R1+0x1f00] ;  /* 0x001f000001187983 */ /* 0x000ea20000300800 */
[----:B------:R-:W-:-:S03]  /*41c60*/  F2FP.F16.F32.PACK_AB R9, R9, R10 ;  /* 0x0000000a0909723e */ /* 0x000fc600000000ff */
[----:B------:R-:W-:Y:S01]  /*41c70*/  STL [R1+0x1d44], R22 ;  /* 0x001d441601007387 */ /* 0x000fe20000100800 */
[----:B----4-:R-:W-:Y:S02]  /*41c80*/  F2FP.F16.F32.PACK_AB R5, R5, R6 ;  /* 0x000000060505723e */ /* 0x010fe400000000ff */
[----:B---3--:R-:W-:Y:S02]  /*41c90*/  F2FP.F16.F32.PACK_AB R13, R13, R14 ;  /* 0x0000000e0d0d723e */ /* 0x008fe400000000ff */
[----:B--2---:R-:W-:Y:S02]  /*41ca0*/  F2FP.F16.F32.PACK_AB R25, R19, R25 ;  /* 0x000000191319723e */ /* 0x004fe400000000ff */
[----:B------:R-:W-:Y:S02]  /*41cb0*/  F2FP.F16.F32.PACK_AB R26, R18, R26 ;  /* 0x0000001a121a723e */ /* 0x000fe400000000ff */
[----:B------:R-:W-:Y:S02]  /*41cc0*/  F2FP.F16.F32.PACK_AB R0, R0, R3 ;  /* 0x000000030000723e */ /* 0x000fe400000000ff */
[----:B------:R-:W-:-:S02]  /*41cd0*/  F2FP.F16.F32.PACK_AB R27, R17, R27 ;  /* 0x0000001b111b723e */ /* 0x000fc400000000ff */
[----:B------:R-:W-:Y:S02]  /*41ce0*/  F2FP.F16.F32.PACK_AB R20, R16, R20 ;  /* 0x000000141014723e */ /* 0x000fe400000000ff */
[----:B------:R-:W-:Y:S02]  /*41cf0*/  F2FP.F16.F32.PACK_AB R2, R28, R2 ;  /* 0x000000021c02723e */ /* 0x000fe400000000ff */
[----:B------:R-:W-:Y:S02]  /*41d00*/  F2FP.F16.F32.PACK_AB R21, R23, R21 ;  /* 0x000000151715723e */ /* 0x000fe400000000ff */
[----:B------:R-:W-:-:S03]  /*41d10*/  F2FP.F16.F32.PACK_AB R24, R12, R24 ;  /* 0x000000180c18723e */ /* 0x000fc600000000ff */
[----:B------:R-:W-:Y:S01]  /*41d20*/  STL [R1+0x1d48], R21 ;  /* 0x001d481501007387 */ /* 0x000fe20000100800 */
[----:B------:R-:W-:Y:S02]  /*41d30*/  F2FP.F16.F32.PACK_AB R12, R15, R8 ;  /* 0x000000080f0c723e */ /* 0x000fe400000000ff */
[----:B------:R-:W-:Y:S01]  /*41d40*/  F2FP.F16.F32.PACK_AB R8, R11, R4 ;  /* 0x000000040b08723e */ /* 0x000fe200000000ff */
[----:B------:R-:W-:Y:S01]  /*41d50*/  STL [R1+0x1d4c], R20 ;  /* 0x001d4c1401007387 */ /* 0x000fe20000100800 */
[----:B------:R-:W-:-:S03]  /*41d60*/  F2FP.F16.F32.PACK_AB R4, R7, R29 ;  /* 0x0000001d0704723e */ /* 0x000fc600000000ff */
[----:B------:R-:W-:Y:S04]  /*41d70*/  STL [R1+0x1d50], R27 ;  /* 0x001d501b01007387 */ /* 0x000fe80000100800 */
[----:B------:R-:W-:Y:S04]  /*41d80*/  STL [R1+0x1d54], R26 ;  /* 0x001d541a01007387 */ /* 0x000fe80000100800 */
[----:B------:R-:W-:Y:S04]  /*41d90*/  STL [R1+0x1d58], R25 ;  /* 0x001d581901007387 */ /* 0x000fe80000100800 */
[----:B------:R0:W-:Y:S04]  /*41da0*/  STL [R1+0x1d5c], R24 ;  /* 0x001d5c1801007387 */ /* 0x0001e80000100800 */
[----:B------:R-:W-:Y:S04]  /*41db0*/  STL [R1+0xc], R13 ;  /* 0x00000c0d01007387 */ /* 0x000fe80000100800 */
[----:B------:R-:W-:Y:S04]  /*41dc0*/  STL [R1+0x8], R12 ;  /* 0x0000080c01007387 */ /* 0x000fe80000100800 */
[----:B------:R-:W-:Y:S04]  /*41dd0*/  STL [R1+0x4], R9 ;  /* 0x0000040901007387 */ /* 0x000fe80000100800 */
[----:B------:R-:W-:Y:S04]  /*41de0*/  STL [R1], R8 ;  /* 0x0000000801007387 */ /* 0x000fe80000100800 */
[----:B------:R-:W-:Y:S04]  /*41df0*/  STL [R1+0x1c], R5 ;  /* 0x00001c0501007387 */ /* 0x000fe80000100800 */
[----:B------:R-:W-:Y:S04]  /*41e00*/  STL [R1+0x18], R4 ;  /* 0x0000180401007387 */ /* 0x000fe80000100800 */
[----:B0-----:R-:W2:Y:S04]  /*41e10*/  LDL.LU R24, [R1+0x3f0] ;  /* 0x0003f00001187983 */ /* 0x001ea80000300800 */
[----:B------:R-:W-:Y:S04]  /*41e20*/  STL [R1+0x14], R2 ;  /* 0x0000140201007387 */ /* 0x000fe80000100800 */
[----:B--2---:R0:W-:Y:S04]  /*41e30*/  STL [R1+0x1e78], R24 ;  /* 0x001e781801007387 */ /* 0x0041e80000100800 */
[----:B------:R-:W-:Y:S04]  /*41e40*/  STL [R1+0x10], R0 ;  /* 0x0000100001007387 */ /* 0x000fe80000100800 */
        /* <DEDUP_REMOVED lines=34> */
[----:B---3--:R0:W-:Y:S04]  /*42070*/  STL [R1+0x1e74], R25 ;  /* 0x001e741901007387 */ /* 0x0081e80000100800 */
[----:B0-----:R-:W3:Y:S04]  /*42080*/  LDL.LU R25, [R1+0x470] ;  /* 0x0004700001197983 */ /* 0x001ee80000300800 */
        /* <DEDUP_REMOVED lines=33> */
[----:B0-----:R-:W2:Y:S04]  /*422a0*/  LDL.LU R25, [R1+0x47c] ;  /* 0x00047c0001197983 */ /* 0x001ea80000300800 */
[----:B------:R-:W3:Y:S04]  /*422b0*/  LDL.LU R26, [R1+0x2a8] ;  /* 0x0002a800011a7983 */ /* 0x000ee80000300800 */
[----:B------:R-:W4:Y:S04]  /*422c0*/  LDL.LU R27, [R1+0x350] ;  /* 0x00035000011b7983 */ /* 0x000f280000300800 */
[----:B------:R-:W4:Y:S04]  /*422d0*/  LDL.LU R20, [R1+0x2a0] ;  /* 0x0002a00001147983 */ /* 0x000f280000300800 */
        /* <DEDUP_REMOVED lines=24> */
[----:B--2---:R-:W-:-:S03]  /*42460*/  F2FP.F16.F32.PACK_AB R24, R25, R24 ;  /* 0x000000181918723e */ /* 0x004fc600000000ff */
[----:B------:R-:W2:Y:S04]  /*42470*/  LDL.LU R25, [R1+0x1efc] ;  /* 0x001efc0001197983 */ /* 0x000ea80000300800 */
[----:B------:R0:W-:Y:S04]  /*42480*/  STL [R1+0x2c], R24 ;  /* 0x00002c1801007387 */ /* 0x0001e80000100800 */
[----:B0-----:R-:W2:Y:S02]  /*42490*/  LDL.LU R24, [R1+0x1ef8] ;  /* 0x001ef80001187983 */ /* 0x001ea40000300800 */
[----:B--2---:R-:W-:-:S02]  /*424a0*/  F2FP.F16.F32.PACK_AB R24, R25, R24 ;  /* 0x000000181918723e */ /* 0x004fc400000000ff */
        /* <DEDUP_REMOVED lines=64> */
[----:B------:R-:W2:Y:S01]  /*428b0*/  LDL.LU R25, [R1+0x1e74] ;  /* 0x001e740001197983 */ /* 0x000ea20000300800 */
[----:B---3--:R-:W-:Y:S02]  /*428c0*/  F2FP.F16.F32.PACK_AB R21, R21, R22 ;  /* 0x000000161515723e */ /* 0x008fe400000000ff */
[----:B----4-:R-:W-:Y:S01]  /*428d0*/  F2FP.F16.F32.PACK_AB R17, R17, R18 ;  /* 0x000000121111723e */ /* 0x010fe200000000ff */
[----:B------:R0:W-:Y:S01]  /*428e0*/  STL [R1+0x68], R24 ;  /* 0x0000681801007387 */ /* 0x0001e20000100800 */
[----:B------:R-:W-:Y:S02]  /*428f0*/  F2FP.F16.F32.PACK_AB R13, R13, R14 ;  /* 0x0000000e0d0d723e */ /* 0x000fe400000000ff */
[----:B------:R-:W-:Y:S02]  /*42900*/  F2FP.F16.F32.PACK_AB R9, R9, R10 ;  /* 0x0000000a0909723e */ /* 0x000fe400000000ff */
[----:B------:R-:W-:Y:S02]  /*42910*/  F2FP.F16.F32.PACK_AB R5, R5, R6 ;  /* 0x000000060505723e */ /* 0x000fe400000000ff */
[----:B------:R-:W-:-:S02]  /*42920*/  F2FP.F16.F32.PACK_AB R2, R28, R2 ;  /* 0x000000021c02723e */ /* 0x000fc400000000ff */
[----:B------:R-:W-:Y:S02]  /*42930*/  F2FP.F16.F32.PACK_AB R0, R0, R3 ;  /* 0x000000030000723e */ /* 0x000fe400000000ff */
[----:B0-----:R-:W-:Y:S02]  /*42940*/  F2FP.F16.F32.PACK_AB R24, R27, R20 ;  /* 0x000000141b18723e */ /* 0x001fe400000000ff */
[----:B------:R-:W-:Y:S02]  /*42950*/  F2FP.F16.F32.PACK_AB R20, R23, R16 ;  /* 0x000000101714723e */ /* 0x000fe400000000ff */
[----:B------:R-:W-:Y:S02]  /*42960*/  F2FP.F16.F32.PACK_AB R16, R19, R12 ;  /* 0x0000000c1310723e */ /* 0x000fe400000000ff */
[----:B------:R-:W-:Y:S02]  /*42970*/  F2FP.F16.F32.PACK_AB R12, R15, R8 ;  /* 0x000000080f0c723e */ /* 0x000fe400000000ff */
[----:B------:R-:W-:-:S02]  /*42980*/  F2FP.F16.F32.PACK_AB R8, R11, R4 ;  /* 0x000000040b08723e */ /* 0x000fc400000000ff */
[----:B------:R-:W-:Y:S02]  /*42990*/  F2FP.F16.F32.PACK_AB R4, R7, R29 ;  /* 0x0000001d0704723e */ /* 0x000fe400000000ff */
[----:B--2---:R-:W-:-:S05]  /*429a0*/  F2FP.F16.F32.PACK_AB R25, R25, R26 ;  /* 0x0000001a1919723e */ /* 0x004fca00000000ff */
[----:B------:R-:W-:Y:S04]  /*429b0*/  STL [R1+0x64], R25 ;  /* 0x0000641901007387 */ /* 0x000fe80000100800 */
[----:B------:R0:W-:Y:S04]  /*429c0*/  STL [R1+0x60], R24 ;  /* 0x0000601801007387 */ /* 0x0001e80000100800 */
        /* <DEDUP_REMOVED lines=374> */
[----:B0-----:R-:W2:Y:S01]  /*44130*/  LDL.LU R24, [R1+0x1d60] ;  /* 0x001d600001187983 */ /* 0x001ea20000300800 */
[----:B---3--:R-:W-:Y:S02]  /*44140*/  F2FP.F16.F32.PACK_AB R27, R26, R27 ;  /* 0x0000001b1a1b723e */ /* 0x008fe400000000ff */
[----:B----4-:R-:W-:-:S02]  /*44150*/  F2FP.F16.F32.PACK_AB R21, R20, R21 ;  /* 0x000000151415723e */ /* 0x010fc400000000ff */
[----:B------:R-:W-:Y:S02]  /*44160*/  F2FP.F16.F32.PACK_AB R23, R22, R23 ;  /* 0x000000171617723e */ /* 0x000fe400000000ff */
[----:B------:R-:W-:Y:S02]  /*44170*/  F2FP.F16.F32.PACK_AB R17, R16, R17 ;  /* 0x000000111011723e */ /* 0x000fe400000000ff */
[----:B------:R-:W-:Y:S02]  /*44180*/  F2FP.F16.F32.PACK_AB R19, R18, R19 ;  /* 0x000000131213723e */ /* 0x000fe400000000ff */
[----:B------:R-:W-:Y:S02]  /*44190*/  F2FP.F16.F32.PACK_AB R13, R12, R13 ;  /* 0x0000000d0c0d723e */ /* 0x000fe400000000ff */
[----:B------:R-:W-:Y:S02]  /*441a0*/  F2FP.F16.F32.PACK_AB R15, R14, R15 ;  /* 0x0000000f0e0f723e */ /* 0x000fe400000000ff */
[----:B------:R-:W-:-:S02]  /*441b0*/  F2FP.F16.F32.PACK_AB R9, R8, R9 ;  /* 0x000000090809723e */ /* 0x000fc400000000ff */
[----:B------:R-:W-:Y:S02]  /*441c0*/  F2FP.F16.F32.PACK_AB R11, R10, R11 ;  /* 0x0000000b0a0b723e */ /* 0x000fe400000000ff */
[----:B------:R-:W-:Y:S02]  /*441d0*/  F2FP.F16.F32.PACK_AB R5, R4, R5 ;  /* 0x000000050405723e */ /* 0x000fe400000000ff */
[----:B------:R-:W-:Y:S02]  /*441e0*/  F2FP.F16.F32.PACK_AB R7, R6, R7 ;  /* 0x000000070607723e */ /* 0x000fe400000000ff */
[----:B------:R-:W-:Y:S02]  /*441f0*/  F2FP.F16.F32.PACK_AB R28, R29, R28 ;  /* 0x0000001c1d1c723e */ /* 0x000fe400000000ff */
[----:B--2---:R-:W-:Y:S02]  /*44200*/  F2FP.F16.F32.PACK_AB R25, R24, R25 ;  /* 0x000000191819723e */ /* 0x004fe400000000ff */
[----:B------:R1:W5:Y:S04]  /*44210*/  LDL.LU R24, [R1+0x1d5c] ;  /* 0x001d5c0001187983 */ /* 0x0003680000300800 */
[----:B------:R0:W-:Y:S04]  /*44220*/  STL [R1+0x168], R25 ;  /* 0x0001681901007387 */ /* 0x0001e80000100800 */
[----:B0-----:R1:W5:Y:S04]  /*44230*/  LDL.LU R25, [R1+0x1d58] ;  /* 0x001d580001197983 */ /* 0x0013680000300800 */
        /* <DEDUP_REMOVED lines=33> */
[----:B------:R-:W2:Y:S01]  /*44450*/  LDL.LU R29, [R1+0x1cfc] ;  /* 0x001cfc00011d7983 */ /* 0x000ea20000300800 */
[----:B------:R-:W-:-:S03]  /*44460*/  F2FP.F16.F32.PACK_AB R2, R2, R0 ;  /* 0x000000000202723e */ /* 0x000fc600000000ff */
[----:B------:R1:W-:Y:S01]  /*44470*/  STL [R1+0x198], R28 ;  /* 0x0001981c01007387 */ /* 0x0003e20000100800 */
[----:B--2---:R-:W-:-:S05]  /*44480*/  F2FP.F16.F32.PACK_AB R0, R3, R29 ;  /* 0x0000001d0300723e */ /* 0x004fca00000000ff */
[----:B------:R1:W-:Y:S04]  /*44490*/  STL [R1+0x190], R0 ;  /* 0x0001900001007387 */ /* 0x0003e80000100800 */
[----:B------:R1:W-:Y:S02]  /*444a0*/  STL [R1+0x194], R2 ;  /* 0x0001940201007387 */ /* 0x0003e40000100800 */
.L_x_0:
[----:B-----5:R-:W-:Y:S01]  /*444b0*/  STL.64 [R1+0x1ed0], R26 ;  /* 0x001ed01a01007387 */ /* 0x020fe20000100a00 */
[----:B-1----:R-:W1:Y:S01]  /*444c0*/  S2R R0, SR_TID.X ;  /* 0x0000000000007919 */ /* 0x002e620000002100 */
[----:B------:R-:W2:Y:S01]  /*444d0*/  S2UR UR5, SR_CgaCtaId ;  /* 0x00000000000579c3 */ /* 0x000ea20000008800 */
[----:B------:R-:W-:Y:S01]  /*444e0*/  UMOV UR4, 0x400 ;  /* 0x0000040000047882 */ /* 0x000fe20000000000 */
[----:B------:R-:W-:Y:S01]  /*444f0*/  ULDC.64 UR6, c[0x0][0x228] ;  /* 0x00008a0000067ab9 */ /* 0x000fe20000000a00 */
[----:B------:R3:W-:Y:S01]  /*44500*/  STL.64 [R1+0x1ec8], R24 ;  /* 0x001ec81801007387 */ /* 0x0007e20000100a00 */
[----:B------:R-:W-:Y:S01]  /*44510*/  ULDC UR26, c[0x0][0x248] ;  /* 0x00009200001a7ab9 */ /* 0x000fe20000000800 */
[----:B------:R-:W-:Y:S01]  /*44520*/  ULDC.64 UR28, c[0x0][0x228] ;  /* 0x00008a00001c7ab9 */ /* 0x000fe20000000a00 */
        /* <DEDUP_REMOVED lines=8> */
[----:B---3--:R-:W3:Y:S04]  /*445b0*/  LDL.LU R24, [R1+0x180] ;  /* 0x0001800001187983 */ /* 0x008ee80000300800 */
[----:B------:R-:W3:Y:S04]  /*445c0*/  LDL.LU R25, [R1+0x184] ;  /* 0x0001840001197983 */ /* 0x000ee80000300800 */
[----:B------:R-:W3:Y:S04]  /*445d0*/  LDL.LU R26, [R1+0x188] ;  /* 0x00018800011a7983 */ /* 0x000ee80000300800 */
[----:B------:R-:W3:Y:S04]  /*445e0*/  LDL.LU R27, [R1+0x18c] ;  /* 0x00018c00011b7983 */ /* 0x000ee80000300800 */
[----:B------:R-:W-:Y:S04]  /*445f0*/  STL.64 [R1+0x1ec0], R22 ;  /* 0x001ec01601007387 */ /* 0x000fe80000100a00 */
[----:B------:R4:W-:Y:S04]  /*44600*/  STL.64 [R1+0x1eb8], R20 ;  /* 0x001eb81401007387 */ /* 0x0009e80000100a00 */
[----:B----4-:R-:W4:Y:S04]  /*44610*/  LDL.LU R20, [R1+0x190] ;  /* 0x0001900001147983 */ /* 0x010f280000300800 */
[----:B------:R-:W4:Y:S04]  /*44620*/  LDL.LU R21, [R1+0x194] ;  /* 0x0001940001157983 */ /* 0x000f280000300800 */
[----:B------:R-:W4:Y:S04]  /*44630*/  LDL.LU R22, [R1+0x198] ;  /* 0x0001980001167983 */ /* 0x000f280000300800 */
[----:B------:R-:W4:Y:S04]  /*44640*/  LDL.LU R23, [R1+0x19c] ;  /* 0x00019c0001177983 */ /* 0x000f280000300800 */
[----:B------:R-:W-:Y:S04]  /*44650*/  STL.64 [R1+0x1eb0], R18 ;  /* 0x001eb01201007387 */ /* 0x000fe80000100a00 */
[----:B------:R-:W-:Y:S04]  /*44660*/  STL.64 [R1+0x1ea8], R16 ;  /* 0x001ea81001007387 */ /* 0x000fe80000100a00 */
[----:B------:R-:W-:Y:S04]  /*44670*/  STL.64 [R1+0x1ea0], R14 ;  /* 0x001ea00e01007387 */ /* 0x000fe80000100a00 */
[----:B------:R-:W-:Y:S04]  /*44680*/  STL.64 [R1+0x1e98], R12 ;  /* 0x001e980c01007387 */ /* 0x000fe80000100a00 */
[----:B------:R-:W-:Y:S04]  /*44690*/  STL.64 [R1+0x1e90], R10 ;  /* 0x001e900a01007387 */ /* 0x000fe80000100a00 */
[----:B------:R-:W-:Y:S04]  /*446a0*/  STL.64 [R1+0x1e88], R8 ;  /* 0x001e880801007387 */ /* 0x000fe80000100a00 */
[----:B------:R0:W-:Y:S04]  /*446b0*/  STL.64 [R1+0x1e80], R6 ;  /* 0x001e800601007387 */ /* 0x0001e80000100a00 */
[----:B0-----:R-:W3:Y:S01]  /*446c0*/  LDL R7, [R1+0xbf0] ;  /* 0x000bf00001077983 */ /* 0x001ee20000100800 */
[C---:B-1----:R-:W-:Y:S01]  /*446d0*/  IMAD.SHL.U32 R3, R0.reuse, 0x10, RZ ;  /* 0x0000001000037824 */ /* 0x042fe200078e00ff */
[----:B--2---:R-:W-:Y:S01]  /*446e0*/  ULEA UR4, UR5, UR4, 0x18 ;  /* 0x0000000405047291 */ /* 0x004fe2000f8ec03f */
[C---:B------:R-:W-:Y:S01]  /*446f0*/  IMAD.SHL.U32 R2, R0.reuse, 0x20, RZ ;  /* 0x0000002000027824 */ /* 0x040fe200078e00ff */
[----:B------:R-:W0:Y:S01]  /*44700*/  S2R R19, SR_TID.X ;  /* 0x0000000000137919 */ /* 0x000e220000002100 */
[----:B------:R-:W-:Y:S01]  /*44710*/  IMAD.SHL.U32 R28, R0, 0x8, RZ ;  /* 0x00000008001c7824 */ /* 0x000fe200078e00ff */
[----:B------:R-:W-:Y:S01]  /*44720*/  LOP3.LUT R3, R3, 0xf0, RZ, 0xc0, !PT ;  /* 0x000000f003037812 */ /* 0x000fe200078ec0ff */
[----:B------:R-:W-:Y:S01]  /*44730*/  ULDC UR5, c[0x0][0x22c] ;  /* 0x00008b0000057ab9 */ /* 0x000fe20000000800 */
[----:B------:R-:W-:Y:S01]  /*44740*/  LOP3.LUT R2, R2, 0x200, RZ, 0xc0, !PT ;  /* 0x0000020002027812 */ /* 0x000fe200078ec0ff */
[----:B------:R-:W-:Y:S01]  /*44750*/  STL.64 [R1+0x1e78], R4 ;  /* 0x001e780401007387 */ /* 0x000fe20000100a00 */
[----:B------:R-:W-:-:S02]  /*44760*/  LOP3.LUT R28, R28, 0x100, RZ, 0xc0, !PT ;  /* 0x000001001c1c7812 */ /* 0x000fc400078ec0ff */
[----:B------:R-:W-:Y:S01]  /*44770*/  IADD3 R2, R2, UR4, R3 ;  /* 0x0000000402027c10 */ /* 0x000fe2000fffe003 */
[----:B------:R-:W-:Y:S01]  /*44780*/  STL [R1+0x1e6c], R29 ;  /* 0x001e6c1d01007387 */ /* 0x000fe20000100800 */
[----:B0-----:R-:W-:Y:S01]  /*44790*/  LOP3.LUT R19, R19, 0x3f, RZ, 0xc0, !PT ;  /* 0x0000003f13137812 */ /* 0x001fe200078ec0ff */
[----:B------:R-:W-:Y:S01]  /*447a0*/  BAR.SYNC.DEFER_BLOCKING 0x0 ;  /* 0x0000000000007b1d */ /* 0x000fe20000010000 */
[----:B---3--:R-:W-:-:S05]  /*447b0*/  VIADD R0, R7, 0x15 ;  /* 0x0000001507007836 */ /* 0x008fca0000000000 */
[----:B------:R-:W-:Y:S01]  /*447c0*/  STL [R1+0x1ed8], R7 ;  /* 0x001ed80701007387 */ /* 0x000fe20000100800 */
[----:B------:R-:W-:Y:S01]  /*447d0*/  VIADD R3, R7, 0x1 ;  /* 0x0000000107037836 */ /* 0x000fe20000000000 */
[----:B------:R-:W-:Y:S01]  /*447e0*/  ISETP.GE.AND P2, PT, R0, UR7, PT ;  /* 0x0000000700007c0c */ /* 0x000fe2000bf46270 */
[----:B------:R-:W-:Y:S01]  /*447f0*/  IMAD.IADD R0, R28, 0x1, R2 ;  /* 0x000000011c007824 */ /* 0x000fe200078e0202 */
[----:B------:R-:W-:Y:S01]  /*44800*/  LEA R2, R19, UR4, 0x4 ;  /* 0x0000000413027c11 */ /* 0x000fe2000f8e20ff */
[----:B------:R-:W0:Y:S01]  /*44810*/  LDC R28, c[0x0][0x244] ;  /* 0x00009100ff1c7b82 */ /* 0x000e220000000800 */
[----:B------:R-:W-:Y:S01]  /*44820*/  ISETP.GE.AND P0, PT, R3, UR5, PT ;  /* 0x0000000503007c0c */ /* 0x000fe2000bf06270 */
[----:B------:R-:W-:Y:S01]  /*44830*/  ULDC.64 UR4, c[0x0][0x228] ;  /* 0x00008a0000047ab9 */ /* 0x000fe20000000a00 */
[----:B----4-:R-:W-:Y:S05]  /*44840*/  STSM.16.M88.4 [R0], R20 ;  /* 0x0000001400007844 */ /* 0x010fea0000000200 */
[----:B------:R-:W-:Y:S06]  /*44850*/  BAR.SYNC.DEFER_BLOCKING 0x0 ;  /* 0x0000000000007b1d */ /* 0x000fec0000010000 */
[----:B------:R-:W1:Y:S02]  /*44860*/  LDS.128 R4, [R2] ;  /* 0x0000000002047984 */ /* 0x000e640000000c00 */
[----:B------:R-:W-:Y:S06]  /*44870*/  BAR.SYNC.DEFER_BLOCKING 0x0 ;  /* 0x0000000000007b1d */ /* 0x000fec0000010000 */
[----:B------:R-:W-:Y:S02]  /*44880*/  STSM.16.M88.4 [R0], R24 ;  /* 0x0000001800007844 */ /* 0x000fe40000000200 */
[----:B------:R-:W-:Y:S06]  /*44890*/  BAR.SYNC.DEFER_BLOCKING 0x0 ;  /* 0x0000000000007b1d */ /* 0x000fec0000010000 */
[----:B-1----:R1:W-:Y:S04]  /*448a0*/  STL.64 [R1+0x190], R4 ;  /* 0x0001900401007387 */ /* 0x0023e80000100a00 */
[----:B------:R2:W-:Y:S04]  /*448b0*/  STL.64 [R1+0x198], R6 ;  /* 0x0001980601007387 */ /* 0x0005e80000100a00 */
[----:B-1----:R-:W3:Y:S04]  /*448c0*/  LDL.LU R4, [R1+0x150] ;  /* 0x0001500001047983 */ /* 0x002ee80000300800 */
[----:B------:R-:W3:Y:S04]  /*448d0*/  LDL.LU R5, [R1+0x154] ;  /* 0x0001540001057983 */ /* 0x000ee80000300800 */
[----:B--2---:R-:W2:Y:S04]  /*448e0*/  LDL.LU R6, [R1+0x158] ;  /* 0x0001580001067983 */ /* 0x004ea80000300800 */
[----:B------:R-:W2:Y:S04]  /*448f0*/  LDL.LU R7, [R1+0x15c] ;  /* 0x00015c0001077983 */ /* 0x000ea80000300800 */
[----:B------:R-:W1:Y:S01]  /*44900*/  LDS.128 R12, [R2] ;  /* 0x00000000020c7984 */ /* 0x000e620000000c00 */
[----:B------:R-:W-:Y:S06]  /*44910*/  BAR.SYNC.DEFER_BLOCKING 0x0 ;  /* 0x0000000000007b1d */ /* 0x000fec0000010000 */
[----:B--2---:R-:W-:Y:S04]  /*44920*/  STL.64 [R1+0x1f38], R6 ;  /* 0x001f380601007387 */ /* 0x004fe80000100a00 */
[----:B---3--:R2:W-:Y:S04]  /*44930*/  STL.64 [R1+0x1f30], R4 ;  /* 0x001f300401007387 */ /* 0x0085e80000100a00 */
[----:B--2---:R-:W2:Y:S04]  /*44940*/  LDL.LU R4, [R1+0x160] ;  /* 0x0001600001047983 */ /* 0x004ea80000300800 */
[----:B------:R-:W2:Y:S04]  /*44950*/  LDL.LU R5, [R1+0x164] ;  /* 0x0001640001057983 */ /* 0x000ea80000300800 */
[----:B------:R-:W3:Y:S04]  /*44960*/  LDL.LU R6, [R1+0x168] ;  /* 0x0001680001067983 */ /* 0x000ee80000300800 */
[----:B------:R-:W3:Y:S04]  /*44970*/  LDL.LU R7, [R1+0x16c] ;  /* 0x00016c0001077983 */ /* 0x000ee80000300800 */
[----:B---3--:R-:W-:Y:S04]  /*44980*/  STL.64 [R1+0x1f48], R6 ;  /* 0x001f480601007387 */ /* 0x008fe80000100a00 */
[----:B--2---:R2:W-:Y:S04]  /*44990*/  STL.64 [R1+0x1f40], R4 ;  /* 0x001f400401007387 */ /* 0x0045e80000100a00 */
[----:B--2---:R-:W2:Y:S04]  /*449a0*/  LDL.LU R4, [R1+0x170] ;  /* 0x0001700001047983 */ /* 0x004ea80000300800 */
[----:B------:R-:W2:Y:S04]  /*449b0*/  LDL.LU R5, [R1+0x174] ;  /* 0x0001740001057983 */ /* 0x000ea80000300800 */
[----:B------:R-:W2:Y:S04]  /*449c0*/  LDL.LU R6, [R1+0x178] ;  /* 0x0001780001067983 */ /* 0x000ea80000300800 */
[----:B------:R-:W2:Y:S04]  /*449d0*/  LDL.LU R7, [R1+0x17c] ;  /* 0x00017c0001077983 */ /* 0x000ea80000300800 */
[----:B------:R-:W3:Y:S04]  /*449e0*/  LDL.LU R8, [R1+0x140] ;  /* 0x0001400001087983 */ /* 0x000ee80000300800 */
[----:B-1----:R1:W-:Y:S04]  /*449f0*/  STL.64 [R1+0x180], R12 ;  /* 0x0001800c01007387 */ /* 0x0023e80000100a00 */
[----:B------:R4:W-:Y:S04]  /*44a00*/  STL.64 [R1+0x188], R14 ;  /* 0x0001880e01007387 */ /* 0x0009e80000100a00 */
[----:B------:R-:W3:Y:S04]  /*44a10*/  LDL.LU R9, [R1+0x144] ;  /* 0x0001440001097983 */ /* 0x000ee80000300800 */
[----:B------:R-:W3:Y:S04]  /*44a20*/  LDL.LU R10, [R1+0x148] ;  /* 0x00014800010a7983 */ /* 0x000ee80000300800 */
[----:B------:R-:W3:Y:S04]  /*44a30*/  LDL.LU R11, [R1+0x14c] ;  /* 0x00014c00010b7983 */ /* 0x000ee80000300800 */
[----:B-1----:R-:W3:Y:S04]  /*44a40*/  LDL.LU R12, [R1+0x130] ;  /* 0x00013000010c7983 */ /* 0x002ee80000300800 */
[----:B------:R-:W3:Y:S04]  /*44a50*/  LDL.LU R13, [R1+0x134] ;  /* 0x00013400010d7983 */ /* 0x000ee80000300800 */
[----:B----4-:R-:W4:Y:S04]  /*44a60*/  LDL.LU R14, [R1+0x138] ;  /* 0x00013800010e7983 */ /* 0x010f280000300800 */
        /* <DEDUP_REMOVED lines=13> */
[----:B--2---:R-:W-:Y:S01]  /*44b40*/  STSM.16.M88.4 [R0], R4 ;  /* 0x0000000400007844 */ /* 0x004fe20000000200 */
[----:B------:R-:W-:Y:S06]  /*44b50*/  BAR.SYNC.DEFER_BLOCKING 0x0 ;  /* 0x0000000000007b1d */ /* 0x000fec0000010000 */
[----:B------:R-:W1:Y:S04]  /*44b60*/  LDS.128 R4, [R2] ;  /* 0x0000000002047984 */ /* 0x000e680000000c00 */
[----:B-1----:R-:W-:Y:S04]  /*44b70*/  STL.64 [R1+0x170], R4 ;  /* 0x0001700401007387 */ /* 0x002fe80000100a00 */
[----:B------:R1:W-:Y:S04]  /*44b80*/  STL.64 [R1+0x178], R6 ;  /* 0x0001780601007387 */ /* 0x0003e80000100a00 */
[----:B-1----:R-:W2:Y:S04]  /*44b90*/  LDL.LU.64 R6, [R1+0x1f48] ;  /* 0x001f480001067983 */ /* 0x002ea80000300a00 */
[----:B------:R-:W2:Y:S01]  /*44ba0*/  LDL.LU.64 R4, [R1+0x1f40] ;  /* 0x001f400001047983 */ /* 0x000ea20000300a00 */
[----:B------:R-:W-:Y:S06]  /*44bb0*/  BAR.SYNC.DEFER_BLOCKING 0x0 ;  /* 0x0000000000007b1d */ /* 0x000fec0000010000 */
[----:B--2---:R-:W-:Y:S02]  /*44bc0*/  STSM.16.M88.4 [R0], R4 ;  /* 0x0000000400007844 */ /* 0x004fe40000000200 */
        /* <DEDUP_REMOVED lines=9> */
[----:B------:R-:W1:Y:S02]  /*44c60*/  LDS.128 R4, [R2] ;  /* 0x0000000002047984 */ /* 0x000e640000000c00 */
[----:B------:R-:W-:Y:S06]  /*44c70*/  BAR.SYNC.DEFER_BLOCKING 0x0 ;  /* 0x0000000000007b1d */ /* 0x000fec0000010000 */
[----:B---3--:R-:W-:Y:S04]  /*44c80*/  STSM.16.M88.4 [R0], R8 ;  /* 0x0000000800007844 */ /* 0x008fe80000000200 */
[----:B-1----:R-:W-:Y:S01]  /*44c90*/  STL [R1+0x154], R5 ;  /* 0x0001540501007387 */ /* 0x002fe20000100800 */
[----:B------:R-:W-:-:S03]  /*44ca0*/  IMAD.MOV.U32 R29, RZ, RZ, R4 ;  /* 0x000000ffff1d7224 */ /* 0x000fc600078e0004 */
[----:B------:R-:W-:Y:S01]  /*44cb0*/  STL.64 [R1+0x158], R6 ;  /* 0x0001580601007387 */ /* 0x000fe20000100a00 */
[----:B------:R-:W-:Y:S06]  /*44cc0*/  BAR.SYNC.DEFER_BLOCKING 0x0 ;  /* 0x0000000000007b1d */ /* 0x000fec0000010000 */
[----:B------:R-:W-:Y:S04]  /*44cd0*/  STL [R1+0x1e74], R29 ;  /* 0x001e741d01007387 */ /* 0x000fe80000100800 */
[----:B------:R-:W1:Y:S01]  /*44ce0*/  LDS.128 R4, [R2] ;  /* 0x0000000002047984 */ /* 0x000e620000000c00 */
[----:B------:R-:W-:Y:S06]  /*44cf0*/  BAR.SYNC.DEFER_BLOCKING 0x0 ;  /* 0x0000000000007b1d */ /* 0x000fec0000010000 */
[----:B----4-:R-:W-:Y:S04]  /*44d00*/  STSM.16.M88.4 [R0], R12 ;  /* 0x0000000c00007844 */ /* 0x010fe80000000200 */
[----:B-1----:R-:W-:Y:S04]  /*44d10*/  STL.64 [R1+0x140], R4 ;  /* 0x0001400401007387 */ /* 0x002fe80000100a00 */
[----:B------:R-:W-:Y:S01]  /*44d20*/  STL.64 [R1+0x148], R6 ;  /* 0x0001480601007387 */ /* 0x000fe20000100a00 */
[----:B------:R-:W-:Y:S06]  /*44d30*/  BAR.SYNC.DEFER_BLOCKING 0x0 ;  /* 0x0000000000007b1d */ /* 0x000fec0000010000 */
[----:B------:R-:W1:Y:S02]  /*44d40*/  LDS.128 R4, [R2] ;  /* 0x0000000002047984 */ /* 0x000e640000000c00 */
[----:B------:R-:W-:Y:S06]  /*44d50*/  BAR.SYNC.DEFER_BLOCKING 0x0 ;  /* 0x0000000000007b1d */ /* 0x000fec0000010000 */
[----:B------:R-:W-:Y:S04]  /*44d60*/  STSM.16.M88.4 [R0], R16 ;  /* 0x0000001000007844 */ /* 0x000fe80000000200 */
        /* <DEDUP_REMOVED lines=12> */
[----:B-1----:R1:W-:Y:S04]  /*44e30*/  STL.64 [R1+0x110], R4 ;  /* 0x0001100401007387 */ /* 0x0023e80000100a00 */
[----:B------:R2:W-:Y:S04]  /*44e40*/  STL.64 [R1+0x118], R6 ;  /* 0x0001180601007387 */ /* 0x0005e80000100a00 */
[----:B-1----:R-:W3:Y:S04]  /*44e50*/  LDL.LU R4, [R1+0xd0] ;  /* 0x0000d00001047983 */ /* 0x002ee80000300800 */
[----:B------:R-:W3:Y:S04]  /*44e60*/  LDL.LU R5, [R1+0xd4] ;  /* 0x0000d40001057983 */ /* 0x000ee80000300800 */
[----:B--2---:R-:W2:Y:S04]  /*44e70*/  LDL.LU R6, [R1+0xd8] ;  /* 0x0000d80001067983 */ /* 0x004ea80000300800 */
[----:B------:R-:W2:Y:S01]  /*44e80*/  LDL.LU R7, [R1+0xdc] ;  /* 0x0000dc0001077983 */ /* 0x000ea20000300800 */
[----:B------:R-:W-:Y:S06]  /*44e90*/  BAR.SYNC.DEFER_BLOCKING 0x0 ;  /* 0x0000000000007b1d */ /* 0x000fec0000010000 */
[----:B--2---:R-:W-:Y:S04]  /*44ea0*/  STL.64 [R1+0x1f08], R6 ;  /* 0x001f080601007387 */ /* 0x004fe80000100a00 */
[----:B---3--:R1:W-:Y:S04]  /*44eb0*/  STL.64 [R1+0x1f00], R4 ;  /* 0x001f000401007387 */ /* 0x0083e80000100a00 */
        /* <DEDUP_REMOVED lines=10> */
[----:B---3--:R-:W-:Y:S04]  /*44f60*/  STL.64 [R1+0x1f28], R6 ;  /* 0x001f280601007387 */ /* 0x008fe80000100a00 */
[----:B--2---:R-:W-:Y:S04]  /*44f70*/  STL.64 [R1+0x1f20], R4 ;  /* 0x001f200401007387 */ /* 0x004fe80000100a00 */
[----:B------:R-:W1:Y:S04]  /*44f80*/  LDS.128 R4, [R2] ;  /* 0x0000000002047984 */ /* 0x000e680000000c00 */
[----:B------:R-:W2:Y:S04]  /*44f90*/  LDL.LU R8, [R1+0xc0] ;  /* 0x0000c00001087983 */ /* 0x000ea80000300800 */
[----:B------:R-:W2:Y:S04]  /*44fa0*/  LDL.LU R9, [R1+0xc4] ;  /* 0x0000c40001097983 */ /* 0x000ea80000300800 */
[----:B------:R-:W2:Y:S04]  /*44fb0*/  LDL.LU R10, [R1+0xc8] ;  /* 0x0000c800010a7983 */ /* 0x000ea80000300800 */
[----:B------:R-:W2:Y:S04]  /*44fc0*/  LDL.LU R11, [R1+0xcc] ;  /* 0x0000cc00010b7983 */ /* 0x000ea80000300800 */
[----:B------:R-:W3:Y:S04]  /*44fd0*/  LDL.LU R12, [R1+0xb0] ;  /* 0x0000b000010c7983 */ /* 0x000ee80000300800 */
[----:B------:R-:W3:Y:S04]  /*44fe0*/  LDL.LU R13, [R1+0xb4] ;  /* 0x0000b400010d7983 */ /* 0x000ee80000300800 */
        /* <DEDUP_REMOVED lines=14> */
[----:B-1----:R-:W-:Y:S04]  /*450d0*/  STL.64 [R1+0x100], R4 ;  /* 0x0001000401007387 */ /* 0x002fe80000100a00 */
[----:B------:R1:W-:Y:S01]  /*450e0*/  STL.64 [R1+0x108], R6 ;  /* 0x0001080601007387 */ /* 0x0003e20000100a00 */
[----:B------:R-:W-:Y:S06]  /*450f0*/  BAR.SYNC.DEFER_BLOCKING 0x0 ;  /* 0x0000000000007b1d */ /* 0x000fec0000010000 */
[----:B-1----:R-:W2:Y:S04]  /*45100*/  LDL.LU.64 R6, [R1+0x1f28] ;  /* 0x001f280001067983 */ /* 0x002ea80000300a00 */
[----:B------:R-:W2:Y:S04]  /*45110*/  LDL.LU.64 R4, [R1+0x1f20] ;  /* 0x001f200001047983 */ /* 0x000ea80000300a00 */
        /* <DEDUP_REMOVED lines=20> */
[----:B------:R-:W-:Y:S02]  /*45260*/  STSM.16.M88.4 [R0], R8 ;  /* 0x0000000800007844 */ /* 0x000fe40000000200 */
[----:B------:R-:W-:Y:S06]  /*45270*/  BAR.SYNC.DEFER_BLOCKING 0x0 ;  /* 0x0000000000007b1d */ /* 0x000fec0000010000 */
[----:B-1----:R-:W-:Y:S04]  /*45280*/  STL.64 [R1+0xd0], R4 ;  /* 0x0000d00401007387 */ /* 0x002fe80000100a00 */
[----:B------:R-:W-:Y:S04]  /*45290*/  STL.64 [R1+0xd8], R6 ;  /* 0x0000d80601007387 */ /* 0x000fe80000100a00 */
[----:B------:R-:W1:Y:S01]  /*452a0*/  LDS.128 R4, [R2] ;  /* 0x0000000002047984 */ /* 0x000e620000000c00 */
[----:B------:R-:W-:Y:S06]  /*452b0*/  BAR.SYNC.DEFER_BLOCKING 0x0 ;  /* 0x0000000000007b1d */ /* 0x000fec0000010000 */
[----:B---3--:R-:W-:Y:S04]  /*452c0*/  STSM.16.M88.4 [R0], R12 ;  /* 0x0000000c00007844 */ /* 0x008fe80000000200 */
[----:B-1----:R-:W-:Y:S04]  /*452d0*/  STL.64 [R1+0xc0], R4 ;  /* 0x0000c00401007387 */ /* 0x002fe80000100a00 */
[----:B------:R-:W-:Y:S01]  /*452e0*/  STL.64 [R1+0xc8], R6 ;  /* 0x0000c80601007387 */ /* 0x000fe20000100a00 */
[----:B------:R-:W-:Y:S06]  /*452f0*/  BAR.SYNC.DEFER_BLOCKING 0x0 ;  /* 0x0000000000007b1d */ /* 0x000fec0000010000 */
[----:B------:R-:W1:Y:S02]  /*45300*/  LDS.128 R4, [R2] ;  /* 0x0000000002047984 */ /* 0x000e640000000c00 */
        /* <DEDUP_REMOVED lines=48> */
[----:B-1----:R1:W-:Y:S04]  /*45610*/  STL.64 [R1+0x80], R8 ;  /* 0x0000800801007387 */ /* 0x0023e80000100a00 */
[----:B------:R0:W-:Y:S04]  /*45620*/  STL.64 [R1+0x88], R10 ;  /* 0x0000880a01007387 */ /* 0x0001e80000100a00 */
[----:B------:R-:W4:Y:S04]  /*45630*/  LDL.LU R13, [R1+0x14] ;  /* 0x00001400010d7983 */ /* 0x000f280000300800 */
[----:B------:R-:W4:Y:S04]  /*45640*/  LDL.LU R14, [R1+0x18] ;  /* 0x00001800010e7983 */ /* 0x000f280000300800 */
[----:B------:R-:W4:Y:S04]  /*45650*/  LDL.LU R15, [R1+0x1c] ;  /* 0x00001c00010f7983 */ /* 0x000f280000300800 */
[----:B-1----:R-:W4:Y:S04]  /*45660*/  LDL.LU R8, [R1] ;  /* 0x0000000001087983 */ /* 0x002f280000300800 */
[----:B------:R-:W4:Y:S04]  /*45670*/  LDL.LU R9, [R1+0x4] ;  /* 0x0000040001097983 */ /* 0x000f280000300800 */
[----:B0-----:R-:W4:Y:S04]  /*45680*/  LDL.LU R10, [R1+0x8] ;  /* 0x00000800010a7983 */ /* 0x001f280000300800 */
[----:B------:R-:W4:Y:S04]  /*45690*/  LDL.LU R11, [R1+0xc] ;  /* 0x00000c00010b7983 */ /* 0x000f280000300800 */
[----:B--2---:R-:W-:Y:S01]  /*456a0*/  STSM.16.M88.4 [R0], R4 ;  /* 0x0000000400007844 */ /* 0x004fe20000000200 */
[----:B------:R-:W-:Y:S06]  /*456b0*/  BAR.SYNC.DEFER_BLOCKING 0x0 ;  /* 0x0000000000007b1d */ /* 0x000fec0000010000 */
[----:B------:R-:W0:Y:S04]  /*456c0*/  LDS.128 R4, [R2] ;  /* 0x0000000002047984 */ /* 0x000e280000000c00 */
[----:B0-----:R-:W-:Y:S04]  /*456d0*/  STL.64 [R1+0x70], R4 ;  /* 0x0000700401007387 */ /* 0x001fe80000100a00 */
[----:B------:R0:W-:Y:S04]  /*456e0*/  STL.64 [R1+0x78], R6 ;  /* 0x0000780601007387 */ /* 0x0001e80000100a00 */
[----:B0-----:R-:W2:Y:S04]  /*456f0*/  LDL.LU.64 R6, [R1+0x1ef8] ;  /* 0x001ef80001067983 */ /* 0x001ea80000300a00 */
[----:B------:R-:W2:Y:S01]  /*45700*/  LDL.LU.64 R4, [R1+0x1ef0] ;  /* 0x001ef00001047983 */ /* 0x000ea20000300a00 */
[----:B------:R-:W-:Y:S06]  /*45710*/  BAR.SYNC.DEFER_BLOCKING 0x0 ;  /* 0x0000000000007b1d */ /* 0x000fec0000010000 */
[----:B--2---:R-:W-:Y:S02]  /*45720*/  STSM.16.M88.4 [R0], R4 ;  /* 0x0000000400007844 */ /* 0x004fe40000000200 */
        /* <DEDUP_REMOVED lines=9> */
[----:B------:R-:W0:Y:S02]  /*457c0*/  LDS.128 R4, [R2] ;  /* 0x0000000002047984 */ /* 0x000e240000000c00 */
[----:B------:R-:W-:Y:S06]  /*457d0*/  BAR.SYNC.DEFER_BLOCKING 0x0 ;  /* 0x0000000000007b1d */ /* 0x000fec0000010000 */
[----:B---3--:R-:W-:Y:S02]  /*457e0*/  STSM.16.M88.4 [R0], R24 ;  /* 0x0000001800007844 */ /* 0x008fe40000000200 */
[----:B------:R-:W-:Y:S06]  /*457f0*/  BAR.SYNC.DEFER_BLOCKING 0x0 ;  /* 0x0000000000007b1d */ /* 0x000fec0000010000 */
[----:B0-----:R-:W-:Y:S04]  /*45800*/  STL.64 [R1+0x50], R4 ;  /* 0x0000500401007387 */ /* 0x001fe80000100a00 */
[----:B------:R0:W-:Y:S04]  /*45810*/  STL.64 [R1+0x58], R6 ;  /* 0x0000580601007387 */ /* 0x0001e80000100a00 */
[----:B------:R-:W1:Y:S01]  /*45820*/  LDS.128 R24, [R2] ;  /* 0x0000000002187984 */ /* 0x000e620000000c00 */
[----:B------:R-:W-:Y:S06]  /*45830*/  BAR.SYNC.DEFER_BLOCKING 0x0 ;  /* 0x0000000000007b1d */ /* 0x000fec0000010000 */
[----:B0-----:R-:W2:Y:S04]  /*45840*/  LDL.LU R7, [R1+0x1ed8] ;  /* 0x001ed80001077983 */ /* 0x001ea80000300800 */
[----:B----4-:R-:W-:Y:S01]  /*45850*/  STSM.16.M88.4 [R0], R20 ;  /* 0x0000001400007844 */ /* 0x010fe20000000200 */
[----:B------:R-:W-:Y:S06]  /*45860*/  BAR.SYNC.DEFER_BLOCKING 0x0 ;  /* 0x0000000000007b1d */ /* 0x000fec0000010000 */
[----:B-1----:R-:W-:Y:S04]  /*45870*/  STL.64 [R1+0x40], R24 ;  /* 0x0000401801007387 */ /* 0x002fe80000100a00 */
[----:B------:R0:W-:Y:S04]  /*45880*/  STL.64 [R1+0x48], R26 ;  /* 0x0000481a01007387 */ /* 0x0001e80000100a00 */
[----:B0-----:R-:W3:Y:S04]  /*45890*/  LDL.LU.64 R26, [R1+0x1ed0] ;  /* 0x001ed000011a7983 */ /* 0x001ee80000300a00 */
[----:B------:R-:W3:Y:S04]  /*458a0*/  LDL.LU.64 R24, [R1+0x1ec8] ;  /* 0x001ec80001187983 */ /* 0x000ee80000300a00 */
[----:B------:R-:W0:Y:S01]  /*458b0*/  LDS.128 R20, [R2] ;  /* 0x0000000002147984 */ /* 0x000e220000000c00 */
[----:B------:R-:W-:Y:S06]  /*458c0*/  BAR.SYNC.DEFER_BLOCKING 0x0 ;  /* 0x0000000000007b1d */ /* 0x000fec0000010000 */
[----:B0-----:R-:W-:Y:S04]  /*458d0*/  STL.64 [R1+0x30], R20 ;  /* 0x0000301401007387 */ /* 0x001fe80000100a00 */
[----:B------:R0:W-:Y:S04]  /*458e0*/  STL.64 [R1+0x38], R22 ;  /* 0x0000381601007387 */ /* 0x0001e80000100a00 */
[----:B0-----:R-:W4:Y:S04]  /*458f0*/  LDL.LU.64 R22, [R1+0x1ec0] ;  /* 0x001ec00001167983 */ /* 0x001f280000300a00 */
[----:B------:R-:W4:Y:S04]  /*45900*/  LDL.LU.64 R20, [R1+0x1eb8] ;  /* 0x001eb80001147983 */ /* 0x000f280000300a00 */
[----:B------:R-:W-:Y:S01]  /*45910*/  STSM.16.M88.4 [R0], R16 ;  /* 0x0000001000007844 */ /* 0x000fe20000000200 */
[----:B------:R-:W-:Y:S06]  /*45920*/  BAR.SYNC.DEFER_BLOCKING 0x0 ;  /* 0x0000000000007b1d */ /* 0x000fec0000010000 */
[----:B------:R-:W0:Y:S02]  /*45930*/  LDS.128 R16, [R2] ;  /* 0x0000000002107984 */ /* 0x000e240000000c00 */
[----:B------:R-:W-:Y:S06]  /*45940*/  BAR.SYNC.DEFER_BLOCKING 0x0 ;  /* 0x0000000000007b1d */ /* 0x000fec0000010000 */
[----:B------:R-:W-:Y:S02]  /*45950*/  STSM.16.M88.4 [R0], R12 ;  /* 0x0000000c00007844 */ /* 0x000fe40000000200 */
[----:B------:R-:W-:Y:S06]  /*45960*/  BAR.SYNC.DEFER_BLOCKING 0x0 ;  /* 0x0000000000007b1d */ /* 0x000fec0000010000 */
[----:B0-----:R-:W-:Y:S04]  /*45970*/  STL.64 [R1+0x20], R16 ;  /* 0x0000201001007387 */ /* 0x001fe80000100a00 */
[----:B------:R0:W-:Y:S04]  /*45980*/  STL.64 [R1+0x28], R18 ;  /* 0x0000281201007387 */ /* 0x0001e80000100a00 */
[----:B------:R-:W1:Y:S01]  /*45990*/  LDS.128 R12, [R2] ;  /* 0x00000000020c7984 */ /* 0x000e620000000c00 */
[----:B------:R-:W-:Y:S06]  /*459a0*/  BAR.SYNC.DEFER_BLOCKING 0x0 ;  /* 0x0000000000007b1d */ /* 0x000fec0000010000 */
[----:B0-----:R-:W2:Y:S04]  /*459b0*/  LDL.LU.64 R18, [R1+0x1eb0] ;  /* 0x001eb00001127983 */ /* 0x001ea80000300a00 */
[----:B------:R-:W2:Y:S04]  /*459c0*/  LDL.LU.64 R16, [R1+0x1ea8] ;  /* 0x001ea80001107983 */ /* 0x000ea80000300a00 */
[----:B------:R-:W-:Y:S01]  /*459d0*/  STSM.16.M88.4 [R0], R8 ;  /* 0x0000000800007844 */ /* 0x000fe20000000200 */
[----:B------:R-:W-:Y:S06]  /*459e0*/  BAR.SYNC.DEFER_BLOCKING 0x0 ;  /* 0x0000000000007b1d */ /* 0x000fec0000010000 */
[----:B-1----:R-:W-:Y:S04]  /*459f0*/  STL.64 [R1+0x1b0], R12 ;  /* 0x0001b00c01007387 */ /* 0x002fe80000100a00 */
[----:B------:R0:W-:Y:S04]  /*45a00*/  STL.64 [R1+0x1b8], R14 ;  /* 0x0001b80e01007387 */ /* 0x0001e80000100a00 */
[----:B------:R-:W1:Y:S01]  /*45a10*/  LDS.128 R8, [R2] ;  /* 0x0000000002087984 */ /* 0x000e620000000c00 */
[----:B------:R-:W-:Y:S06]  /*45a20*/  BAR.SYNC.DEFER_BLOCKING 0x0 ;  /* 0x0000000000007b1d */ /* 0x000fec0000010000 */
[----:B0-----:R-:W2:Y:S04]  /*45a30*/  LDL.LU.64 R14, [R1+0x1ea0] ;  /* 0x001ea000010e7983 */ /* 0x001ea80000300a00 */
[----:B------:R-:W2:Y:S04]  /*45a40*/  LDL.LU.64 R12, [R1+0x1e98] ;  /* 0x001e9800010c7983 */ /* 0x000ea80000300a00 */
[----:B-1----:R-:W-:Y:S04]  /*45a50*/  STL.64 [R1+0x1d0], R8 ;  /* 0x0001d00801007387 */ /* 0x002fe80000100a00 */
[----:B------:R-:W-:Y:S04]  /*45a60*/  STL.64 [R1+0x1d8], R10 ;  /* 0x0001d80a01007387 */ /* 0x000fe80000100a00 */
[----:B---3--:R0:W-:Y:S01]  /*45a70*/  STSM.16.M88.4 [R0], R24 ;  /* 0x0000001800007844 */ /* 0x0081e20000000200 */
[----:B------:R-:W-:Y:S06]  /*45a80*/  BAR.SYNC.DEFER_BLOCKING 0x0 ;  /* 0x0000000000007b1d */ /* 0x000fec0000010000 */
[----:B0-----:R-:W3:Y:S04]  /*45a90*/  LDL R27, [R1+0x1cd0] ;  /* 0x001cd000011b7983 */ /* 0x001ee80000100800 */
[----:B------:R-:W0:Y:S01]  /*45aa0*/  LDS.128 R8, [R2] ;  /* 0x0000000002087984 */ /* 0x000e220000000c00 */
[----:B------:R-:W-:Y:S06]  /*45ab0*/  BAR.SYNC.DEFER_BLOCKING 0x0 ;  /* 0x0000000000007b1d */ /* 0x000fec0000010000 */
[----:B----4-:R-:W-:Y:S04]  /*45ac0*/  STSM.16.M88.4 [R0], R20 ;  /* 0x0000001400007844 */ /* 0x010fe80000000200 */
[----:B0-----:R-:W-:Y:S04]  /*45ad0*/  STL.64 [R1+0x1c0], R8 ;  /* 0x0001c00801007387 */ /* 0x001fe80000100a00 */
[----:B------:R-:W-:Y:S01]  /*45ae0*/  STL.64 [R1+0x1c8], R10 ;  /* 0x0001c80a01007387 */ /* 0x000fe20000100a00 */
[----:B------:R-:W-:Y:S06]  /*45af0*/  BAR.SYNC.DEFER_BLOCKING 0x0 ;  /* 0x0000000000007b1d */ /* 0x000fec0000010000 */
[----:B------:R-:W0:Y:S02]  /*45b00*/  LDS.128 R8, [R2] ;  /* 0x0000000002087984 */ /* 0x000e240000000c00 */
[----:B------:R-:W-:Y:S06]  /*45b10*/  BAR.SYNC.DEFER_BLOCKING 0x0 ;  /* 0x0000000000007b1d */ /* 0x000fec0000010000 */
[----:B0-----:R-:W-:Y:S04]  /*45b20*/  STL.64 [R1+0x1e0], R8 ;  /* 0x0001e00801007387 */ /* 0x001fe80000100a00 */
[----:B------:R0:W-:Y:S04]  /*45b30*/  STL.64 [R1+0x1e8], R10 ;  /* 0x0001e80a01007387 */ /* 0x0001e80000100a00 */
[----:B0-----:R-:W4:Y:S04]  /*45b40*/  LDL.LU.64 R10, [R1+0x1e90] ;  /* 0x001e9000010a7983 */ /* 0x001f280000300a00 */
[----:B------:R-:W4:Y:S04]  /*45b50*/  LDL.LU.64 R8, [R1+0x1e88] ;  /* 0x001e880001087983 */ /* 0x000f280000300a00 */
[----:B------:R-:W4:Y:S04]  /*45b60*/  LDL R26, [R1+0x1cd4] ;  /* 0x001cd400011a7983 */ /* 0x000f280000100800 */
[----:B--2---:R-:W-:Y:S01]  /*45b70*/  STSM.16.M88.4 [R0], R16 ;  /* 0x0000001000007844 */ /* 0x004fe20000000200 */
[----:B------:R-:W-:Y:S06]  /*45b80*/  BAR.SYNC.DEFER_BLOCKING 0x0 ;  /* 0x0000000000007b1d */ /* 0x000fec0000010000 */
[----:B------:R-:W2:Y:S04]  /*45b90*/  LDL.LU R22, [R1+0x190] ;  /* 0x0001900001167983 */ /* 0x000ea80000300800 */
[----:B------:R-:W0:Y:S01]  /*45ba0*/  LDS.128 R16, [R2] ;  /* 0x0000000002107984 */ /* 0x000e220000000c00 */
[----:B------:R-:W-:Y:S06]  /*45bb0*/  BAR.SYNC.DEFER_BLOCKING 0x0 ;  /* 0x0000000000007b1d */ /* 0x000fec0000010000 */
[----:B------:R1:W-:Y:S04]  /*45bc0*/  STSM.16.M88.4 [R0], R12 ;  /* 0x0000000c00007844 */ /* 0x0003e80000000200 */
[----:B0-----:R-:W-:Y:S04]  /*45bd0*/  STL.64 [R1+0x1f0], R16 ;  /* 0x0001f01001007387 */ /* 0x001fe80000100a00 */
[----:B------:R-:W-:Y:S01]  /*45be0*/  STL.64 [R1+0x1f8], R18 ;  /* 0x0001f81201007387 */ /* 0x000fe20000100a00 */
[----:B------:R-:W-:Y:S01]  /*45bf0*/  BAR.SYNC.DEFER_BLOCKING 0x0 ;  /* 0x0000000000007b1d */ /* 0x000fe20000010000 */
[C---:B------:R-:W-:Y:S01]  /*45c00*/  ISETP.GE.AND P1, PT, R7.reuse, UR5, PT ;  /* 0x0000000507007c0c */ /* 0x040fe2000bf26270 */
[----:B------:R-:W-:-:S04]  /*45c10*/  IMAD R24, R7, UR26, RZ ;  /* 0x0000001a07187c24 */ /* 0x000fc8000f8e02ff */
[----:B------:R-:W2:Y:S04]  /*45c20*/  LDL.LU R23, [R1+0x180] ;  /* 0x0001800001177983 */ /* 0x000ea80000300800 */
[----:B------:R-:W2:Y:S04]  /*45c30*/  LDL R25, [R1+0x1cd8] ;  /* 0x001cd80001197983 */ /* 0x000ea80000100800 */
[----:B------:R-:W0:Y:S01]  /*45c40*/  LDS.128 R16, [R2] ;  /* 0x0000000002107984 */ /* 0x000e220000000c00 */
[----:B------:R-:W-:Y:S01]  /*45c50*/  BAR.SYNC.DEFER_BLOCKING 0x0 ;  /* 0x0000000000007b1d */ /* 0x000fe20000010000 */
[C---:B---3--:R-:W-:Y:S01]  /*45c60*/  ISETP.GE.AND P3, PT, R27.reuse, UR4, PT ;  /* 0x000000041b007c0c */ /* 0x048fe2000bf66270 */
[----:B-1----:R-:W-:-:S04]  /*45c70*/  IMAD R13, R27, R28, RZ ;  /* 0x0000001c1b0d7224 */ /* 0x002fc800078e02ff */
[----:B0-----:R-:W-:Y:S01]  /*45c80*/  STL.64 [R1+0x1a0], R16 ;  /* 0x0001a01001007387 */ /* 0x001fe20000100a00 */
[----:B------:R-:W-:Y:S01]  /*45c90*/  ULDC.64 UR4, c[0x0][0x228] ;  /* 0x00008a0000047ab9 */ /* 0x000fe20000000a00 */
[----:B------:R-:W-:Y:S02]  /*45ca0*/  ISETP.LT.AND P3, PT, R7, UR29, !P3 ;  /* 0x0000001d07007c0c */ /* 0x000fe4000df61270 */
[----:B------:R-:W-:Y:S01]  /*45cb0*/  LEA R12, P5, R13, UR14, 0x1 ;  /* 0x0000000e0d0c7c11 */ /* 0x000fe2000f8a08ff */
[----:B------:R-:W-:Y:S04]  /*45cc0*/  STL.64 [R1+0x1a8], R18 ;  /* 0x0001a81201007387 */ /* 0x000fe80000100a00 */
[----:B----4-:R0:W-:Y:S01]  /*45cd0*/  STSM.16.M88.4 [R0], R8 ;  /* 0x0000000800007844 */ /* 0x0101e20000000200 */
[----:B------:R-:W-:Y:S06]  /*45ce0*/  BAR.SYNC.DEFER_BLOCKING 0x0 ;  /* 0x0000000000007b1d */ /* 0x000fec0000010000 */
[----:B------:R-:W1:Y:S01]  /*45cf0*/  LDS.128 R4, [R2] ;  /* 0x0000000002047984 */ /* 0x000e620000000c00 */
[----:B0-----:R-:W-:-:S04]  /*45d00*/  IMAD R9, R28, 0x40, R13 ;  /* 0x000000401c097824 */ /* 0x001fc800078e020d */
[----:B------:R-:W-:Y:S01]  /*45d10*/  IMAD R3, R28, 0x40, R9 ;  /* 0x000000401c037824 */ /* 0x000fe200078e0209 */
[----:B------:R-:W-:Y:S01]  /*45d20*/  LEA.HI.X.SX32 R13, R13, UR15, 0x1, P5 ;  /* 0x0000000f0d0d7c11 */ /* 0x000fe2000a8f0eff */
[----:B------:R-:W-:Y:S03]  /*45d30*/  BAR.SYNC.DEFER_BLOCKING 0x0 ;  /* 0x0000000000007b1d */ /* 0x000fe60000010000 */
[----:B------:R-:W-:-:S04]  /*45d40*/  LEA R10, P5, R3, UR14, 0x1 ;  /* 0x0000000e030a7c11 */ /* 0x000fc8000f8a08ff */
[----:B------:R-:W-:-:S05]  /*45d50*/  LEA.HI.X.SX32 R11, R3, UR15, 0x1, P5 ;  /* 0x0000000f030b7c11 */ /* 0x000fca000a8f0eff */
[----:B------:R-:W-:Y:S04]  /*45d60*/  STL [R1+0x1e70], R11 ;  /* 0x001e700b01007387 */ /* 0x000fe80000100800 */
[----:B-1----:R-:W-:Y:S04]  /*45d70*/  STL.64 [R1+0x10], R4 ;  /* 0x0000100401007387 */ /* 0x002fe80000100a00 */
[----:B------:R0:W-:Y:S04]  /*45d80*/  STL.64 [R1+0x18], R6 ;  /* 0x0000180601007387 */ /* 0x0001e80000100a00 */
[----:B0-----:R-:W3:Y:S04]  /*45d90*/  LDL.LU.64 R6, [R1+0x1e80] ;  /* 0x001e800001067983 */ /* 0x001ee80000300a00 */
[----:B------:R-:W3:Y:S01]  /*45da0*/  LDL.LU.64 R4, [R1+0x1e78] ;  /* 0x001e780001047983 */ /* 0x000ee20000300a00 */
[----:B------:R-:W-:-:S03]  /*45db0*/  IMAD.WIDE R18, R24, 0x2, R10 ;  /* 0x0000000218127825 */ /* 0x000fc600078e020a */
[----:B------:R-:W4:Y:S04]  /*45dc0*/  LDL R11, [R1+0x1cdc] ;  /* 0x001cdc00010b7983 */ /* 0x000f280000100800 */
[----:B------:R-:W4:Y:S04]  /*45dd0*/  LDL.LU R29, [R1+0x170] ;  /* 0x00017000011d7983 */ /* 0x000f280000300800 */
[----:B------:R0:W-:Y:S04]  /*45de0*/  STL [R1+0x1d48], R2 ;  /* 0x001d480201007387 */ /* 0x0001e80000100800 */
[----:B0-----:R-:W4:Y:S01]  /*45df0*/  LDL R2, [R1+0x1cec] ;  /* 0x001cec0001027983 */ /* 0x001f220000100800 */
[----:B------:R-:W-:-:S03]  /*45e00*/  LEA R8, P6, R9, UR14, 0x1 ;  /* 0x0000000e09087c11 */ /* 0x000fc6000f8c08ff */
[----:B---3--:R0:W-:Y:S04]  /*45e10*/  STSM.16.M88.4 [R0], R4 ;  /* 0x0000000400007844 */ /* 0x0081e80000000200 */
[----:B0-----:R-:W3:Y:S01]  /*45e20*/  LDL R5, [R1+0x1ce8] ;  /* 0x001ce80001057983 */ /* 0x001ee20000100800 */
[----:B------:R-:W-:Y:S01]  /*45e30*/  BAR.SYNC.DEFER_BLOCKING 0x0 ;  /* 0x0000000000007b1d */ /* 0x000fe20000010000 */
[----:B------:R-:W-:Y:S02]  /*45e40*/  ISETP.LT.AND P4, PT, R26, UR6, !P1 ;  /* 0x000000061a007c0c */ /* 0x000fe4000cf81270 */
[----:B--2---:R-:W-:Y:S02]  /*45e50*/  ISETP.LT.AND P5, PT, R25, UR12, !P1 ;  /* 0x0000000c19007c0c */ /* 0x004fe4000cfa1270 */
[----:B------:R-:W-:Y:S01]  /*45e60*/  LEA.HI.X.SX32 R9, R9, UR15, 0x1, P6 ;  /* 0x0000000f09097c11 */ /* 0x000fe2000b0f0eff */
[----:B------:R-:W-:Y:S01]  /*45e70*/  IMAD.WIDE R14, R24, 0x2, R12 ;  /* 0x00000002180e7825 */ /* 0x000fe200078e020c */
[----:B------:R-:W-:Y:S01]  /*45e80*/  PRMT R20, R22, 0x7632, R20 ;  /* 0x0000763216147816 */ /* 0x000fe20000000014 */
[----:B------:R-:W-:Y:S01]  /*45e90*/  ULDC.64 UR6, c[0x0][0x228] ;  /* 0x00008a0000067ab9 */ /* 0x000fe20000000a00 */
[----:B------:R-:W-:Y:S01]  /*45ea0*/  ULDC UR12, c[0x0][0x228] ;  /* 0x00008a00000c7ab9 */ /* 0x000fe20000000800 */
[----:B------:R-:W-:-:S02]  /*45eb0*/  IMAD R4, R28, 0x40, R3 ;  /* 0x000000401c047824 */ /* 0x000fc400078e0203 */
[----:B------:R-:W-:-:S04]  /*45ec0*/  IMAD.WIDE R16, R24, 0x2, R8 ;  /* 0x0000000218107825 */ /* 0x000fc800078e0208 */
[C---:B------:R-:W-:Y:S01]  /*45ed0*/  IMAD R0, R28.reuse, 0x40, R4 ;  /* 0x000000401c007824 */ /* 0x040fe200078e0204 */
[----:B------:R0:W-:Y:S04]  /*45ee0*/  @P3 STG.E.U16 desc[UR8][R14.64], R22 ;  /* 0x000000160e003986 */ /* 0x0001e8000c101508 */
[----:B------:R1:W-:Y:S01]  /*45ef0*/  @P4 STG.E.U16 desc[UR8][R16.64], R20 ;  /* 0x0000001410004986 */ /* 0x0003e2000c101508 */
[----:B----4-:R-:W-:Y:S01]  /*45f00*/  ISETP.LT.AND P4, PT, R11, UR10, !P1 ;  /* 0x0000000a0b007c0c */ /* 0x010fe2000cf81270 */
[----:B------:R-:W-:Y:S01]  /*45f10*/  IMAD R3, R28, 0x40, R0 ;  /* 0x000000401c037824 */ /* 0x000fe200078e0200 */
[----:B------:R-:W-:Y:S01]  /*45f20*/  ISETP.LT.AND P3, PT, R2, UR6, !P1 ;  /* 0x0000000602007c0c */ /* 0x000fe2000cf61270 */
[----:B------:R2:W-:Y:S01]  /*45f30*/  @P5 STG.E.U16 desc[UR8][R18.64], R23 ;  /* 0x0000001712005986 */ /* 0x0005e2000c101508 */
[----:B------:R-:W-:Y:S01]  /*45f40*/  ULDC UR6, c[0x0][0x228] ;  /* 0x00008a0000067ab9 */ /* 0x000fe20000000800 */
[----:B------:R-:W-:Y:S01]  /*45f50*/  ULDC UR10, c[0x0][0x228] ;  /* 0x00008a00000a7ab9 */ /* 0x000fe20000000800 */
[----:B0-----:R-:W-:Y:S01]  /*45f60*/  LEA R22, P5, R4, UR14, 0x1 ;  /* 0x0000000e04167c11 */ /* 0x001fe2000f8a08ff */
[----:B------:R-:W4:Y:S01]  /*45f70*/  LDL.LU R11, [R1+0x160] ;  /* 0x00016000010b7983 */ /* 0x000f220000300800 */
[----:B------:R-:W-:-:S02]  /*45f80*/  PRMT R14, R23, 0x7632, R14 ;  /* 0x00007632170e7816 */ /* 0x000fc4000000000e */
[----:B-1----:R-:W-:Y:S02]  /*45f90*/  LEA R20, P6, R0, UR14, 0x1 ;  /* 0x0000000e00147c11 */ /* 0x002fe4000f8c08ff */
[----:B--2---:R-:W-:Y:S02]  /*45fa0*/  LEA.HI.X.SX32 R23, R4, UR15, 0x1, P5 ;  /* 0x0000000f04177c11 */ /* 0x004fe4000a8f0eff */
[----:B------:R-:W-:-:S03]  /*45fb0*/  LEA.HI.X.SX32 R21, R0, UR15, 0x1, P6 ;  /* 0x0000000f00157c11 */ /* 0x000fc6000b0f0eff */
[C---:B------:R-:W-:Y:S01]  /*45fc0*/  IMAD.WIDE R16, R24.reuse, 0x2, R20 ;  /* 0x0000000218107825 */ /* 0x040fe200078e0214 */
[----:B------:R-:W-:Y:S02]  /*45fd0*/  PRMT R15, R29, 0x7632, R15 ;  /* 0x000076321d0f7816 */ /* 0x000fe4000000000f */
[----:B---3--:R-:W-:Y:S01]  /*45fe0*/  ISETP.LT.AND P6, PT, R5, UR4, !P1 ;  /* 0x0000000405007c0c */ /* 0x008fe2000cfc1270 */
[----:B------:R-:W-:Y:S01]  /*45ff0*/  IMAD.WIDE R4, R24, 0x2, R22 ;  /* 0x0000000218047825 */ /* 0x000fe200078e0216 */
[----:B------:R-:W-:Y:S01]  /*46000*/  LEA R6, P5, R3, UR14, 0x1 ;  /* 0x0000000e03067c11 */ /* 0x000fe2000f8a08ff */
[----:B------:R-:W-:-:S03]  /*46010*/  ULDC UR4, c[0x0][0x228] ;  /* 0x00008a0000047ab9 */ /* 0x000fc60000000800 */
[----:B------:R-:W-:Y:S04]  /*46020*/  @P4 STG.E.U16 desc[UR8][R4.64], R14 ;  /* 0x0000000e04004986 */ /* 0x000fe8000c101508 */
[----:B------:R0:W-:Y:S04]  /*46030*/  @P3 STG.E.U16 desc[UR8][R16.64], R29 ;  /* 0x0000001d10003986 */ /* 0x0001e8000c101508 */
[----:B0-----:R-:W2:Y:S04]  /*46040*/  LDL.LU R29, [R1+0x1e74] ;  /* 0x001e7400011d7983 */ /* 0x001ea80000300800 */
[----:B------:R-:W3:Y:S04]  /*46050*/  LDL R16, [R1+0x1ce4] ;  /* 0x001ce40001107983 */ /* 0x000ee80000100800 */
[----:B------:R-:W2:Y:S01]  /*46060*/  LDL R17, [R1+0x1ce0] ;  /* 0x001ce00001117983 */ /* 0x000ea20000100800 */
[----:B------:R-:W-:Y:S01]  /*46070*/  IMAD R0, R28, 0x40, R3 ;  /* 0x000000401c007824 */ /* 0x000fe200078e0203 */
[----:B------:R-:W-:-:S03]  /*46080*/  LEA.HI.X.SX32 R7, R3, UR15, 0x1, P5 ;  /* 0x0000000f03077c11 */ /* 0x000fc6000a8f0eff */
[----:B------:R-:W-:Y:S01]  /*46090*/  IMAD R3, R28, 0x40, R0 ;  /* 0x000000401c037824 */ /* 0x000fe200078e0200 */
[----:B------:R-:W-:Y:S01]  /*460a0*/  LEA R4, P4, R0, UR14, 0x1 ;  /* 0x0000000e00047c11 */ /* 0x000fe2000f8808ff */
[----:B------:R-:W-:-:S03]  /*460b0*/  IMAD.WIDE R18, R24, 0x2, R6 ;  /* 0x0000000218127825 */ /* 0x000fc600078e0206 */
[----:B------:R-:W-:Y:S02]  /*460c0*/  LEA R14, P5, R3, UR14, 0x1 ;  /* 0x0000000e030e7c11 */ /* 0x000fe4000f8a08ff */
[----:B------:R0:W-:Y:S01]  /*460d0*/  @P6 STG.E.U16 desc[UR8][R18.64], R15 ;  /* 0x0000000f12006986 */ /* 0x0001e2000c101508 */
[----:B------:R-:W-:Y:S02]  /*460e0*/  LEA.HI.X.SX32 R5, R0, UR15, 0x1, P4 ;  /* 0x0000000f00057c11 */ /* 0x000fe4000a0f0eff */
[----:B------:R-:W-:Y:S02]  /*460f0*/  ISETP.LT.AND P6, PT, R26, UR18, !P0 ;  /* 0x000000121a007c0c */ /* 0x000fe4000c7c1270 */
[----:B------:R-:W-:Y:S02]  /*46100*/  ISETP.LT.AND P4, PT, R25, UR16, !P0 ;  /* 0x0000001019007c0c */ /* 0x000fe4000c781270 */
[----:B0-----:R-:W-:Y:S01]  /*46110*/  LEA.HI.X.SX32 R15, R3, UR15, 0x1, P5 ;  /* 0x0000000f030f7c11 */ /* 0x001fe2000a8f0eff */
[C---:B------:R-:W-:Y:S01]  /*46120*/  VIADD R3, R24.reuse, UR26 ;  /* 0x0000001a18037c36 */ /* 0x040fe20008000000 */
[----:B------:R-:W-:Y:S01]  /*46130*/  ISETP.LT.AND P5, PT, R27, UR20, !P0 ;  /* 0x000000141b007c0c */ /* 0x000fe2000c7a1270 */
[C---:B------:R-:W-:Y:S01]  /*46140*/  IMAD.WIDE R26, R24.reuse, 0x2, R4 ;  /* 0x00000002181a7825 */ /* 0x040fe200078e0204 */
[----:B----4-:R-:W-:Y:S01]  /*46150*/  PRMT R28, R11, 0x7632, R28 ;  /* 0x000076320b1c7816 */ /* 0x010fe2000000001c */
[----:B------:R0:W-:Y:S01]  /*46160*/  STL [R1+0x1e68], R13 ;  /* 0x001e680d01007387 */ /* 0x0001e20000100800 */
[----:B------:R-:W-:Y:S01]  /*46170*/  ULDC.64 UR14, c[0x0][0x228] ;  /* 0x00008a00000e7ab9 */ /* 0x000fe20000000a00 */
[----:B------:R-:W-:-:S04]  /*46180*/  IMAD.WIDE R24, R24, 0x2, R14 ;  /* 0x0000000218187825 */ /* 0x000fc800078e020e */
[----:B------:R-:W-:Y:S02]  /*46190*/  IMAD.WIDE R18, R3, 0x2, R12 ;  /* 0x0000000203127825 */ /* 0x000fe400078e020c */
[----:B0-----:R-:W4:Y:S01]  /*461a0*/  LDL.LU R13, [R1+0x130] ;  /* 0x00013000010d7983 */ /* 0x001f220000300800 */
[----:B---3--:R-:W-:Y:S02]  /*461b0*/  ISETP.LT.AND P3, PT, R16, UR24, !P1 ;  /* 0x0000001810007c0c */ /* 0x008fe4000cf61270 */
[----:B--2---:R-:W-:Y:S01]  /*461c0*/  ISETP.LT.AND P1, PT, R17, UR22, !P1 ;  /* 0x0000001611007c0c */ /* 0x004fe2000cf21270 */
[----:B------:R-:W-:Y:S01]  /*461d0*/  IMAD.WIDE R16, R3, 0x2, R8 ;  /* 0x0000000203107825 */ /* 0x000fe200078e0208 */
[----:B------:R-:W-:-:S09]  /*461e0*/  PRMT R0, R29, 0x7632, R0 ;  /* 0x000076321d007816 */ /* 0x000fd20000000000 */
[----:B------:R0:W-:Y:S04]  /*461f0*/  @P3 STG.E.U16 desc[UR8][R26.64], R11 ;  /* 0x0000000b1a003986 */ /* 0x0001e8000c101508 */
[----:B------:R1:W-:Y:S04]  /*46200*/  @P1 STG.E.U16 desc[UR8][R24.64], R28 ;  /* 0x0000001c18001986 */ /* 0x0003e8000c101508 */
[----:B------:R2:W-:Y:S04]  /*46210*/  @P5 STG.E.U16 desc[UR8][R18.64], R29 ;  /* 0x0000001d12005986 */ /* 0x0005e8000c101508 */
[----:B0-----:R-:W3:Y:S04]  /*46220*/  LDL.LU R11, [R1+0x1e70] ;  /* 0x001e7000010b7983 */ /* 0x001ee80000300800 */
[----:B-1----:R-:W3:Y:S04]  /*46230*/  LDL.LU R24, [R1+0x140] ;  /* 0x0001400001187983 */ /* 0x002ee80000300800 */
[----:B------:R-:W3:Y:S04]  /*46240*/  LDL R25, [R1+0xbf0] ;  /* 0x000bf00001197983 */ /* 0x000ee80000100800 */
[----:B--2---:R-:W2:Y:S04]  /*46250*/  LDL.LU R29, [R1+0x1e6c] ;  /* 0x001e6c00011d7983 */ /* 0x004ea80000300800 */
[----:B------:R0:W-:Y:S04]  /*46260*/  @P6 STG.E.U16 desc[UR8][R16.64], R0 ;  /* 0x0000000010006986 */ /* 0x0001e8000c101508 */
[----:B------:R-:W2:Y:S04]  /*46270*/  LDL R18, [R1+0x1ce8] ;  /* 0x001ce80001127983 */ /* 0x000ea80000100800 */
[----:B------:R-:W2:Y:S04]  /*46280*/  LDL R19, [R1+0x1ce4] ;  /* 0x001ce40001137983 */ /* 0x000ea80000100800 */
[----:B0-----:R-:W2:Y:S01]  /*46290*/  LDL R17, [R1+0x1cdc] ;  /* 0x001cdc0001117983 */ /* 0x001ea20000100800 */
[----:B------:R-:W-:-:S02]  /*462a0*/  ISETP.LT.AND P3, PT, R2, UR28, !P0 ;  /* 0x0000001c02007c0c */ /* 0x000fc4000c761270 */
[----:B----4-:R-:W-:Y:S01]  /*462b0*/  PRMT R28, R13, 0x7632, R28 ;  /* 0x000076320d1c7816 */ /* 0x010fe2000000001c */
[----:B------:R0:W-:Y:S04]  /*462c0*/  STL [R1+0x1e64], R2 ;  /* 0x001e640201007387 */ /* 0x0001e80000100800 */
[----:B0-----:R-:W4:Y:S01]  /*462d0*/  LDL.LU R2, [R1+0x194] ;  /* 0x0001940001027983 */ /* 0x001f220000300800 */
[----:B---3--:R-:W-:-:S05]  /*462e0*/  IMAD.WIDE R26, R3, 0x2, R10 ;  /* 0x00000002031a7825 */ /* 0x008fca00078e020a */
[----:B------:R0:W-:Y:S01]  /*462f0*/  @P4 STG.E.U16 desc[UR8][R26.64], R24 ;  /* 0x000000181a004986 */ /* 0x0001e2000c101508 */
[----:B------:R-:W-:Y:S01]  /*46300*/  VIADD R0, R25, 0x2 ;  /* 0x0000000219007836 */ /* 0x000fe20000000000 */
[----:B--2---:R-:W-:Y:S02]  /*46310*/  PRMT R29, R24, 0x7632, R29 ;  /* 0x00007632181d7816 */ /* 0x004fe4000000001d */
[----:B------:R-:W-:Y:S01]  /*46320*/  ISETP.LT.AND P5, PT, R18, UR4, !P0 ;  /* 0x0000000412007c0c */ /* 0x000fe2000c7a1270 */
[----:B------:R-:W-:Y:S01]  /*46330*/  ULDC UR4, c[0x0][0x22c] ;  /* 0x00008b0000047ab9 */ /* 0x000fe20000000800 */
[----:B------:R-:W-:Y:S01]  /*46340*/  ISETP.LT.AND P4, PT, R17, UR14, !P0 ;  /* 0x0000000e11007c0c */ /* 0x000fe2000c781270 */
[----:B------:R-:W-:Y:S01]  /*46350*/  IMAD.WIDE R16, R3, 0x2, R22 ;  /* 0x0000000203107825 */ /* 0x000fe200078e0216 */
[----:B------:R-:W-:Y:S01]  /*46360*/  ISETP.LT.AND P6, PT, R19, UR6, !P0 ;  /* 0x0000000613007c0c */ /* 0x000fe2000c7c1270 */
[----:B------:R-:W-:Y:S01]  /*46370*/  ULDC UR6, c[0x0][0x228] ;  /* 0x00008a0000067ab9 */ /* 0x000fe20000000800 */
[----:B------:R-:W-:Y:S01]  /*46380*/  ISETP.GE.AND P1, PT, R0, UR4, PT ;  /* 0x0000000400007c0c */ /* 0x000fe2000bf26270 */
[C---:B------:R-:W-:Y:S01]  /*46390*/  IMAD.WIDE R18, R3.reuse, 0x2, R20 ;  /* 0x0000000203127825 */ /* 0x040fe200078e0214 */
[----:B------:R-:W2:Y:S01]  /*463a0*/  LDL R0, [R1+0x1cd4] ;  /* 0x001cd40001007983 */ /* 0x000ea20000100800 */
[----:B------:R-:W-:Y:S01]  /*463b0*/  ULDC UR4, c[0x0][0x228] ;  /* 0x00008a0000047ab9 */ /* 0x000fe20000000800 */
[----:B------:R-:W-:Y:S01]  /*463c0*/  ULDC UR14, c[0x0][0x228] ;  /* 0x00008a00000e7ab9 */ /* 0x000fe20000000800 */
[----:B0-----:R-:W-:-:S04]  /*463d0*/  IMAD.WIDE R24, R3, 0x2, R6 ;  /* 0x0000000203187825 */ /* 0x001fc800078e0206 */
[----:B------:R0:W-:Y:S04]  /*463e0*/  @P4 STG.E.U16 desc[UR8][R16.64], R29 ;  /* 0x0000001d10004986 */ /* 0x0001e8000c101508 */
[----:B------:R1:W-:Y:S04]  /*463f0*/  @P3 STG.E.U16 desc[UR8][R18.64], R13 ;  /* 0x0000000d12003986 */ /* 0x0003e8000c101508 */
[----:B------:R3:W-:Y:S04]  /*46400*/  @P5 STG.E.U16 desc[UR8][R24.64], R28 ;  /* 0x0000001c18005986 */ /* 0x0007e8000c101508 */
[----:B0-----:R-:W4:Y:S04]  /*46410*/  LDL.LU R16, [R1+0x120] ;  /* 0x0001200001107983 */ /* 0x001f280000300800 */
[----:B------:R-:W4:Y:S04]  /*46420*/  LDL R17, [R1+0xbf0] ;  /* 0x000bf00001117983 */ /* 0x000f280000100800 */
[----:B-1----:R-:W4:Y:S04]  /*46430*/  LDL.LU R13, [R1+0x1e68] ;  /* 0x001e6800010d7983 */ /* 0x002f280000300800 */
[----:B---3--:R-:W3:Y:S04]  /*46440*/  LDL R25, [R1+0x1ce0] ;  /* 0x001ce00001197983 */ /* 0x008ee80000100800 */
[----:B------:R-:W3:Y:S04]  /*46450*/  LDL R18, [R1+0x1cd0] ;  /* 0x001cd00001127983 */ /* 0x000ee80000100800 */
[----:B------:R-:W3:Y:S01]  /*46460*/  LDL R19, [R1+0x1cd8] ;  /* 0x001cd80001137983 */ /* 0x000ee20000100800 */
[----:B------:R-:W-:-:S03]  /*46470*/  IMAD.WIDE R26, R3, 0x2, R4 ;  /* 0x00000002031a7825 */ /* 0x000fc600078e0204 */
[----:B------:R-:W-:Y:S01]  /*46480*/  STL [R1+0x1e58], R12 ;  /* 0x001e580c01007387 */ /* 0x000fe20000100800 */
[----:B--2---:R-:W-:Y:S01]  /*46490*/  ISETP.LT.AND P5, PT, R0, UR10, !P1 ;  /* 0x0000000a00007c0c */ /* 0x004fe2000cfa1270 */
[----:B------:R-:W-:Y:S01]  /*464a0*/  VIADD R0, R3, UR26 ;  /* 0x0000001a03007c36 */ /* 0x000fe20008000000 */
[----:B------:R-:W-:Y:S01]  /*464b0*/  ULDC UR10, c[0x0][0x228] ;  /* 0x00008a00000a7ab9 */ /* 0x000fe20000000800 */
[----:B----4-:R0:W-:Y:S01]  /*464c0*/  @P6 STG.E.U16 desc[UR8][R26.64], R16 ;  /* 0x000000101a006986 */ /* 0x0101e2000c101508 */
[----:B------:R-:W-:Y:S01]  /*464d0*/  PRMT R29, R16, 0x7632, R29 ;  /* 0x00007632101d7816 */ /* 0x000fe2000000001d */
[----:B------:R-:W-:Y:S01]  /*464e0*/  VIADD R28, R17, 0x3 ;  /* 0x00000003111c7836 */ /* 0x000fe20000000000 */
[----:B---3--:R-:W-:Y:S02]  /*464f0*/  ISETP.LT.AND P3, PT, R25, UR4, !P0 ;  /* 0x0000000419007c0c */ /* 0x008fe4000c761270 */
[----:B------:R-:W-:Y:S01]  /*46500*/  ISETP.LT.AND P4, PT, R18, UR6, !P1 ;  /* 0x0000000612007c0c */ /* 0x000fe2000cf81270 */
[----:B0-----:R-:W-:Y:S01]  /*46510*/  IMAD.WIDE R16, R0, 0x2, R12 ;  /* 0x0000000200107825 */ /* 0x001fe200078e020c */
[----:B------:R0:W-:Y:S01]  /*46520*/  STL [R1+0x1e54], R13 ;  /* 0x001e540d01007387 */ /* 0x0001e20000100800 */
[----:B------:R-:W-:Y:S01]  /*46530*/  ULDC UR4, c[0x0][0x22c] ;  /* 0x00008b0000047ab9 */ /* 0x000fe20000000800 */
[----:B------:R-:W-:Y:S01]  /*46540*/  ISETP.LT.AND P6, PT, R19, UR12, !P1 ;  /* 0x0000000c13007c0c */ /* 0x000fe2000cfc1270 */
[----:B------:R-:W-:Y:S01]  /*46550*/  IMAD.WIDE R18, R3, 0x2, R14 ;  /* 0x0000000203127825 */ /* 0x000fe200078e020e */
[----:B------:R-:W-:Y:S01]  /*46560*/  ISETP.GE.AND P0, PT, R28, UR4, PT ;  /* 0x000000041c007c0c */ /* 0x000fe2000bf06270 */
[----:B------:R-:W-:Y:S01]  /*46570*/  ULDC UR4, c[0x0][0x228] ;  /* 0x00008a0000047ab9 */ /* 0x000fe20000000800 */
[----:B------:R-:W-:Y:S01]  /*46580*/  ULDC UR6, c[0x0][0x228] ;  /* 0x00008a0000067ab9 */ /* 0x000fe20000000800 */
[C---:B------:R-:W-:Y:S01]  /*46590*/  IMAD.WIDE R24, R0.reuse, 0x2, R8 ;  /* 0x0000000200187825 */ /* 0x040fe200078e0208 */
[----:B0-----:R-:W2:Y:S03]  /*465a0*/  LDL.LU R13, [R1+0x164] ;  /* 0x00016400010d7983 */ /* 0x001ea60000300800 */
[----:B------:R-:W-:Y:S01]  /*465b0*/  IMAD.WIDE R26, R0, 0x2, R10 ;  /* 0x00000002001a7825 */ /* 0x000fe200078e020a */
[----:B------:R-:W-:Y:S01]  /*465c0*/  ULDC UR12, c[0x0][0x228] ;  /* 0x00008a00000c7ab9 */ /* 0x000fe20000000800 */
[----:B------:R-:W-:Y:S01]  /*465d0*/  STL [R1+0x1e60], R8 ;  /* 0x001e600801007387 */ /* 0x000fe20000100800 */
[----:B------:R-:W-:-:S03]  /*465e0*/  PRMT R3, R2, 0x7632, R3 ;  /* 0x0000763202037816 */ /* 0x000fc60000000003 */
[----:B------:R0:W-:Y:S04]  /*465f0*/  STL [R1+0x1e5c], R9 ;  /* 0x001e5c0901007387 */ /* 0x0001e80000100800 */
[----:B------:R1:W-:Y:S04]  /*46600*/  @P3 STG.E.U16 desc[UR8][R18.64], R29 ;  /* 0x0000001d12003986 */ /* 0x0003e8000c101508 */
[----:B------:R3:W-:Y:S04]  /*46610*/  @P4 STG.E.U16 desc[UR8][R16.64], R2 ;  /* 0x0000000210004986 */ /* 0x0007e8000c101508 */
[----:B0-----:R-:W4:Y:S04]  /*46620*/  LDL.LU R9, [R1+0x174] ;  /* 0x0001740001097983 */ /* 0x001f280000300800 */
[----:B------:R-:W2:Y:S04]  /*46630*/  LDL.LU R28, [R1+0x184] ;  /* 0x00018400011c7983 */ /* 0x000ea80000300800 */
[----:B-1----:R-:W4:Y:S04]  /*46640*/  LDL R29, [R1+0x1ce8] ;  /* 0x001ce800011d7983 */ /* 0x002f280000100800 */
[----:B------:R-:W4:Y:S04]  /*46650*/  LDL R18, [R1+0x1ce4] ;  /* 0x001ce40001127983 */ /* 0x000f280000100800 */
[----:B------:R-:W4:Y:S04]  /*46660*/  LDL R19, [R1+0x1ce0] ;  /* 0x001ce00001137983 */ /* 0x000f280000100800 */
[----:B---3--:R-:W3:Y:S04]  /*46670*/  LDL.LU R2, [R1+0x1e64] ;  /* 0x001e640001027983 */ /* 0x008ee80000300800 */
[----:B------:R-:W3:Y:S04]  /*46680*/  LDL R17, [R1+0x1cdc] ;  /* 0x001cdc0001117983 */ /* 0x000ee80000100800 */
[----:B------:R0:W-:Y:S02]  /*46690*/  @P5 STG.E.U16 desc[UR8][R24.64], R3 ;  /* 0x0000000318005986 */ /* 0x0001e4000c101508 */
[----:B0-----:R-:W-:-:S02]  /*466a0*/  IMAD.WIDE R24, R0, 0x2, R6 ;  /* 0x0000000200187825 */ /* 0x001fc400078e0206 */
[----:B--2---:R0:W-:Y:S01]  /*466b0*/  @P6 STG.E.U16 desc[UR8][R26.64], R28 ;  /* 0x0000001c1a006986 */ /* 0x0041e2000c101508 */
[----:B----4-:R-:W-:Y:S01]  /*466c0*/  ISETP.LT.AND P4, PT, R29, UR10, !P1 ;  /* 0x0000000a1d007c0c */ /* 0x010fe2000cf81270 */
[----:B------:R-:W-:Y:S01]  /*466d0*/  ULDC UR10, c[0x0][0x228] ;  /* 0x00008a00000a7ab9 */ /* 0x000fe20000000800 */
[----:B------:R-:W-:Y:S02]  /*466e0*/  PRMT R8, R28, 0x7632, R8 ;  /* 0x000076321c087816 */ /* 0x000fe40000000008 */
[----:B------:R-:W-:Y:S01]  /*466f0*/  ISETP.LT.AND P3, PT, R18, UR12, !P1 ;  /* 0x0000000c12007c0c */ /* 0x000fe2000cf61270 */
[----:B------:R-:W-:Y:S01]  /*46700*/  ULDC UR12, c[0x0][0x228] ;  /* 0x00008a00000c7ab9 */ /* 0x000fe20000000800 */
[----:B---3--:R-:W-:Y:S02]  /*46710*/  ISETP.LT.AND P5, PT, R2, UR6, !P1 ;  /* 0x0000000602007c0c */ /* 0x008fe4000cfa1270 */
[----:B------:R-:W-:Y:S01]  /*46720*/  ISETP.LT.AND P6, PT, R17, UR4, !P1 ;  /* 0x0000000411007c0c */ /* 0x000fe2000cfc1270 */
[C---:B------:R-:W-:Y:S01]  /*46730*/  IMAD.WIDE R16, R0.reuse, 0x2, R22 ;  /* 0x0000000200107825 */ /* 0x040fe200078e0216 */
[----:B------:R-:W-:Y:S01]  /*46740*/  ISETP.LT.AND P1, PT, R19, UR14, !P1 ;  /* 0x0000000e13007c0c */ /* 0x000fe2000cf21270 */
[----:B------:R1:W-:Y:S01]  /*46750*/  STL [R1+0x1e50], R2 ;  /* 0x001e500201007387 */ /* 0x0003e20000100800 */
[----:B------:R-:W-:Y:S01]  /*46760*/  PRMT R12, R9, 0x7632, R12 ;  /* 0x00007632090c7816 */ /* 0x000fe2000000000c */
[C---:B------:R-:W-:Y:S01]  /*46770*/  IMAD.WIDE R18, R0.reuse, 0x2, R20 ;  /* 0x0000000200127825 */ /* 0x040fe200078e0214 */
[----:B------:R-:W-:Y:S01]  /*46780*/  PRMT R3, R13, 0x7632, R3 ;  /* 0x000076320d037816 */ /* 0x000fe20000000003 */
[----:B------:R-:W-:Y:S01]  /*46790*/  ULDC UR4, c[0x0][0x228] ;  /* 0x00008a0000047ab9 */ /* 0x000fe20000000800 */
[----:B------:R-:W-:Y:S01]  /*467a0*/  ULDC UR6, c[0x0][0x228] ;  /* 0x00008a0000067ab9 */ /* 0x000fe20000000800 */
[C---:B0-----:R-:W-:Y:S01]  /*467b0*/  IMAD.WIDE R26, R0.reuse, 0x2, R4 ;  /* 0x00000002001a7825 */ /* 0x041fe200078e0204 */
[----:B------:R-:W-:Y:S01]  /*467c0*/  ULDC UR14, c[0x0][0x228] ;  /* 0x00008a00000e7ab9 */ /* 0x000fe20000000800 */
[----:B-1----:R-:W2:Y:S04]  /*467d0*/  LDL.LU R2, [R1+0x154] ;  /* 0x0001540001027983 */ /* 0x002ea80000300800 */
[----:B------:R0:W-:Y:S04]  /*467e0*/  STL [R1+0x1e4c], R21 ;  /* 0x001e4c1501007387 */ /* 0x0001e80000100800 */
[----:B------:R1:W-:Y:S04]  /*467f0*/  @P6 STG.E.U16 desc[UR8][R16.64], R8 ;  /* 0x0000000810006986 */ /* 0x0003e8000c101508 */
[----:B------:R3:W-:Y:S04]  /*46800*/  @P5 STG.E.U16 desc[UR8][R18.64], R9 ;  /* 0x0000000912005986 */ /* 0x0007e8000c101508 */
[----:B0-----:R-:W4:Y:S04]  /*46810*/  LDL.LU R21, [R1+0x144] ;  /* 0x0001440001157983 */ /* 0x001f280000300800 */
[----:B-1----:R-:W4:Y:S04]  /*46820*/  LDL.LU R8, [R1+0x1e60] ;  /* 0x001e600001087983 */ /* 0x002f280000300800 */
[----:B------:R-:W4:Y:S04]  /*46830*/  LDL R16, [R1+0x1cdc] ;  /* 0x001cdc0001107983 */ /* 0x000f280000100800 */
[----:B------:R-:W4:Y:S04]  /*46840*/  LDL R17, [R1+0xbf0] ;  /* 0x000bf00001117983 */ /* 0x000f280000100800 */
[----:B---3--:R-:W3:Y:S04]  /*46850*/  LDL.LU R9, [R1+0x1e5c] ;  /* 0x001e5c0001097983 */ /* 0x008ee80000300800 */
[----:B------:R-:W3:Y:S04]  /*46860*/  LDL R18, [R1+0x1cd4] ;  /* 0x001cd40001127983 */ /* 0x000ee80000100800 */
[----:B------:R-:W3:Y:S04]  /*46870*/  LDL R19, [R1+0x1cd8] ;  /* 0x001cd80001137983 */ /* 0x000ee80000100800 */
[----:B------:R0:W-:Y:S04]  /*46880*/  @P4 STG.E.U16 desc[UR8][R24.64], R12 ;  /* 0x0000000c18004986 */ /* 0x0001e8000c101508 */
[----:B------:R1:W-:Y:S04]  /*46890*/  @P3 STG.E.U16 desc[UR8][R26.64], R13 ;  /* 0x0000000d1a003986 */ /* 0x0003e8000c101508 */
[----:B0-----:R-:W3:Y:S04]  /*468a0*/  LDL.LU R12, [R1+0x1e58] ;  /* 0x001e5800010c7983 */ /* 0x001ee80000300800 */
[----:B------:R-:W3:Y:S04]  /*468b0*/  LDL R25, [R1+0x1cd0] ;  /* 0x001cd00001197983 */ /* 0x000ee80000100800 */
[----:B-1----:R-:W3:Y:S01]  /*468c0*/  LDL.LU R13, [R1+0x1e54] ;  /* 0x001e5400010d7983 */ /* 0x002ee20000300800 */
[----:B------:R-:W-:-:S05]  /*468d0*/  IMAD.WIDE R28, R0, 0x2, R14 ;  /* 0x00000002001c7825 */ /* 0x000fca00078e020e */
[----:B------:R0:W-:Y:S02]  /*468e0*/  @P1 STG.E.U16 desc[UR8][R28.64], R3 ;  /* 0x000000031c001986 */ /* 0x0001e4000c101508 */
[----:B0-----:R-:W-:Y:S01]  /*468f0*/  VIADD R3, R0, UR26 ;  /* 0x0000001a00037c36 */ /* 0x001fe20008000000 */
[----:B--2---:R-:W-:Y:S02]  /*46900*/  PRMT R29, R2, 0x7632, R29 ;  /* 0x00007632021d7816 */ /* 0x004fe4000000001d */
[----:B----4-:R-:W-:Y:S01]  /*46910*/  ISETP.LT.AND P6, PT, R16, UR12, !P0 ;  /* 0x0000000c10007c0c */ /* 0x010fe2000c7c1270 */
[----:B------:R-:W-:Y:S01]  /*46920*/  ULDC UR12, c[0x0][0x228] ;  /* 0x00008a00000c7ab9 */ /* 0x000fe20000000800 */
[----:B------:R-:W-:Y:S01]  /*46930*/  VIADD R0, R17, 0x4 ;  /* 0x0000000411007836 */ /* 0x000fe20000000000 */
[----:B---3--:R-:W-:Y:S01]  /*46940*/  ISETP.LT.AND P4, PT, R18, UR6, !P0 ;  /* 0x0000000612007c0c */ /* 0x008fe2000c781270 */
[----:B------:R-:W-:Y:S01]  /*46950*/  ULDC UR6, c[0x0][0x228] ;  /* 0x00008a0000067ab9 */ /* 0x000fe20000000800 */
[----:B------:R-:W-:Y:S01]  /*46960*/  ISETP.LT.AND P5, PT, R19, UR10, !P0 ;  /* 0x0000000a13007c0c */ /* 0x000fe2000c7a1270 */
[----:B------:R-:W-:Y:S01]  /*46970*/  IMAD.WIDE R18, R3, 0x2, R8 ;  /* 0x0000000203127825 */ /* 0x000fe200078e0208 */
[----:B------:R-:W-:Y:S01]  /*46980*/  ISETP.LT.AND P3, PT, R25, UR4, !P0 ;  /* 0x0000000419007c0c */ /* 0x000fe2000c761270 */
[----:B------:R-:W-:Y:S01]  /*46990*/  ULDC UR4, c[0x0][0x22c] ;  /* 0x00008b0000047ab9 */ /* 0x000fe20000000800 */
[----:B------:R0:W-:Y:S01]  /*469a0*/  STL [R1+0x1e48], R13 ;  /* 0x001e480d01007387 */ /* 0x0001e20000100800 */
[----:B------:R-:W-:Y:S01]  /*469b0*/  IMAD.WIDE R16, R3, 0x2, R12 ;  /* 0x0000000203107825 */ /* 0x000fe200078e020c */
[----:B------:R-:W-:Y:S01]  /*469c0*/  ISETP.GE.AND P1, PT, R0, UR4, PT ;  /* 0x0000000400007c0c */ /* 0x000fe2000bf26270 */
[----:B------:R-:W-:Y:S01]  /*469d0*/  ULDC UR4, c[0x0][0x228] ;  /* 0x00008a0000047ab9 */ /* 0x000fe20000000800 */
[----:B------:R-:W-:Y:S01]  /*469e0*/  PRMT R28, R21, 0x7632, R28 ;  /* 0x00007632151c7816 */ /* 0x000fe2000000001c */
[----:B------:R-:W-:Y:S01]  /*469f0*/  ULDC UR10, c[0x0][0x228] ;  /* 0x00008a00000a7ab9 */ /* 0x000fe20000000800 */
[----:B0-----:R-:W2:Y:S04]  /*46a00*/  LDL.LU R13, [R1+0x134] ;  /* 0x00013400010d7983 */ /* 0x001ea80000300800 */
[----:B------:R0:W-:Y:S01]  /*46a10*/  STL [R1+0x1e44], R9 ;  /* 0x001e440901007387 */ /* 0x0001e20000100800 */
[----:B------:R-:W-:-:S03]  /*46a20*/  IMAD.WIDE R24, R3, 0x2, R10 ;  /* 0x0000000203187825 */ /* 0x000fc600078e020a */
[----:B------:R1:W-:Y:S04]  /*46a30*/  @P3 STG.E.U16 desc[UR8][R16.64], R2 ;  /* 0x0000000210003986 */ /* 0x0003e8000c101508 */
[----:B------:R3:W-:Y:S04]  /*46a40*/  @P4 STG.E.U16 desc[UR8][R18.64], R29 ;  /* 0x0000001d12004986 */ /* 0x0007e8000c101508 */
[----:B0-----:R-:W4:Y:S04]  /*46a50*/  LDL.LU R9, [R1+0x124] ;  /* 0x0001240001097983 */ /* 0x001f280000300800 */
[----:B------:R-:W4:Y:S04]  /*46a60*/  LDL R0, [R1+0x1cd0] ;  /* 0x001cd00001007983 */ /* 0x000f280000100800 */
[----:B-1----:R-:W4:Y:S04]  /*46a70*/  LDL.LU R2, [R1+0x1e50] ;  /* 0x001e500001027983 */ /* 0x002f280000300800 */
[----:B---3--:R-:W3:Y:S04]  /*46a80*/  LDL R19, [R1+0x1ce8] ;  /* 0x001ce80001137983 */ /* 0x008ee80000100800 */
[----:B------:R-:W3:Y:S04]  /*46a90*/  LDL R16, [R1+0x1ce4] ;  /* 0x001ce40001107983 */ /* 0x000ee80000100800 */
[----:B------:R-:W3:Y:S04]  /*46aa0*/  LDL R17, [R1+0x1ce0] ;  /* 0x001ce00001117983 */ /* 0x000ee80000100800 */
[----:B------:R0:W-:Y:S04]  /*46ab0*/  @P5 STG.E.U16 desc[UR8][R24.64], R21 ;  /* 0x0000001518005986 */ /* 0x0001e8000c101508 */
[----:B0-----:R-:W3:Y:S01]  /*46ac0*/  LDL.LU R21, [R1+0x1e4c] ;  /* 0x001e4c0001157983 */ /* 0x001ee20000300800 */
[----:B------:R-:W-:-:S05]  /*46ad0*/  IMAD.WIDE R26, R3, 0x2, R22 ;  /* 0x00000002031a7825 */ /* 0x000fca00078e0216 */
[----:B------:R0:W-:Y:S01]  /*46ae0*/  @P6 STG.E.U16 desc[UR8][R26.64], R28 ;  /* 0x0000001c1a006986 */ /* 0x0001e2000c101508 */
[----:B------:R-:W-:-:S03]  /*46af0*/  IMAD.WIDE R24, R3, 0x2, R4 ;  /* 0x0000000203187825 */ /* 0x000fc600078e0204 */
[----:B------:R1:W-:Y:S01]  /*46b00*/  STL [R1+0x1e40], R7 ;  /* 0x001e400701007387 */ /* 0x0003e20000100800 */
[----:B0-----:R-:W-:Y:S01]  /*46b10*/  IMAD.WIDE R26, R3, 0x2, R14 ;  /* 0x00000002031a7825 */ /* 0x001fe200078e020e */
[----:B--2---:R-:W-:Y:S02]  /*46b20*/  PRMT R28, R13, 0x7632, R28 ;  /* 0x000076320d1c7816 */ /* 0x004fe4000000001c */
[----:B----4-:R-:W-:Y:S01]  /*46b30*/  ISETP.LT.AND P5, PT, R2, UR4, !P0 ;  /* 0x0000000402007c0c */ /* 0x010fe2000c7a1270 */
[----:B------:R-:W-:Y:S01]  /*46b40*/  ULDC UR4, c[0x0][0x228] ;  /* 0x00008a0000047ab9 */ /* 0x000fe20000000800 */
[----:B---3--:R-:W-:Y:S01]  /*46b50*/  ISETP.LT.AND P4, PT, R19, UR6, !P0 ;  /* 0x0000000613007c0c */ /* 0x008fe2000c781270 */
[----:B------:R-:W-:Y:S01]  /*46b60*/  ULDC UR6, c[0x0][0x228] ;  /* 0x00008a0000067ab9 */ /* 0x000fe20000000800 */
[----:B------:R-:W-:Y:S01]  /*46b70*/  ISETP.LT.AND P3, PT, R16, UR10, !P0 ;  /* 0x0000000a10007c0c */ /* 0x000fe2000c761270 */
[----:B------:R-:W-:Y:S01]  /*46b80*/  ULDC UR10, c[0x0][0x228] ;  /* 0x00008a00000a7ab9 */ /* 0x000fe20000000800 */
[----:B------:R-:W-:Y:S01]  /*46b90*/  ISETP.LT.AND P0, PT, R17, UR12, !P0 ;  /* 0x0000000c11007c0c */ /* 0x000fe2000c701270 */
[C---:B------:R-:W-:Y:S01]  /*46ba0*/  IMAD.WIDE R16, R3.reuse, 0x2, R6 ;  /* 0x0000000203107825 */ /* 0x040fe200078e0206 */
[----:B------:R-:W-:Y:S01]  /*46bb0*/  ISETP.LT.AND P6, PT, R0, UR4, !P1 ;  /* 0x0000000400007c0c */ /* 0x000fe2000cfc1270 */
[----:B-1----:R-:W2:Y:S01]  /*46bc0*/  LDL.LU R7, [R1+0x188] ;  /* 0x0001880001077983 */ /* 0x002ea20000300800 */
[----:B------:R-:W-:Y:S01]  /*46bd0*/  ULDC UR4, c[0x0][0x228] ;  /* 0x00008a0000047ab9 */ /* 0x000fe20000000800 */
[C---:B------:R-:W-:Y:S01]  /*46be0*/  VIADD R0, R3.reuse, UR26 ;  /* 0x0000001a03007c36 */ /* 0x040fe20008000000 */
[----:B------:R-:W-:Y:S01]  /*46bf0*/  ULDC UR12, c[0x0][0x228] ;  /* 0x00008a00000c7ab9 */ /* 0x000fe20000000800 */
[----:B------:R-:W-:Y:S01]  /*46c00*/  IMAD.WIDE R18, R3, 0x2, R20 ;  /* 0x0000000203127825 */ /* 0x000fe200078e0214 */
[----:B------:R-:W-:-:S04]  /*46c10*/  PRMT R3, R9, 0x7632, R3 ;  /* 0x0000763209037816 */ /* 0x000fc80000000003 */
[----:B------:R0:W-:Y:S04]  /*46c20*/  @P5 STG.E.U16 desc[UR8][R18.64], R13 ;  /* 0x0000000d12005986 */ /* 0x0001e8000c101508 */
[----:B------:R1:W-:Y:S04]  /*46c30*/  @P4 STG.E.U16 desc[UR8][R16.64], R28 ;  /* 0x0000001c10004986 */ /* 0x0003e8000c101508 */
[----:B------:R3:W-:Y:S04]  /*46c40*/  @P3 STG.E.U16 desc[UR8][R24.64], R9 ;  /* 0x0000000918003986 */ /* 0x0007e8000c101508 */
[----:B0-----:R-:W4:Y:S04]  /*46c50*/  LDL.LU R13, [R1+0x1e48] ;  /* 0x001e4800010d7983 */ /* 0x001f280000300800 */
[----:B-1----:R-:W2:Y:S04]  /*46c60*/  LDL.LU R16, [R1+0x198] ;  /* 0x0001980001107983 */ /* 0x002ea80000300800 */
[----:B------:R-:W2:Y:S04]  /*46c70*/  LDL R17, [R1+0xbf0] ;  /* 0x000bf00001117983 */ /* 0x000ea80000100800 */
[----:B---3--:R-:W3:Y:S04]  /*46c80*/  LDL.LU R9, [R1+0x1e44] ;  /* 0x001e440001097983 */ /* 0x008ee80000300800 */
[----:B------:R0:W-:Y:S04]  /*46c90*/  @P0 STG.E.U16 desc[UR8][R26.64], R3 ;  /* 0x000000031a000986 */ /* 0x0001e8000c101508 */
[----:B------:R-:W3:Y:S04]  /*46ca0*/  LDL R24, [R1+0x1cd8] ;  /* 0x001cd80001187983 */ /* 0x000ee80000100800 */
[----:B------:R-:W3:Y:S04]  /*46cb0*/  LDL R25, [R1+0x1cdc] ;  /* 0x001cdc0001197983 */ /* 0x000ee80000100800 */
[----:B0-----:R-:W3:Y:S04]  /*46cc0*/  LDL R27, [R1+0x1cd4] ;  /* 0x001cd400011b7983 */ /* 0x001ee80000100800 */
[----:B------:R0:W-:Y:S01]  /*46cd0*/  STL [R1+0x1e38], R2 ;  /* 0x001e380201007387 */ /* 0x0001e20000100800 */
[----:B----4-:R-:W-:Y:S01]  /*46ce0*/  IMAD.WIDE R18, R0, 0x2, R12 ;  /* 0x0000000200127825 */ /* 0x010fe200078e020c */
[----:B--2---:R-:W-:-:S04]  /*46cf0*/  PRMT R29, R16, 0x7632, R29 ;  /* 0x00007632101d7816 */ /* 0x004fc8000000001d */
[----:B------:R3:W-:Y:S01]  /*46d00*/  @P6 STG.E.U16 desc[UR8][R18.64], R16 ;  /* 0x0000001012006986 */ /* 0x0007e2000c101508 */
[----:B------:R-:W-:Y:S01]  /*46d10*/  ISETP.LT.AND P6, PT, R2, UR12, !P1 ;  /* 0x0000000c02007c0c */ /* 0x000fe2000cfc1270 */
[----:B------:R-:W-:Y:S01]  /*46d20*/  ULDC UR12, c[0x0][0x228] ;  /* 0x00008a00000c7ab9 */ /* 0x000fe20000000800 */
[----:B------:R-:W-:Y:S01]  /*46d30*/  VIADD R3, R17, 0x5 ;  /* 0x0000000511037836 */ /* 0x000fe20000000000 */
[----:B0-----:R-:W2:Y:S04]  /*46d40*/  LDL.LU R2, [R1+0x158] ;  /* 0x0001580001027983 */ /* 0x001ea80000300800 */
[----:B------:R0:W-:Y:S01]  /*46d50*/  STL [R1+0x1e3c], R11 ;  /* 0x001e3c0b01007387 */ /* 0x0001e20000100800 */
[----:B---3--:R-:W-:Y:S01]  /*46d60*/  IMAD.WIDE R16, R0, 0x2, R8 ;  /* 0x0000000200107825 */ /* 0x008fe200078e0208 */
[----:B------:R-:W-:Y:S01]  /*46d70*/  ISETP.LT.AND P3, PT, R27, UR4, !P1 ;  /* 0x000000041b007c0c */ /* 0x000fe2000cf61270 */
[----:B------:R-:W-:-:S02]  /*46d80*/  ULDC UR4, c[0x0][0x22c] ;  /* 0x00008b0000047ab9 */ /* 0x000fc40000000800 */
[----:B------:R-:W-:Y:S01]  /*46d90*/  IMAD.WIDE R18, R0, 0x2, R10 ;  /* 0x0000000200127825 */ /* 0x000fe200078e020a */
[----:B------:R-:W-:Y:S01]  /*46da0*/  ISETP.GE.AND P0, PT, R3, UR4, PT ;  /* 0x0000000403007c0c */ /* 0x000fe2000bf06270 */
[----:B0-----:R-:W3:Y:S01]  /*46db0*/  LDL.LU R11, [R1+0x168] ;  /* 0x00016800010b7983 */ /* 0x001ee20000300800 */
[----:B------:R-:W-:Y:S02]  /*46dc0*/  ISETP.LT.AND P4, PT, R24, UR6, !P1 ;  /* 0x0000000618007c0c */ /* 0x000fe4000cf81270 */
[----:B------:R-:W-:Y:S01]  /*46dd0*/  ISETP.LT.AND P5, PT, R25, UR10, !P1 ;  /* 0x0000000a19007c0c */ /* 0x000fe2000cfa1270 */
[----:B------:R-:W4:Y:S04]  /*46de0*/  LDL R3, [R1+0x1ce0] ;  /* 0x001ce00001037983 */ /* 0x000f280000100800 */
[----:B------:R0:W-:Y:S01]  /*46df0*/  @P3 STG.E.U16 desc[UR8][R16.64], R29 ;  /* 0x0000001d10003986 */ /* 0x0001e2000c101508 */
[C---:B------:R-:W-:Y:S01]  /*46e00*/  IMAD.WIDE R24, R0.reuse, 0x2, R22 ;  /* 0x0000000200187825 */ /* 0x040fe200078e0216 */
[----:B------:R-:W-:Y:S01]  /*46e10*/  PRMT R28, R7, 0x7632, R28 ;  /* 0x00007632071c7816 */ /* 0x000fe2000000001c */
[----:B------:R-:W-:Y:S01]  /*46e20*/  ULDC UR4, c[0x0][0x228] ;  /* 0x00008a0000047ab9 */ /* 0x000fe20000000800 */
[----:B------:R-:W-:Y:S01]  /*46e30*/  ULDC UR6, c[0x0][0x228] ;  /* 0x00008a0000067ab9 */ /* 0x000fe20000000800 */
[----:B------:R-:W-:Y:S01]  /*46e40*/  IMAD.WIDE R26, R0, 0x2, R20 ;  /* 0x00000002001a7825 */ /* 0x000fe200078e0214 */
[----:B------:R-:W-:Y:S01]  /*46e50*/  ULDC UR10, c[0x0][0x228] ;  /* 0x00008a00000a7ab9 */ /* 0x000fe20000000800 */
[----:B0-----:R-:W2:Y:S04]  /*46e60*/  LDL.LU R16, [R1+0x178] ;  /* 0x0001780001107983 */ /* 0x001ea80000300800 */
[----:B------:R0:W-:Y:S04]  /*46e70*/  @P4 STG.E.U16 desc[UR8][R18.64], R7 ;  /* 0x0000000712004986 */ /* 0x0001e8000c101508 */
[----:B------:R-:W4:Y:S04]  /*46e80*/  LDL R17, [R1+0x1ce4] ;  /* 0x001ce40001117983 */ /* 0x000f280000100800 */
[----:B------:R1:W-:Y:S04]  /*46e90*/  @P5 STG.E.U16 desc[UR8][R24.64], R28 ;  /* 0x0000001c18005986 */ /* 0x0003e8000c101508 */
[----:B0-----:R-:W4:Y:S04]  /*46ea0*/  LDL.LU R7, [R1+0x1e40] ;  /* 0x001e400001077983 */ /* 0x001f280000300800 */
[----:B------:R-:W4:Y:S04]  /*46eb0*/  LDL R19, [R1+0x1cd8] ;  /* 0x001cd80001137983 */ /* 0x000f280000100800 */
[----:B-1----:R-:W4:Y:S04]  /*46ec0*/  LDL R24, [R1+0x1cd0] ;  /* 0x001cd00001187983 */ /* 0x002f280000100800 */
[----:B------:R-:W4:Y:S04]  /*46ed0*/  LDL R25, [R1+0x1cd4] ;  /* 0x001cd40001197983 */ /* 0x000f280000100800 */
[----:B--2---:R0:W-:Y:S04]  /*46ee0*/  @P6 STG.E.U16 desc[UR8][R26.64], R16 ;  /* 0x000000101a006986 */ /* 0x0041e8000c101508 */
[----:B0-----:R-:W2:Y:S01]  /*46ef0*/  LDL R27, [R1+0x1ce8] ;  /* 0x001ce800011b7983 */ /* 0x001ea20000100800 */
[----:B------:R-:W-:-:S02]  /*46f00*/  PRMT R18, R16, 0x7632, R18 ;  /* 0x0000763210127816 */ /* 0x000fc40000000012 */
[----:B---3--:R-:W-:Y:S02]  /*46f10*/  PRMT R28, R11, 0x7632, R28 ;  /* 0x000076320b1c7816 */ /* 0x008fe4000000001c */
[----:B----4-:R-:W-:Y:S02]  /*46f20*/  ISETP.LT.AND P6, PT, R24, UR10, !P0 ;  /* 0x0000000a18007c0c */ /* 0x010fe4000c7c1270 */
[----:B------:R-:W-:Y:S01]  /*46f30*/  ISETP.LT.AND P5, PT, R25, UR12, !P0 ;  /* 0x0000000c19007c0c */ /* 0x000fe2000c7a1270 */
[----:B------:R-:W-:Y:S01]  /*46f40*/  STL [R1+0x1e34], R13 ;  /* 0x001e340d01007387 */ /* 0x000fe20000100800 */
[----:B------:R-:W-:Y:S01]  /*46f50*/  ULDC UR10, c[0x0][0x228] ;  /* 0x00008a00000a7ab9 */ /* 0x000fe20000000800 */
[----:B------:R-:W-:Y:S01]  /*46f60*/  ULDC UR12, c[0x0][0x228] ;  /* 0x00008a00000c7ab9 */ /* 0x000fe20000000800 */
[----:B--2---:R-:W-:Y:S01]  /*46f70*/  ISETP.LT.AND P4, PT, R27, UR4, !P1 ;  /* 0x000000041b007c0c */ /* 0x004fe2000cf81270 */
[----:B------:R-:W-:Y:S02]  /*46f80*/  ULDC UR4, c[0x0][0x228] ;  /* 0x00008a0000047ab9 */ /* 0x000fe40000000800 */
[----:B------:R-:W-:Y:S01]  /*46f90*/  ISETP.LT.AND P3, PT, R17, UR4, !P1 ;  /* 0x0000000411007c0c */ /* 0x000fe2000cf61270 */
[C---:B------:R-:W-:Y:S01]  /*46fa0*/  IMAD.WIDE R16, R0.reuse, 0x2, R6 ;  /* 0x0000000200107825 */ /* 0x040fe200078e0206 */
[----:B------:R-:W-:Y:S01]  /*46fb0*/  ISETP.LT.AND P1, PT, R3, UR6, !P1 ;  /* 0x0000000603007c0c */ /* 0x000fe2000cf21270 */
[----:B------:R-:W-:Y:S01]  /*46fc0*/  ULDC UR4, c[0x0][0x228] ;  /* 0x00008a0000047ab9 */ /* 0x000fe20000000800 */
[----:B------:R-:W-:Y:S01]  /*46fd0*/  ULDC UR6, c[0x0][0x228] ;  /* 0x00008a0000067ab9 */ /* 0x000fe20000000800 */
[----:B------:R-:W-:-:S02]  /*46fe0*/  VIADD R3, R0, UR26 ;  /* 0x0000001a00037c36 */ /* 0x000fc40008000000 */
[----:B------:R-:W-:-:S03]  /*46ff0*/  IMAD.WIDE R26, R0, 0x2, R14 ;  /* 0x00000002001a7825 */ /* 0x000fc600078e020e */
[----:B------:R0:W-:Y:S01]  /*47000*/  @P4 STG.E.U16 desc[UR8][R16.64], R18 ;  /* 0x0000001210004986 */ /* 0x0001e2000c101508 */
[----:B------:R-:W-:Y:S01]  /*47010*/  ISETP.LT.AND P4, PT, R19, UR14, !P0 ;  /* 0x0000000e13007c0c */ /* 0x000fe2000c781270 */
[----:B------:R-:W-:Y:S01]  /*47020*/  IMAD.WIDE R24, R3, 0x2, R8 ;  /* 0x0000000203187825 */ /* 0x000fe200078e0208 */
[----:B------:R-:W-:-:S03]  /*47030*/  ULDC UR14, c[0x0][0x228] ;  /* 0x00008a00000e7ab9 */ /* 0x000fc60000000800 */
[----:B0-----:R-:W-:Y:S01]  /*47040*/  IMAD.WIDE R16, R0, 0x2, R4 ;  /* 0x0000000200107825 */ /* 0x001fe200078e0204 */
[----:B------:R-:W-:-:S03]  /*47050*/  PRMT R0, R2, 0x7632, R0 ;  /* 0x0000763202007816 */ /* 0x000fc60000000000 */
[C---:B------:R-:W-:Y:S01]  /*47060*/  IMAD.WIDE R18, R3.reuse, 0x2, R12 ;  /* 0x0000000203127825 */ /* 0x040fe200078e020c */
[----:B------:R0:W-:Y:S04]  /*47070*/  @P3 STG.E.U16 desc[UR8][R16.64], R11 ;  /* 0x0000000b10003986 */ /* 0x0001e8000c101508 */
[----:B------:R-:W2:Y:S04]  /*47080*/  LDL.LU R13, [R1+0x138] ;  /* 0x00013800010d7983 */ /* 0x000ea80000300800 */
[----:B------:R1:W-:Y:S04]  /*47090*/  @P1 STG.E.U16 desc[UR8][R26.64], R28 ;  /* 0x0000001c1a001986 */ /* 0x0003e8000c101508 */
[----:B0-----:R-:W3:Y:S04]  /*470a0*/  LDL.LU R11, [R1+0x1e3c] ;  /* 0x001e3c00010b7983 */ /* 0x001ee80000300800 */
[----:B------:R0:W-:Y:S04]  /*470b0*/  @P6 STG.E.U16 desc[UR8][R18.64], R2 ;  /* 0x0000000212006986 */ /* 0x0001e8000c101508 */
[----:B-1----:R-:W4:Y:S04]  /*470c0*/  LDL.LU R26, [R1+0x148] ;  /* 0x00014800011a7983 */ /* 0x002f280000300800 */
[----:B------:R-:W2:Y:S04]  /*470d0*/  LDL R27, [R1+0xbf0] ;  /* 0x000bf000011b7983 */ /* 0x000ea80000100800 */
[----:B0-----:R-:W2:Y:S04]  /*470e0*/  LDL.LU R2, [R1+0x1e38] ;  /* 0x001e380001027983 */ /* 0x001ea80000300800 */
[----:B------:R0:W-:Y:S04]  /*470f0*/  @P5 STG.E.U16 desc[UR8][R24.64], R0 ;  /* 0x0000000018005986 */ /* 0x0001e8000c101508 */
[----:B------:R-:W2:Y:S04]  /*47100*/  LDL R18, [R1+0x1ce8] ;  /* 0x001ce80001127983 */ /* 0x000ea80000100800 */
[----:B------:R-:W2:Y:S04]  /*47110*/  LDL R19, [R1+0x1ce4] ;  /* 0x001ce40001137983 */ /* 0x000ea80000100800 */
[----:B0-----:R-:W2:Y:S01]  /*47120*/  LDL R25, [R1+0x1cdc] ;  /* 0x001cdc0001197983 */ /* 0x001ea20000100800 */
[----:B---3--:R-:W-:-:S05]  /*47130*/  IMAD.WIDE R16, R3, 0x2, R10 ;  /* 0x0000000203107825 */ /* 0x008fca00078e020a */
[----:B----4-:R0:W-:Y:S01]  /*47140*/  @P4 STG.E.U16 desc[UR8][R16.64], R26 ;  /* 0x0000001a10004986 */ /* 0x0101e2000c101508 */
[----:B------:R-:W-:Y:S02]  /*47150*/  PRMT R29, R26, 0x7632, R29 ;  /* 0x000076321a1d7816 */ /* 0x000fe4000000001d */
[----:B--2---:R-:W-:Y:S01]  /*47160*/  ISETP.LT.AND P4, PT, R2, UR6, !P0 ;  /* 0x0000000602007c0c */ /* 0x004fe2000c781270 */
[----:B------:R-:W-:Y:S01]  /*47170*/  VIADD R0, R27, 0x6 ;  /* 0x000000061b007836 */ /* 0x000fe20000000000 */
[----:B------:R-:W-:Y:S02]  /*47180*/  ISETP.LT.AND P5, PT, R18, UR10, !P0 ;  /* 0x0000000a12007c0c */ /* 0x000fe4000c7a1270 */
[----:B------:R-:W-:Y:S01]  /*47190*/  ISETP.LT.AND P3, PT, R25, UR4, !P0 ;  /* 0x0000000419007c0c */ /* 0x000fe2000c761270 */
[----:B0-----:R-:W-:Y:S01]  /*471a0*/  IMAD.WIDE R16, R3, 0x2, R22 ;  /* 0x0000000203107825 */ /* 0x001fe200078e0216 */
[----:B------:R-:W-:Y:S01]  /*471b0*/  ISETP.LT.AND P6, PT, R19, UR12, !P0 ;  /* 0x0000000c13007c0c */ /* 0x000fe2000c7c1270 */
[----:B------:R-:W-:Y:S01]  /*471c0*/  ULDC UR4, c[0x0][0x22c] ;  /* 0x00008b0000047ab9 */ /* 0x000fe20000000800 */
[----:B------:R0:W-:Y:S01]  /*471d0*/  STL [R1+0x1e30], R2 ;  /* 0x001e300201007387 */ /* 0x0001e20000100800 */
[----:B------:R-:W-:Y:S01]  /*471e0*/  IMAD.WIDE R18, R3, 0x2, R20 ;  /* 0x0000000203127825 */ /* 0x000fe200078e0214 */
[----:B------:R-:W-:Y:S01]  /*471f0*/  PRMT R28, R13, 0x7632, R28 ;  /* 0x000076320d1c7816 */ /* 0x000fe2000000001c */
[----:B------:R-:W-:Y:S01]  /*47200*/  ULDC UR6, c[0x0][0x228] ;  /* 0x00008a0000067ab9 */ /* 0x000fe20000000800 */
[----:B------:R-:W-:Y:S01]  /*47210*/  ISETP.GE.AND P1, PT, R0, UR4, PT ;  /* 0x0000000400007c0c */ /* 0x000fe2000bf26270 */
[C---:B------:R-:W-:Y:S01]  /*47220*/  IMAD.WIDE R24, R3.reuse, 0x2, R6 ;  /* 0x0000000203187825 */ /* 0x040fe200078e0206 */
[----:B------:R-:W-:Y:S01]  /*47230*/  ULDC UR4, c[0x0][0x228] ;  /* 0x00008a0000047ab9 */ /* 0x000fe20000000800 */
[----:B------:R-:W-:Y:S01]  /*47240*/  ULDC UR10, c[0x0][0x228] ;  /* 0x00008a00000a7ab9 */ /* 0x000fe20000000800 */
[----:B------:R-:W-:Y:S01]  /*47250*/  ULDC UR12, c[0x0][0x228] ;  /* 0x00008a00000c7ab9 */ /* 0x000fe20000000800 */
[----:B------:R1:W-:Y:S04]  /*47260*/  @P3 STG.E.U16 desc[UR8][R16.64], R29 ;  /* 0x0000001d10003986 */ /* 0x0003e8000c101508 */
[----:B0-----:R-:W2:Y:S04]  /*47270*/  LDL.LU R2, [R1+0x19c] ;  /* 0x00019c0001027983 */ /* 0x001ea80000300800 */
[----:B------:R-:W3:Y:S04]  /*47280*/  LDL R0, [R1+0x1cd4] ;  /* 0x001cd40001007983 */ /* 0x000ee80000100800 */
[----:B-1----:R-:W4:Y:S04]  /*47290*/  LDL.LU R16, [R1+0x128] ;  /* 0x0001280001107983 */ /* 0x002f280000300800 */
[----:B------:R-:W2:Y:S04]  /*472a0*/  LDL R17, [R1+0xbf0] ;  /* 0x000bf00001117983 */ /* 0x000ea80000100800 */
[----:B------:R0:W-:Y:S04]  /*472b0*/  @P4 STG.E.U16 desc[UR8][R18.64], R13 ;  /* 0x0000000d12004986 */ /* 0x0001e8000c101508 */
[----:B------:R1:W-:Y:S04]  /*472c0*/  @P5 STG.E.U16 desc[UR8][R24.64], R28 ;  /* 0x0000001c18005986 */ /* 0x0003e8000c101508 */
[----:B0-----:R-:W2:Y:S04]  /*472d0*/  LDL.LU R13, [R1+0x1e34] ;  /* 0x001e3400010d7983 */ /* 0x001ea80000300800 */
[----:B-1----:R-:W2:Y:S04]  /*472e0*/  LDL R25, [R1+0x1ce0] ;  /* 0x001ce00001197983 */ /* 0x002ea80000100800 */
[----:B------:R-:W2:Y:S04]  /*472f0*/  LDL R18, [R1+0x1cd0] ;  /* 0x001cd00001127983 */ /* 0x000ea80000100800 */
[----:B------:R-:W2:Y:S01]  /*47300*/  LDL R19, [R1+0x1cd8] ;  /* 0x001cd80001137983 */ /* 0x000ea20000100800 */
[----:B------:R-:W-:-:S03]  /*47310*/  IMAD.WIDE R26, R3, 0x2, R4 ;  /* 0x00000002031a7825 */ /* 0x000fc600078e0204 */
[----:B------:R-:W-:Y:S01]  /*47320*/  STL [R1+0x1e24], R12 ;  /* 0x001e240c01007387 */ /* 0x000fe20000100800 */
[----:B---3--:R-:W-:Y:S01]  /*47330*/  ISETP.LT.AND P5, PT, R0, UR10, !P1 ;  /* 0x0000000a00007c0c */ /* 0x008fe2000cfa1270 */
[----:B------:R-:W-:Y:S01]  /*47340*/  VIADD R0, R3, UR26 ;  /* 0x0000001a03007c36 */ /* 0x000fe20008000000 */
[----:B------:R-:W-:Y:S01]  /*47350*/  ULDC UR10, c[0x0][0x228] ;  /* 0x00008a00000a7ab9 */ /* 0x000fe20000000800 */
[----:B----4-:R0:W-:Y:S01]  /*47360*/  @P6 STG.E.U16 desc[UR8][R26.64], R16 ;  /* 0x000000101a006986 */ /* 0x0101e2000c101508 */
[----:B------:R-:W-:Y:S01]  /*47370*/  PRMT R29, R16, 0x7632, R29 ;  /* 0x00007632101d7816 */ /* 0x000fe2000000001d */
[----:B--2---:R-:W-:Y:S01]  /*47380*/  VIADD R28, R17, 0x7 ;  /* 0x00000007111c7836 */ /* 0x004fe20000000000 */
[----:B------:R-:W-:Y:S02]  /*47390*/  ISETP.LT.AND P3, PT, R25, UR4, !P0 ;  /* 0x0000000419007c0c */ /* 0x000fe4000c761270 */
        /* <DEDUP_REMOVED lines=33> */
[----:B---3--:R-:W-:Y:S01]  /*475b0*/  ISETP.LT.AND P5, PT, R2, UR6, !P1 ;  /* 0x0000000602007c0c */ /* 0x008fe2000cfa1270 */
[----:B------:R1:W-:Y:S01]  /*475c0*/  STL [R1+0x1e1c], R2 ;  /* 0x001e1c0201007387 */ /* 0x0003e20000100800 */
[----:B------:R-:W-:Y:S01]  /*475d0*/  PRMT R12, R9, 0x7632, R12 ;  /* 0x00007632090c7816 */ /* 0x000fe2000000000c */
[C---:B0-----:R-:W-:Y:S01]  /*475e0*/  IMAD.WIDE R26, R0.reuse, 0x2, R4 ;  /* 0x00000002001a7825 */ /* 0x041fe200078e0204 */
[----:B------:R-:W-:Y:S01]  /*475f0*/  ISETP.LT.AND P6, PT, R17, UR4, !P1 ;  /* 0x0000000411007c0c */ /* 0x000fe2000cfc1270 */
[----:B------:R-:W-:Y:S01]  /*47600*/  ULDC UR4, c[0x0][0x228] ;  /* 0x00008a0000047ab9 */ /* 0x000fe20000000800 */
[----:B------:R-:W-:Y:S01]  /*47610*/  ISETP.LT.AND P1, PT, R19, UR14, !P1 ;  /* 0x0000000e13007c0c */ /* 0x000fe2000cf21270 */
[C---:B------:R-:W-:Y:S01]  /*47620*/  IMAD.WIDE R16, R0.reuse, 0x2, R22 ;  /* 0x0000000200107825 */ /* 0x040fe200078e0216 */
[----:B------:R-:W-:Y:S01]  /*47630*/  PRMT R3, R13, 0x7632, R3 ;  /* 0x000076320d037816 */ /* 0x000fe20000000003 */
[----:B------:R-:W-:Y:S01]  /*47640*/  ULDC UR6, c[0x0][0x228] ;  /* 0x00008a0000067ab9 */ /* 0x000fe20000000800 */
[----:B------:R-:W-:Y:S01]  /*47650*/  ULDC UR14, c[0x0][0x228] ;  /* 0x00008a00000e7ab9 */ /* 0x000fe20000000800 */
[C---:B------:R-:W-:Y:S01]  /*47660*/  IMAD.WIDE R18, R0.reuse, 0x2, R20 ;  /* 0x0000000200127825 */ /* 0x040fe200078e0214 */
        /* <DEDUP_REMOVED lines=16> */
[----:B------:R-:W-:-:S04]  /*47770*/  IMAD.WIDE R28, R0, 0x2, R14 ;  /* 0x00000002001c7825 */ /* 0x000fc800078e020e */
[----:B------:R-:W-:Y:S01]  /*47780*/  VIADD R0, R0, UR26 ;  /* 0x0000001a00007c36 */ /* 0x000fe20008000000 */
[----:B------:R2:W-:Y:S02]  /*47790*/  @P1 STG.E.U16 desc[UR8][R28.64], R3 ;  /* 0x000000031c001986 */ /* 0x0005e4000c101508 */
[----:B--2---:R-:W-:Y:S02]  /*477a0*/  PRMT R29, R2, 0x7632, R29 ;  /* 0x00007632021d7816 */ /* 0x004fe4000000001d */
[----:B----4-:R-:W-:Y:S01]  /*477b0*/  ISETP.LT.AND P6, PT, R16, UR12, !P0 ;  /* 0x0000000c10007c0c */ /* 0x010fe2000c7c1270 */
[----:B------:R-:W-:Y:S01]  /*477c0*/  ULDC UR12, c[0x0][0x228] ;  /* 0x00008a00000c7ab9 */ /* 0x000fe20000000800 */
[----:B------:R-:W-:Y:S01]  /*477d0*/  VIADD R3, R17, 0x8 ;  /* 0x0000000811037836 */ /* 0x000fe20000000000 */
[----:B---3--:R-:W-:Y:S01]  /*477e0*/  ISETP.LT.AND P4, PT, R18, UR6, !P0 ;  /* 0x0000000612007c0c */ /* 0x008fe2000c781270 */
[----:B------:R-:W-:Y:S01]  /*477f0*/  ULDC UR6, c[0x0][0x228] ;  /* 0x00008a0000067ab9 */ /* 0x000fe20000000800 */
[----:B------:R-:W-:Y:S01]  /*47800*/  ISETP.LT.AND P5, PT, R19, UR10, !P0 ;  /* 0x0000000a13007c0c */ /* 0x000fe2000c7a1270 */
[C---:B------:R-:W-:Y:S01]  /*47810*/  IMAD.WIDE R18, R0.reuse, 0x2, R8 ;  /* 0x0000000200127825 */ /* 0x040fe200078e0208 */
[----:B------:R-:W-:Y:S01]  /*47820*/  ISETP.LT.AND P3, PT, R25, UR4, !P0 ;  /* 0x0000000419007c0c */ /* 0x000fe2000c761270 */
[----:B------:R-:W-:Y:S01]  /*47830*/  ULDC UR4, c[0x0][0x22c] ;  /* 0x00008b0000047ab9 */ /* 0x000fe20000000800 */
[----:B------:R0:W-:Y:S01]  /*47840*/  STL [R1+0x1e14], R13 ;  /* 0x001e140d01007387 */ /* 0x0001e20000100800 */
[C---:B------:R-:W-:Y:S01]  /*47850*/  IMAD.WIDE R16, R0.reuse, 0x2, R12 ;  /* 0x0000000200107825 */ /* 0x040fe200078e020c */
        /* <DEDUP_REMOVED lines=42> */
[----:B-1----:R-:W4:Y:S04]  /*47b00*/  LDL.LU R16, [R1+0x110] ;  /* 0x0001100001107983 */ /* 0x002f280000300800 */
[----:B------:R-:W4:Y:S04]  /*47b10*/  LDL R17, [R1+0xbf0] ;  /* 0x000bf00001117983 */ /* 0x000f280000100800 */
[----:B---3--:R-:W3:Y:S04]  /*47b20*/  LDL.LU R9, [R1+0x1e10] ;  /* 0x001e100001097983 */ /* 0x008ee80000300800 */
[----:B------:R0:W-:Y:S04]  /*47b30*/  @P0 STG.E.U16 desc[UR8][R26.64], R0 ;  /* 0x000000001a000986 */ /* 0x0001e8000c101508 */
[----:B------:R-:W3:Y:S04]  /*47b40*/  LDL R24, [R1+0x1cd8] ;  /* 0x001cd80001187983 */ /* 0x000ee80000100800 */
[----:B------:R-:W3:Y:S04]  /*47b50*/  LDL R25, [R1+0x1cdc] ;  /* 0x001cdc0001197983 */ /* 0x000ee80000100800 */
[----:B0-----:R-:W3:Y:S04]  /*47b60*/  LDL R27, [R1+0x1cd4] ;  /* 0x001cd400011b7983 */ /* 0x001ee80000100800 */
[----:B------:R0:W-:Y:S01]  /*47b70*/  STL [R1+0x1e04], R2 ;  /* 0x001e040201007387 */ /* 0x0001e20000100800 */
[----:B--2---:R-:W-:Y:S01]  /*47b80*/  PRMT R28, R7, 0x7632, R28 ;  /* 0x00007632071c7816 */ /* 0x004fe2000000001c */
[----:B----4-:R-:W-:Y:S01]  /*47b90*/  IMAD.WIDE R18, R3, 0x2, R12 ;  /* 0x0000000203127825 */ /* 0x010fe200078e020c */
[----:B------:R-:W-:-:S04]  /*47ba0*/  PRMT R29, R16, 0x7632, R29 ;  /* 0x00007632101d7816 */ /* 0x000fc8000000001d */
[----:B------:R1:W-:Y:S01]  /*47bb0*/  @P6 STG.E.U16 desc[UR8][R18.64], R16 ;  /* 0x0000001012006986 */ /* 0x0003e2000c101508 */
[----:B------:R-:W-:Y:S01]  /*47bc0*/  VIADD R0, R17, 0x9 ;  /* 0x0000000911007836 */ /* 0x000fe20000000000 */
[----:B------:R-:W-:Y:S01]  /*47bd0*/  ISETP.LT.AND P6, PT, R2, UR12, !P1 ;  /* 0x0000000c02007c0c */ /* 0x000fe2000cfc1270 */
[----:B------:R-:W-:Y:S01]  /*47be0*/  ULDC UR12, c[0x0][0x228] ;  /* 0x00008a00000c7ab9 */ /* 0x000fe20000000800 */
[----:B0-----:R-:W2:Y:S01]  /*47bf0*/  LDL.LU R2, [R1+0xd0] ;  /* 0x0000d00001027983 */ /* 0x001ea20000300800 */
[----:B---3--:R-:W-:Y:S02]  /*47c00*/  ISETP.LT.AND P4, PT, R24, UR6, !P1 ;  /* 0x0000000618007c0c */ /* 0x008fe4000cf81270 */
[----:B------:R-:W-:Y:S02]  /*47c10*/  ISETP.LT.AND P5, PT, R25, UR10, !P1 ;  /* 0x0000000a19007c0c */ /* 0x000fe4000cfa1270 */
[----:B------:R-:W-:Y:S01]  /*47c20*/  ISETP.LT.AND P3, PT, R27, UR4, !P1 ;  /* 0x000000041b007c0c */ /* 0x000fe2000cf61270 */
[C---:B-1----:R-:W-:Y:S01]  /*47c30*/  IMAD.WIDE R16, R3.reuse, 0x2, R8 ;  /* 0x0000000203107825 */ /* 0x042fe200078e0208 */
[----:B------:R0:W-:Y:S01]  /*47c40*/  STL [R1+0x1e08], R11 ;  /* 0x001e080b01007387 */ /* 0x0001e20000100800 */
[----:B------:R-:W-:Y:S01]  /*47c50*/  ULDC UR4, c[0x0][0x22c] ;  /* 0x00008b0000047ab9 */ /* 0x000fe20000000800 */
[----:B------:R-:W-:Y:S01]  /*47c60*/  ULDC UR6, c[0x0][0x228] ;  /* 0x00008a0000067ab9 */ /* 0x000fe20000000800 */
[----:B------:R-:W-:Y:S01]  /*47c70*/  IMAD.WIDE R18, R3, 0x2, R10 ;  /* 0x0000000203127825 */ /* 0x000fe200078e020a */
[----:B------:R-:W-:-:S03]  /*47c80*/  ULDC UR10, c[0x0][0x228] ;  /* 0x00008a00000a7ab9 */ /* 0x000fc60000000800 */
[C---:B------:R-:W-:Y:S01]  /*47c90*/  IMAD.WIDE R24, R3.reuse, 0x2, R22 ;  /* 0x0000000203187825 */ /* 0x040fe200078e0216 */
[----:B0-----:R-:W3:Y:S04]  /*47ca0*/  LDL.LU R11, [R1+0xe0] ;  /* 0x0000e000010b7983 */ /* 0x001ee80000300800 */
[----:B------:R0:W-:Y:S04]  /*47cb0*/  @P3 STG.E.U16 desc[UR8][R16.64], R29 ;  /* 0x0000001d10003986 */ /* 0x0001e8000c101508 */
[----:B------:R1:W-:Y:S04]  /*47cc0*/  @P4 STG.E.U16 desc[UR8][R18.64], R7 ;  /* 0x0000000712004986 */ /* 0x0003e8000c101508 */
[----:B------:R4:W-:Y:S04]  /*47cd0*/  @P5 STG.E.U16 desc[UR8][R24.64], R28 ;  /* 0x0000001c18005986 */ /* 0x0009e8000c101508 */
[----:B0-----:R-:W2:Y:S04]  /*47ce0*/  LDL R16, [R1+0x1cd0] ;  /* 0x001cd00001107983 */ /* 0x001ea80000100800 */
[----:B------:R-:W3:Y:S04]  /*47cf0*/  LDL R29, [R1+0x1cd8] ;  /* 0x001cd800011d7983 */ /* 0x000ee80000100800 */
[----:B-1----:R-:W3:Y:S04]  /*47d00*/  LDL.LU R7, [R1+0x1e0c] ;  /* 0x001e0c0001077983 */ /* 0x002ee80000300800 */
[----:B------:R-:W2:Y:S04]  /*47d10*/  LDL.LU R18, [R1+0xf0] ;  /* 0x0000f00001127983 */ /* 0x000ea80000300800 */
[----:B----4-:R-:W4:Y:S04]  /*47d20*/  LDL R28, [R1+0x1ce8] ;  /* 0x001ce800011c7983 */ /* 0x010f280000100800 */
[----:B------:R-:W3:Y:S04]  /*47d30*/  LDL R19, [R1+0x1ce4] ;  /* 0x001ce40001137983 */ /* 0x000ee80000100800 */
[----:B------:R-:W3:Y:S04]  /*47d40*/  LDL R24, [R1+0x1ce0] ;  /* 0x001ce00001187983 */ /* 0x000ee80000100800 */
[----:B------:R-:W3:Y:S01]  /*47d50*/  LDL R25, [R1+0x1cd4] ;  /* 0x001cd40001197983 */ /* 0x000ee20000100800 */
[----:B------:R-:W-:Y:S01]  /*47d60*/  ISETP.GE.AND P0, PT, R0, UR4, PT ;  /* 0x0000000400007c0c */ /* 0x000fe2000bf06270 */
[----:B------:R-:W-:Y:S01]  /*47d70*/  ULDC UR4, c[0x0][0x228] ;  /* 0x00008a0000047ab9 */ /* 0x000fe20000000800 */
[----:B------:R-:W-:Y:S01]  /*47d80*/  IMAD.WIDE R26, R3, 0x2, R20 ;  /* 0x00000002031a7825 */ /* 0x000fe200078e0214 */
[----:B------:R-:W-:Y:S01]  /*47d90*/  STL [R1+0x1e00], R13 ;  /* 0x001e000d01007387 */ /* 0x000fe20000100800 */
[----:B----4-:R-:W-:Y:S01]  /*47da0*/  ISETP.LT.AND P4, PT, R28, UR4, !P1 ;  /* 0x000000041c007c0c */ /* 0x010fe2000cf81270 */
[----:B------:R-:W-:-:S02]  /*47db0*/  ULDC UR4, c[0x0][0x228] ;  /* 0x00008a0000047ab9 */ /* 0x000fc40000000800 */
[----:B--2---:R0:W-:Y:S01]  /*47dc0*/  @P6 STG.E.U16 desc[UR8][R26.64], R18 ;  /* 0x000000121a006986 */ /* 0x0041e2000c101508 */
[----:B------:R-:W-:Y:S02]  /*47dd0*/  PRMT R0, R18, 0x7632, R0 ;  /* 0x0000763212007816 */ /* 0x000fe40000000000 */
[----:B---3--:R-:W-:Y:S01]  /*47de0*/  ISETP.LT.AND P3, PT, R19, UR4, !P1 ;  /* 0x0000000413007c0c */ /* 0x008fe2000cf61270 */
[----:B------:R-:W-:Y:S01]  /*47df0*/  ULDC UR4, c[0x0][0x228] ;  /* 0x00008a0000047ab9 */ /* 0x000fe20000000800 */
[----:B------:R-:W-:Y:S01]  /*47e00*/  ISETP.LT.AND P1, PT, R24, UR6, !P1 ;  /* 0x0000000618007c0c */ /* 0x000fe2000cf21270 */
[----:B------:R-:W-:Y:S01]  /*47e10*/  ULDC UR6, c[0x0][0x228] ;  /* 0x00008a0000067ab9 */ /* 0x000fe20000000800 */
[----:B------:R-:W-:Y:S01]  /*47e20*/  ISETP.LT.AND P6, PT, R16, UR10, !P0 ;  /* 0x0000000a10007c0c */ /* 0x000fe2000c7c1270 */
[----:B0-----:R-:W-:Y:S01]  /*47e30*/  IMAD.WIDE R18, R3, 0x2, R6 ;  /* 0x0000000203127825 */ /* 0x001fe200078e0206 */
[----:B------:R-:W-:Y:S01]  /*47e40*/  ISETP.LT.AND P5, PT, R25, UR12, !P0 ;  /* 0x0000000c19007c0c */ /* 0x000fe2000c7a1270 */
[----:B------:R-:W-:Y:S01]  /*47e50*/  ULDC UR10, c[0x0][0x228] ;  /* 0x00008a00000a7ab9 */ /* 0x000fe20000000800 */
[----:B------:R-:W-:Y:S01]  /*47e60*/  ULDC UR12, c[0x0][0x228] ;  /* 0x00008a00000c7ab9 */ /* 0x000fe20000000800 */
[----:B------:R-:W-:Y:S01]  /*47e70*/  VIADD R16, R3, UR26 ;  /* 0x0000001a03107c36 */ /* 0x000fe20008000000 */
[----:B------:R0:W-:Y:S01]  /*47e80*/  @P4 STG.E.U16 desc[UR8][R18.64], R0 ;  /* 0x0000000012004986 */ /* 0x0001e2000c101508 */
[----:B------:R-:W-:Y:S01]  /*47e90*/  ISETP.LT.AND P4, PT, R29, UR14, !P0 ;  /* 0x0000000e1d007c0c */ /* 0x000fe2000c781270 */
[----:B------:R-:W-:Y:S01]  /*47ea0*/  IMAD.WIDE R28, R3, 0x2, R14 ;  /* 0x00000002031c7825 */ /* 0x000fe200078e020e */
[----:B------:R-:W-:-:S03]  /*47eb0*/  ULDC UR14, c[0x0][0x228] ;  /* 0x00008a00000e7ab9 */ /* 0x000fc60000000800 */
[----:B------:R-:W-:Y:S02]  /*47ec0*/  IMAD.WIDE R24, R16, 0x2, R12 ;  /* 0x0000000210187825 */ /* 0x000fe400078e020c */
[----:B------:R-:W2:Y:S02]  /*47ed0*/  LDL.LU R13, [R1+0xb0] ;  /* 0x0000b000010d7983 */ /* 0x000ea40000300800 */
[----:B0-----:R-:W-:Y:S01]  /*47ee0*/  IMAD.WIDE R18, R3, 0x2, R4 ;  /* 0x0000000203127825 */ /* 0x001fe200078e0204 */
[----:B------:R-:W-:Y:S02]  /*47ef0*/  PRMT R3, R11, 0x7632, R3 ;  /* 0x000076320b037816 */ /* 0x000fe40000000003 */
[----:B------:R-:W-:Y:S01]  /*47f00*/  PRMT R0, R2, 0x7632, R0 ;  /* 0x0000763202007816 */ /* 0x000fe20000000000 */
[C---:B------:R-:W-:Y:S01]  /*47f10*/  IMAD.WIDE R26, R16.reuse, 0x2, R8 ;  /* 0x00000002101a7825 */ /* 0x040fe200078e0208 */
        /* <DEDUP_REMOVED lines=10> */
[----:B0-----:R-:W3:Y:S01]  /*47fc0*/  LDL R27, [R1+0x1cdc] ;  /* 0x001cdc00011b7983 */ /* 0x001ee20000100800 */
[----:B--2---:R-:W-:Y:S01]  /*47fd0*/  PRMT R3, R13, 0x7632, R3 ;  /* 0x000076320d037816 */ /* 0x004fe20000000003 */
[----:B----4-:R-:W-:-:S05]  /*47fe0*/  IMAD.WIDE R18, R16, 0x2, R10 ;  /* 0x0000000210127825 */ /* 0x010fca00078e020a */
[----:B------:R0:W-:Y:S01]  /*47ff0*/  @P4 STG.E.U16 desc[UR8][R18.64], R28 ;  /* 0x0000001c12004986 */ /* 0x0001e2000c101508 */
[----:B------:R-:W-:Y:S02]  /*48000*/  PRMT R17, R28, 0x7632, R17 ;  /* 0x000076321c117816 */ /* 0x000fe40000000011 */
[----:B---3--:R-:W-:Y:S01]  /*48010*/  ISETP.LT.AND P4, PT, R2, UR6, !P0 ;  /* 0x0000000602007c0c */ /* 0x008fe2000c781270 */
[----:B------:R-:W-:Y:S01]  /*48020*/  VIADD R0, R29, 0xa ;  /* 0x0000000a1d007836 */ /* 0x000fe20000000000 */
[----:B------:R1:W-:Y:S01]  /*48030*/  STL [R1+0x1dfc], R2 ;  /* 0x001dfc0201007387 */ /* 0x0003e20000100800 */
[----:B------:R-:W-:Y:S01]  /*48040*/  ULDC UR6, c[0x0][0x228] ;  /* 0x00008a0000067ab9 */ /* 0x000fe20000000800 */
[----:B0-----:R-:W-:Y:S01]  /*48050*/  IMAD.WIDE R18, R16, 0x2, R22 ;  /* 0x0000000210127825 */ /* 0x001fe200078e0216 */
[----:B------:R-:W-:Y:S02]  /*48060*/  ISETP.LT.AND P5, PT, R24, UR10, !P0 ;  /* 0x0000000a18007c0c */ /* 0x000fe4000c7a1270 */
[----:B------:R-:W-:Y:S01]  /*48070*/  ISETP.LT.AND P3, PT, R27, UR4, !P0 ;  /* 0x000000041b007c0c */ /* 0x000fe2000c761270 */
[----:B------:R-:W-:Y:S01]  /*48080*/  ULDC UR4, c[0x0][0x22c] ;  /* 0x00008b0000047ab9 */ /* 0x000fe20000000800 */
[----:B------:R-:W-:Y:S01]  /*48090*/  ISETP.LT.AND P6, PT, R25, UR12, !P0 ;  /* 0x0000000c19007c0c */ /* 0x000fe2000c7c1270 */
[----:B------:R-:W-:Y:S01]  /*480a0*/  IMAD.WIDE R24, R16, 0x2, R20 ;  /* 0x0000000210187825 */ /* 0x000fe200078e0214 */
[----:B-1----:R-:W2:Y:S01]  /*480b0*/  LDL.LU R2, [R1+0x114] ;  /* 0x0001140001027983 */ /* 0x002ea20000300800 */
[----:B------:R-:W-:Y:S01]  /*480c0*/  ISETP.GE.AND P1, PT, R0, UR4, PT ;  /* 0x0000000400007c0c */ /* 0x000fe2000bf26270 */
[----:B------:R-:W-:Y:S01]  /*480d0*/  ULDC UR4, c[0x0][0x228] ;  /* 0x00008a0000047ab9 */ /* 0x000fe20000000800 */
[----:B------:R-:W-:Y:S01]  /*480e0*/  IMAD.WIDE R26, R16, 0x2, R6 ;  /* 0x00000002101a7825 */ /* 0x000fe200078e0206 */
[----:B------:R-:W3:Y:S01]  /*480f0*/  LDL R0, [R1+0xbf0] ;  /* 0x000bf00001007983 */ /* 0x000ee20000100800 */
[----:B------:R-:W-:Y:S01]  /*48100*/  ULDC UR10, c[0x0][0x228] ;  /* 0x00008a00000a7ab9 */ /* 0x000fe20000000800 */
[----:B------:R-:W-:-:S03]  /*48110*/  ULDC UR12, c[0x0][0x228] ;  /* 0x00008a00000c7ab9 */ /* 0x000fc60000000800 */
[----:B------:R0:W-:Y:S04]  /*48120*/  @P3 STG.E.U16 desc[UR8][R18.64], R17 ;  /* 0x0000001112003986 */ /* 0x0001e8000c101508 */
[----:B------:R1:W-:Y:S04]  /*48130*/  @P4 STG.E.U16 desc[UR8][R24.64], R13 ;  /* 0x0000000d18004986 */ /* 0x0003e8000c101508 */
[----:B0-----:R-:W4:Y:S04]  /*48140*/  LDL R17, [R1+0x1cd4] ;  /* 0x001cd40001117983 */ /* 0x001f280000100800 */
[----:B------:R-:W2:Y:S04]  /*48150*/  LDL R18, [R1+0x1cd8] ;  /* 0x001cd80001127983 */ /* 0x000ea80000100800 */
[----:B------:R-:W3:Y:S04]  /*48160*/  LDL.LU R19, [R1+0xa0] ;  /* 0x0000a00001137983 */ /* 0x000ee80000300800 */
[----:B-1----:R-:W2:Y:S04]  /*48170*/  LDL.LU R13, [R1+0x1e00] ;  /* 0x001e0000010d7983 */ /* 0x002ea80000300800 */
[----:B------:R-:W2:Y:S04]  /*48180*/  LDL R24, [R1+0x1ce0] ;  /* 0x001ce00001187983 */ /* 0x000ea80000100800 */
[----:B------:R-:W2:Y:S01]  /*48190*/  LDL R25, [R1+0x1cd0] ;  /* 0x001cd00001197983 */ /* 0x000ea20000100800 */
[----:B------:R-:W-:-:S03]  /*481a0*/  IMAD.WIDE R28, R16, 0x2, R4 ;  /* 0x00000002101c7825 */ /* 0x000fc600078e0204 */
[----:B------:R0:W-:Y:S04]  /*481b0*/  @P5 STG.E.U16 desc[UR8][R26.64], R3 ;  /* 0x000000031a005986 */ /* 0x0001e8000c101508 */
[----:B------:R-:W-:Y:S01]  /*481c0*/  STL [R1+0x1df0], R12 ;  /* 0x001df00c01007387 */ /* 0x000fe20000100800 */
[C---:B0-----:R-:W-:Y:S01]  /*481d0*/  VIADD R3, R16.reuse, UR26 ;  /* 0x0000001a10037c36 */ /* 0x041fe20008000000 */
[----:B----4-:R-:W-:Y:S01]  /*481e0*/  ISETP.LT.AND P5, PT, R17, UR10, !P1 ;  /* 0x0000000a11007c0c */ /* 0x010fe2000cfa1270 */
[----:B------:R-:W-:Y:S01]  /*481f0*/  IMAD.WIDE R16, R16, 0x2, R14 ;  /* 0x0000000210107825 */ /* 0x000fe200078e020e */
[----:B------:R-:W-:Y:S01]  /*48200*/  ULDC UR10, c[0x0][0x228] ;  /* 0x00008a00000a7ab9 */ /* 0x000fe20000000800 */
[----:B---3--:R0:W-:Y:S01]  /*48210*/  @P6 STG.E.U16 desc[UR8][R28.64], R19 ;  /* 0x000000131c006986 */ /* 0x0081e2000c101508 */
[----:B--2---:R-:W-:-:S02]  /*48220*/  ISETP.LT.AND P3, PT, R24, UR4, !P0 ;  /* 0x0000000418007c0c */ /* 0x004fc4000c761270 */
[----:B------:R-:W-:Y:S01]  /*48230*/  ISETP.LT.AND P4, PT, R25, UR6, !P1 ;  /* 0x0000000619007c0c */ /* 0x000fe2000cf81270 */
[----:B------:R1:W-:Y:S01]  /*48240*/  STL [R1+0x1dec], R13 ;  /* 0x001dec0d01007387 */ /* 0x0003e20000100800 */
[----:B------:R-:W-:Y:S02]  /*48250*/  ISETP.LT.AND P6, PT, R18, UR12, !P1 ;  /* 0x0000000c12007c0c */ /* 0x000fe4000cfc1270 */
[----:B0-----:R-:W-:Y:S01]  /*48260*/  PRMT R29, R19, 0x7632, R29 ;  /* 0x00007632131d7816 */ /* 0x001fe2000000001d */
[C---:B------:R-:W-:Y:S01]  /*48270*/  IMAD.WIDE R18, R3.reuse, 0x2, R12 ;  /* 0x0000000203127825 */ /* 0x040fe200078e020c */
[----:B------:R-:W-:Y:S01]  /*48280*/  PRMT R28, R2, 0x7632, R28 ;  /* 0x00007632021c7816 */ /* 0x000fe2000000001c */
[----:B------:R-:W-:Y:S01]  /*48290*/  ULDC UR4, c[0x0][0x22c] ;  /* 0x00008b0000047ab9 */ /* 0x000fe20000000800 */
[----:B------:R-:W-:Y:S01]  /*482a0*/  ULDC UR6, c[0x0][0x228] ;  /* 0x00008a0000067ab9 */ /* 0x000fe20000000800 */
[----:B------:R-:W-:Y:S01]  /*482b0*/  IMAD.WIDE R24, R3, 0x2, R8 ;  /* 0x0000000203187825 */ /* 0x000fe200078e0208 */
[----:B------:R-:W-:Y:S01]  /*482c0*/  ULDC UR12, c[0x0][0x228] ;  /* 0x00008a00000c7ab9 */ /* 0x000fe20000000800 */
[----:B-1----:R-:W2:Y:S04]  /*482d0*/  LDL.LU R13, [R1+0xe4] ;  /* 0x0000e400010d7983 */ /* 0x002ea80000300800 */
[----:B------:R-:W-:Y:S04]  /*482e0*/  STL [R1+0x1df8], R8 ;  /* 0x001df80801007387 */ /* 0x000fe80000100800 */
[----:B------:R0:W-:Y:S04]  /*482f0*/  STL [R1+0x1df4], R9 ;  /* 0x001df40901007387 */ /* 0x0001e80000100800 */
[----:B------:R1:W-:Y:S04]  /*48300*/  @P3 STG.E.U16 desc[UR8][R16.64], R29 ;  /* 0x0000001d10003986 */ /* 0x0003e8000c101508 */
[----:B------:R3:W-:Y:S04]  /*48310*/  @P4 STG.E.U16 desc[UR8][R18.64], R2 ;  /* 0x0000000212004986 */ /* 0x0007e8000c101508 */
[----:B0-----:R-:W4:Y:S04]  /*48320*/  LDL.LU R9, [R1+0xf4] ;  /* 0x0000f40001097983 */ /* 0x001f280000300800 */
[----:B-1----:R-:W4:Y:S04]  /*48330*/  LDL R29, [R1+0x1ce4] ;  /* 0x001ce400011d7983 */ /* 0x002f280000100800 */
[----:B------:R-:W4:Y:S04]  /*48340*/  LDL R16, [R1+0x1ce0] ;  /* 0x001ce00001107983 */ /* 0x000f280000100800 */
[----:B------:R-:W4:Y:S04]  /*48350*/  LDL.LU R17, [R1+0x104] ;  /* 0x0001040001117983 */ /* 0x000f280000300800 */
[----:B---3--:R-:W3:Y:S04]  /*48360*/  LDL.LU R2, [R1+0x1dfc] ;  /* 0x001dfc0001027983 */ /* 0x008ee80000300800 */
[----:B------:R-:W3:Y:S04]  /*48370*/  LDL R18, [R1+0x1cdc] ;  /* 0x001cdc0001127983 */ /* 0x000ee80000100800 */
[----:B------:R-:W3:Y:S01]  /*48380*/  LDL R19, [R1+0x1ce8] ;  /* 0x001ce80001137983 */ /* 0x000ee20000100800 */
[----:B------:R-:W-:-:S02]  /*48390*/  VIADD R0, R0, 0xb ;  /* 0x0000000b00007836 */ /* 0x000fc40000000000 */
[C---:B------:R-:W-:Y:S01]  /*483a0*/  IMAD.WIDE R26, R3.reuse, 0x2, R10 ;  /* 0x00000002031a7825 */ /* 0x040fe200078e020a */
[----:B------:R0:W-:Y:S02]  /*483b0*/  @P5 STG.E.U16 desc[UR8][R24.64], R28 ;  /* 0x0000001c18005986 */ /* 0x0001e4000c101508 */
[----:B------:R-:W-:Y:S01]  /*483c0*/  ISETP.GE.AND P0, PT, R0, UR4, PT ;  /* 0x0000000400007c0c */ /* 0x000fe2000bf06270 */
[----:B------:R-:W-:Y:S01]  /*483d0*/  ULDC UR4, c[0x0][0x228] ;  /* 0x00008a0000047ab9 */ /* 0x000fe20000000800 */
[----:B0-----:R-:W-:Y:S01]  /*483e0*/  IMAD.WIDE R24, R3, 0x2, R6 ;  /* 0x0000000203187825 */ /* 0x001fe200078e0206 */
[----:B--2---:R-:W-:Y:S02]  /*483f0*/  PRMT R0, R13, 0x7632, R0 ;  /* 0x000076320d007816 */ /* 0x004fe40000000000 */
[----:B----4-:R-:W-:Y:S01]  /*48400*/  ISETP.LT.AND P3, PT, R29, UR12, !P1 ;  /* 0x0000000c1d007c0c */ /* 0x010fe2000cf61270 */
[----:B------:R0:W-:Y:S01]  /*48410*/  @P6 STG.E.U16 desc[UR8][R26.64], R17 ;  /* 0x000000111a006986 */ /* 0x0001e2000c101508 */
[----:B---3--:R-:W-:-:S02]  /*48420*/  ISETP.LT.AND P5, PT, R2, UR6, !P1 ;  /* 0x0000000602007c0c */ /* 0x008fc4000cfa1270 */
[----:B------:R-:W-:Y:S02]  /*48430*/  PRMT R8, R17, 0x7632, R8 ;  /* 0x0000763211087816 */ /* 0x000fe40000000008 */
[----:B------:R-:W-:Y:S01]  /*48440*/  ISETP.LT.AND P4, PT, R19, UR10, !P1 ;  /* 0x0000000a13007c0c */ /* 0x000fe2000cf81270 */
[----:B------:R1:W-:Y:S01]  /*48450*/  STL [R1+0x1de8], R2 ;  /* 0x001de80201007387 */ /* 0x0003e20000100800 */
[----:B------:R-:W-:Y:S01]  /*48460*/  ISETP.LT.AND P6, PT, R18, UR4, !P1 ;  /* 0x0000000412007c0c */ /* 0x000fe2000cfc1270 */
[----:B------:R-:W-:Y:S01]  /*48470*/  IMAD.WIDE R18, R3, 0x2, R20 ;  /* 0x0000000203127825 */ /* 0x000fe200078e0214 */
[----:B------:R-:W-:Y:S01]  /*48480*/  ISETP.LT.AND P1, PT, R16, UR14, !P1 ;  /* 0x0000000e10007c0c */ /* 0x000fe2000cf21270 */
[----:B------:R-:W-:Y:S01]  /*48490*/  ULDC UR4, c[0x0][0x228] ;  /* 0x00008a0000047ab9 */ /* 0x000fe20000000800 */
[----:B------:R-:W-:Y:S01]  /*484a0*/  PRMT R12, R9, 0x7632, R12 ;  /* 0x00007632090c7816 */ /* 0x000fe2000000000c */
[C---:B0-----:R-:W-:Y:S01]  /*484b0*/  IMAD.WIDE R16, R3.reuse, 0x2, R22 ;  /* 0x0000000203107825 */ /* 0x041fe200078e0216 */
[----:B------:R-:W-:Y:S01]  /*484c0*/  ULDC UR6, c[0x0][0x228] ;  /* 0x00008a0000067ab9 */ /* 0x000fe20000000800 */
[----:B------:R-:W-:Y:S01]  /*484d0*/  ULDC UR12, c[0x0][0x228] ;  /* 0x00008a00000c7ab9 */ /* 0x000fe20000000800 */
[----:B------:R-:W-:Y:S01]  /*484e0*/  ULDC UR10, c[0x0][0x228] ;  /* 0x00008a00000a7ab9 */ /* 0x000fe20000000800 */
[----:B-1----:R-:W2:Y:S01]  /*484f0*/  LDL.LU R2, [R1+0xd4] ;  /* 0x0000d40001027983 */ /* 0x002ea20000300800 */
[----:B------:R-:W-:Y:S01]  /*48500*/  IMAD.WIDE R26, R3, 0x2, R4 ;  /* 0x00000002031a7825 */ /* 0x000fe200078e0204 */
[----:B------:R-:W-:-:S02]  /*48510*/  ULDC UR14, c[0x0][0x228] ;  /* 0x00008a00000e7ab9 */ /* 0x000fc40000000800 */
        /* <DEDUP_REMOVED lines=19> */
[----:B----4-:R-:W-:Y:S02]  /*48650*/  ISETP.LT.AND P6, PT, R16, UR12, !P0 ;  /* 0x0000000c10007c0c */ /* 0x010fe4000c7c1270 */
[----:B---3--:R-:W-:Y:S01]  /*48660*/  ISETP.LT.AND P4, PT, R18, UR6, !P0 ;  /* 0x0000000612007c0c */ /* 0x008fe2000c781270 */
[----:B------:R-:W-:Y:S01]  /*48670*/  VIADD R0, R17, 0xc ;  /* 0x0000000c11007836 */ /* 0x000fe20000000000 */
        /* <DEDUP_REMOVED lines=10> */
[----:B------:R-:W-:Y:S01]  /*48720*/  ULDC UR10, c[0x0][0x228] ;  /* 0x00008a00000a7ab9 */ /* 0x000fe20000000800 */
[C---:B------:R-:W-:Y:S01]  /*48730*/  IMAD.WIDE R26, R3.reuse, 0x2, R22 ;  /* 0x00000002031a7825 */ /* 0x040fe200078e0216 */
        /* <DEDUP_REMOVED lines=14> */
[----:B------:R-:W-:-:S03]  /*48820*/  IMAD.WIDE R24, R3, 0x2, R6 ;  /* 0x0000000203187825 */ /* 0x000fc600078e0206 */
[----:B------:R-:W-:Y:S04]  /*48830*/  @P6 STG.E.U16 desc[UR8][R26.64], R29 ;  /* 0x0000001d1a006986 */ /* 0x000fe8000c101508 */
[----:B------:R0:W-:Y:S04]  /*48840*/  STL [R1+0x1dd0], R29 ;  /* 0x001dd01d01007387 */ /* 0x0001e80000100800 */
[----:B0-----:R-:W3:Y:S04]  /*48850*/  LDL R29, [R1+0xbf0] ;  /* 0x000bf000011d7983 */ /* 0x001ee80000100800 */
[----:B------:R0:W-:Y:S04]  /*48860*/  STL [R1+0x1dd8], R7 ;  /* 0x001dd80701007387 */ /* 0x0001e80000100800 */
[----:B0-----:R-:W3:Y:S01]  /*48870*/  LDL.LU R7, [R1+0x108] ;  /* 0x0001080001077983 */ /* 0x001ee20000300800 */
[----:B--2---:R-:W-:-:S02]  /*48880*/  PRMT R28, R13, 0x7632, R28 ;  /* 0x000076320d1c7816 */ /* 0x004fc4000000001c */
[----:B----4-:R-:W-:Y:S01]  /*48890*/  ISETP.LT.AND P5, PT, R2, UR4, !P0 ;  /* 0x0000000402007c0c */ /* 0x010fe2000c7a1270 */
[----:B------:R-:W-:Y:S01]  /*488a0*/  ULDC UR4, c[0x0][0x228] ;  /* 0x00008a0000047ab9 */ /* 0x000fe20000000800 */
[----:B---3--:R-:W-:Y:S02]  /*488b0*/  ISETP.LT.AND P4, PT, R19, UR6, !P0 ;  /* 0x0000000613007c0c */ /* 0x008fe4000c781270 */
[----:B------:R-:W-:Y:S01]  /*488c0*/  ISETP.LT.AND P3, PT, R16, UR10, !P0 ;  /* 0x0000000a10007c0c */ /* 0x000fe2000c761270 */
[----:B------:R-:W-:Y:S01]  /*488d0*/  IMAD.WIDE R18, R3, 0x2, R4 ;  /* 0x0000000203127825 */ /* 0x000fe200078e0204 */
[----:B------:R-:W-:Y:S01]  /*488e0*/  ISETP.LT.AND P6, PT, R0, UR4, !P1 ;  /* 0x0000000400007c0c */ /* 0x000fe2000cfc1270 */
[----:B------:R-:W-:Y:S01]  /*488f0*/  ULDC UR4, c[0x0][0x228] ;  /* 0x00008a0000047ab9 */ /* 0x000fe20000000800 */
[----:B------:R-:W-:Y:S01]  /*48900*/  ISETP.LT.AND P0, PT, R17, UR12, !P0 ;  /* 0x0000000c11007c0c */ /* 0x000fe2000c701270 */
[C---:B------:R-:W-:Y:S01]  /*48910*/  VIADD R0, R3.reuse, UR26 ;  /* 0x0000001a03007c36 */ /* 0x040fe20008000000 */
[----:B------:R-:W-:Y:S01]  /*48920*/  ULDC UR12, c[0x0][0x228] ;  /* 0x00008a00000c7ab9 */ /* 0x000fe20000000800 */
[----:B------:R-:W-:Y:S01]  /*48930*/  IMAD.WIDE R16, R3, 0x2, R14 ;  /* 0x0000000203107825 */ /* 0x000fe200078e020e */
[----:B------:R-:W-:Y:S01]  /*48940*/  ULDC UR6, c[0x0][0x228] ;  /* 0x00008a0000067ab9 */ /* 0x000fe20000000800 */
[----:B------:R-:W-:-:S02]  /*48950*/  ULDC UR10, c[0x0][0x228] ;  /* 0x00008a00000a7ab9 */ /* 0x000fc40000000800 */
[----:B------:R-:W-:Y:S01]  /*48960*/  IMAD.WIDE R26, R3, 0x2, R20 ;  /* 0x00000002031a7825 */ /* 0x000fe200078e0214 */
[----:B------:R-:W-:-:S04]  /*48970*/  PRMT R3, R9, 0x7632, R3 ;  /* 0x0000763209037816 */ /* 0x000fc80000000003 */
[----:B------:R0:W-:Y:S04]  /*48980*/  @P5 STG.E.U16 desc[UR8][R26.64], R13 ;  /* 0x0000000d1a005986 */ /* 0x0001e8000c101508 */
[----:B------:R1:W-:Y:S04]  /*48990*/  @P4 STG.E.U16 desc[UR8][R24.64], R28 ;  /* 0x0000001c18004986 */ /* 0x0003e8000c101508 */
[----:B------:R2:W-:Y:S04]  /*489a0*/  @P3 STG.E.U16 desc[UR8][R18.64], R9 ;  /* 0x0000000912003986 */ /* 0x0005e8000c101508 */
[----:B0-----:R-:W3:Y:S04]  /*489b0*/  LDL.LU R13, [R1+0x1de0] ;  /* 0x001de000010d7983 */ /* 0x001ee80000300800 */
[----:B-1----:R-:W4:Y:S04]  /*489c0*/  LDL R24, [R1+0x1cdc] ;  /* 0x001cdc0001187983 */ /* 0x002f280000100800 */
[----:B------:R-:W4:Y:S04]  /*489d0*/  LDL.LU R25, [R1+0x118] ;  /* 0x0001180001197983 */ /* 0x000f280000300800 */
[----:B--2---:R-:W2:Y:S04]  /*489e0*/  LDL.LU R9, [R1+0x1ddc] ;  /* 0x001ddc0001097983 */ /* 0x004ea80000300800 */
[----:B------:R-:W2:Y:S04]  /*489f0*/  LDL R18, [R1+0x1cd4] ;  /* 0x001cd40001127983 */ /* 0x000ea80000100800 */
[----:B------:R-:W2:Y:S04]  /*48a00*/  LDL R19, [R1+0x1cd8] ;  /* 0x001cd80001137983 */ /* 0x000ea80000100800 */
[----:B------:R4:W-:Y:S04]  /*48a10*/  @P0 STG.E.U16 desc[UR8][R16.64], R3 ;  /* 0x0000000310000986 */ /* 0x0009e8000c101508 */
[----:B------:R0:W-:Y:S01]  /*48a20*/  STL [R1+0x1dd4], R2 ;  /* 0x001dd40201007387 */ /* 0x0001e20000100800 */
[----:B---3--:R-:W-:Y:S01]  /*48a30*/  IMAD.WIDE R26, R0, 0x2, R12 ;  /* 0x00000002001a7825 */ /* 0x008fe200078e020c */
[----:B----4-:R-:W-:-:S02]  /*48a40*/  PRMT R3, R25, 0x7632, R3 ;  /* 0x0000763219037816 */ /* 0x010fc40000000003 */
[----:B--2---:R-:W-:Y:S01]  /*48a50*/  ISETP.LT.AND P3, PT, R18, UR4, !P1 ;  /* 0x0000000412007c0c */ /* 0x004fe2000cf61270 */
[----:B------:R-:W-:Y:S01]  /*48a60*/  IMAD.WIDE R16, R0, 0x2, R8 ;  /* 0x0000000200107825 */ /* 0x000fe200078e0208 */
[----:B------:R1:W-:Y:S01]  /*48a70*/  @P6 STG.E.U16 desc[UR8][R26.64], R25 ;  /* 0x000000191a006986 */ /* 0x0003e2000c101508 */
[----:B------:R-:W-:Y:S01]  /*48a80*/  ISETP.LT.AND P6, PT, R2, UR12, !P1 ;  /* 0x0000000c02007c0c */ /* 0x000fe2000cfc1270 */
[----:B------:R-:W-:Y:S01]  /*48a90*/  ULDC UR4, c[0x0][0x22c] ;  /* 0x00008b0000047ab9 */ /* 0x000fe20000000800 */
[----:B------:R-:W-:Y:S01]  /*48aa0*/  ISETP.LT.AND P4, PT, R19, UR6, !P1 ;  /* 0x0000000613007c0c */ /* 0x000fe2000cf81270 */
[----:B0-----:R-:W2:Y:S07]  /*48ab0*/  LDL.LU R2, [R1+0xe8] ;  /* 0x0000e80001027983 */ /* 0x001eae0000300800 */
[----:B------:R0:W-:Y:S01]  /*48ac0*/  @P3 STG.E.U16 desc[UR8][R16.64], R3 ;  /* 0x0000000310003986 */ /* 0x0001e2000c101508 */
[----:B-1----:R-:W-:Y:S01]  /*48ad0*/  VIADD R26, R29, 0xd ;  /* 0x0000000d1d1a7836 */ /* 0x002fe20000000000 */
[----:B------:R-:W-:Y:S01]  /*48ae0*/  ISETP.LT.AND P5, PT, R24, UR10, !P1 ;  /* 0x0000000a18007c0c */ /* 0x000fe2000cfa1270 */
[C---:B------:R-:W-:Y:S01]  /*48af0*/  IMAD.WIDE R18, R0.reuse, 0x2, R10 ;  /* 0x0000000200127825 */ /* 0x040fe200078e020a */
[----:B------:R-:W3:Y:S01]  /*48b00*/  LDL.LU R29, [R1+0xd8] ;  /* 0x0000d800011d7983 */ /* 0x000ee20000300800 */
[----:B------:R-:W-:Y:S01]  /*48b10*/  PRMT R28, R7, 0x7632, R28 ;  /* 0x00007632071c7816 */ /* 0x000fe2000000001c */
[----:B------:R-:W-:Y:S01]  /*48b20*/  ULDC UR6, c[0x0][0x228] ;  /* 0x00008a0000067ab9 */ /* 0x000fe20000000800 */
[----:B------:R-:W-:Y:S01]  /*48b30*/  IMAD.WIDE R24, R0, 0x2, R22 ;  /* 0x0000000200187825 */ /* 0x000fe200078e0216 */
[----:B------:R-:W-:Y:S01]  /*48b40*/  ISETP.GE.AND P0, PT, R26, UR4, PT ;  /* 0x000000041a007c0c */ /* 0x000fe2000bf06270 */
[----:B------:R1:W-:Y:S01]  /*48b50*/  @P4 STG.E.U16 desc[UR8][R18.64], R7 ;  /* 0x0000000712004986 */ /* 0x0003e2000c101508 */
[----:B------:R-:W-:Y:S01]  /*48b60*/  ULDC UR4, c[0x0][0x228] ;  /* 0x00008a0000047ab9 */ /* 0x000fe20000000800 */
[----:B------:R-:W-:Y:S01]  /*48b70*/  ULDC UR10, c[0x0][0x228] ;  /* 0x00008a00000a7ab9 */ /* 0x000fe20000000800 */
[----:B------:R-:W-:Y:S01]  /*48b80*/  ULDC UR12, c[0x0][0x228] ;  /* 0x00008a00000c7ab9 */ /* 0x000fe20000000800 */
[----:B0-----:R-:W4:Y:S01]  /*48b90*/  LDL.LU R16, [R1+0xf8] ;  /* 0x0000f80001107983 */ /* 0x001f220000300800 */
[----:B------:R-:W-:-:S03]  /*48ba0*/  IMAD.WIDE R26, R0, 0x2, R20 ;  /* 0x00000002001a7825 */ /* 0x000fc600078e0214 */
[----:B------:R-:W3:Y:S04]  /*48bb0*/  LDL R17, [R1+0x1ce4] ;  /* 0x001ce40001117983 */ /* 0x000ee80000100800 */
[----:B------:R-:W2:Y:S04]  /*48bc0*/  LDL R3, [R1+0x1cd4] ;  /* 0x001cd40001037983 */ /* 0x000ea80000100800 */
[----:B------:R0:W-:Y:S04]  /*48bd0*/  @P5 STG.E.U16 desc[UR8][R24.64], R28 ;  /* 0x0000001c18005986 */ /* 0x0001e8000c101508 */
[----:B-1----:R-:W3:Y:S04]  /*48be0*/  LDL.LU R7, [R1+0x1dd8] ;  /* 0x001dd80001077983 */ /* 0x002ee80000300800 */
[----:B------:R-:W3:Y:S04]  /*48bf0*/  LDL R19, [R1+0x1cd8] ;  /* 0x001cd80001137983 */ /* 0x000ee80000100800 */
[----:B0-----:R-:W3:Y:S04]  /*48c00*/  LDL R24, [R1+0x1ce0] ;  /* 0x001ce00001187983 */ /* 0x001ee80000100800 */
[----:B------:R-:W3:Y:S04]  /*48c10*/  LDL R25, [R1+0x1cd0] ;  /* 0x001cd00001197983 */ /* 0x000ee80000100800 */
[----:B----4-:R0:W-:Y:S04]  /*48c20*/  @P6 STG.E.U16 desc[UR8][R26.64], R16 ;  /* 0x000000101a006986 */ /* 0x0101e8000c101508 */
[----:B0-----:R-:W4:Y:S01]  /*48c30*/  LDL R27, [R1+0x1ce8] ;  /* 0x001ce800011b7983 */ /* 0x001f220000100800 */
[----:B------:R-:W-:-:S02]  /*48c40*/  PRMT R18, R16, 0x7632, R18 ;  /* 0x0000763210127816 */ /* 0x000fc40000000012 */
[----:B--2---:R-:W-:Y:S01]  /*48c50*/  ISETP.LT.AND P5, PT, R3, UR12, !P0 ;  /* 0x0000000c03007c0c */ /* 0x004fe2000c7a1270 */
[----:B------:R-:W-:Y:S01]  /*48c60*/  VIADD R3, R0, UR26 ;  /* 0x0000001a00037c36 */ /* 0x000fe20008000000 */
[----:B------:R-:W-:Y:S01]  /*48c70*/  PRMT R28, R2, 0x7632, R28 ;  /* 0x00007632021c7816 */ /* 0x000fe2000000001c */
[----:B------:R0:W-:Y:S01]  /*48c80*/  STL [R1+0x1dcc], R15 ;  /* 0x001dcc0f01007387 */ /* 0x0001e20000100800 */
[----:B------:R-:W-:Y:S01]  /*48c90*/  ULDC UR12, c[0x0][0x228] ;  /* 0x00008a00000c7ab9 */ /* 0x000fe20000000800 */
[----:B---3--:R-:W-:Y:S01]  /*48ca0*/  ISETP.LT.AND P6, PT, R25, UR10, !P0 ;  /* 0x0000000a19007c0c */ /* 0x008fe2000c7c1270 */
[----:B------:R-:W-:Y:S01]  /*48cb0*/  ULDC UR10, c[0x0][0x228] ;  /* 0x00008a00000a7ab9 */ /* 0x000fe20000000800 */
[----:B----4-:R-:W-:Y:S01]  /*48cc0*/  ISETP.LT.AND P4, PT, R27, UR4, !P1 ;  /* 0x000000041b007c0c */ /* 0x010fe2000cf81270 */
[----:B------:R-:W-:Y:S02]  /*48cd0*/  ULDC UR4, c[0x0][0x228] ;  /* 0x00008a0000047ab9 */ /* 0x000fe40000000800 */
[----:B------:R-:W-:Y:S01]  /*48ce0*/  ISETP.LT.AND P3, PT, R17, UR4, !P1 ;  /* 0x0000000411007c0c */ /* 0x000fe2000cf61270 */
[----:B------:R-:W-:Y:S01]  /*48cf0*/  IMAD.WIDE R16, R0, 0x2, R6 ;  /* 0x0000000200107825 */ /* 0x000fe200078e0206 */
[----:B------:R-:W-:Y:S01]  /*48d00*/  ISETP.LT.AND P1, PT, R24, UR6, !P1 ;  /* 0x0000000618007c0c */ /* 0x000fe2000cf21270 */
[----:B------:R-:W-:Y:S01]  /*48d10*/  ULDC UR4, c[0x0][0x228] ;  /* 0x00008a0000047ab9 */ /* 0x000fe20000000800 */
[----:B------:R-:W-:Y:S01]  /*48d20*/  ULDC UR6, c[0x0][0x228] ;  /* 0x00008a0000067ab9 */ /* 0x000fe20000000800 */
[----:B------:R-:W-:-:S04]  /*48d30*/  IMAD.WIDE R26, R0, 0x2, R4 ;  /* 0x00000002001a7825 */ /* 0x000fc800078e0204 */
[----:B------:R-:W-:Y:S01]  /*48d40*/  IMAD.WIDE R24, R0, 0x2, R14 ;  /* 0x0000000200187825 */ /* 0x000fe200078e020e */
[----:B------:R1:W-:Y:S01]  /*48d50*/  @P4 STG.E.U16 desc[UR8][R16.64], R18 ;  /* 0x0000001210004986 */ /* 0x0003e2000c101508 */
[----:B------:R-:W-:Y:S01]  /*48d60*/  ISETP.LT.AND P4, PT, R19, UR14, !P0 ;  /* 0x0000000e13007c0c */ /* 0x000fe2000c781270 */
[----:B------:R-:W-:Y:S02]  /*48d70*/  ULDC UR14, c[0x0][0x228] ;  /* 0x00008a00000e7ab9 */ /* 0x000fe40000000800 */
[----:B0-----:R-:W2:Y:S04]  /*48d80*/  LDL.LU R15, [R1+0xb8] ;  /* 0x0000b800010f7983 */ /* 0x001ea80000300800 */
[----:B------:R0:W-:Y:S01]  /*48d90*/  @P3 STG.E.U16 desc[UR8][R26.64], R2 ;  /* 0x000000021a003986 */ /* 0x0001e2000c101508 */
[----:B-1----:R-:W-:-:S03]  /*48da0*/  IMAD.WIDE R18, R3, 0x2, R12 ;  /* 0x0000000203127825 */ /* 0x002fc600078e020c */
[----:B------:R1:W-:Y:S01]  /*48db0*/  @P1 STG.E.U16 desc[UR8][R24.64], R28 ;  /* 0x0000001c18001986 */ /* 0x0003e2000c101508 */
[----:B------:R-:W-:-:S03]  /*48dc0*/  PRMT R0, R29, 0x7632, R0 ;  /* 0x000076321d007816 */ /* 0x000fc60000000000 */
[----:B------:R3:W-:Y:S04]  /*48dd0*/  @P6 STG.E.U16 desc[UR8][R18.64], R29 ;  /* 0x0000001d12006986 */ /* 0x0007e8000c101508 */
[----:B0-----:R-:W4:Y:S04]  /*48de0*/  LDL.LU R2, [R1+0x1dd4] ;  /* 0x001dd40001027983 */ /* 0x001f280000300800 */
[----:B-1----:R-:W2:Y:S04]  /*48df0*/  LDL R28, [R1+0x1ce4] ;  /* 0x001ce400011c7983 */ /* 0x002ea80000100800 */
[----:B------:R-:W4:Y:S04]  /*48e00*/  LDL.LU R24, [R1+0xc8] ;  /* 0x0000c80001187983 */ /* 0x000f280000300800 */
[----:B------:R-:W2:Y:S04]  /*48e10*/  LDL R25, [R1+0xbf0] ;  /* 0x000bf00001197983 */ /* 0x000ea80000100800 */
[----:B---3--:R-:W3:Y:S04]  /*48e20*/  LDL.LU R29, [R1+0x1dd0] ;  /* 0x001dd000011d7983 */ /* 0x008ee80000300800 */
[----:B------:R-:W3:Y:S04]  /*48e30*/  LDL R18, [R1+0x1cdc] ;  /* 0x001cdc0001127983 */ /* 0x000ee80000100800 */
[----:B------:R-:W3:Y:S01]  /*48e40*/  LDL R19, [R1+0x1ce8] ;  /* 0x001ce80001137983 */ /* 0x000ee20000100800 */
[----:B------:R-:W-:-:S04]  /*48e50*/  IMAD.WIDE R16, R3, 0x2, R8 ;  /* 0x0000000203107825 */ /* 0x000fc800078e0208 */
[C---:B------:R-:W-:Y:S01]  /*48e60*/  IMAD.WIDE R26, R3.reuse, 0x2, R10 ;  /* 0x00000002031a7825 */ /* 0x040fe200078e020a */
[----:B------:R0:W-:Y:S03]  /*48e70*/  @P5 STG.E.U16 desc[UR8][R16.64], R0 ;  /* 0x0000000010005986 */ /* 0x0001e6000c101508 */
[----:B0-----:R-:W-:Y:S01]  /*48e80*/  IMAD.WIDE R16, R3, 0x2, R22 ;  /* 0x0000000203107825 */ /* 0x001fe200078e0216 */
[----:B----4-:R0:W-:Y:S01]  /*48e90*/  @P4 STG.E.U16 desc[UR8][R26.64], R24 ;  /* 0x000000181a004986 */ /* 0x0101e2000c101508 */
[----:B------:R-:W-:Y:S01]  /*48ea0*/  ISETP.LT.AND P4, PT, R2, UR6, !P0 ;  /* 0x0000000602007c0c */ /* 0x000fe2000c781270 */
[----:B------:R-:W-:Y:S01]  /*48eb0*/  ULDC UR6, c[0x0][0x228] ;  /* 0x00008a0000067ab9 */ /* 0x000fe20000000800 */
[----:B--2---:R-:W-:Y:S01]  /*48ec0*/  ISETP.LT.AND P6, PT, R28, UR12, !P0 ;  /* 0x0000000c1c007c0c */ /* 0x004fe2000c7c1270 */
[----:B------:R-:W-:Y:S01]  /*48ed0*/  VIADD R28, R25, 0xe ;  /* 0x0000000e191c7836 */ /* 0x000fe20000000000 */
[----:B---3--:R-:W-:Y:S01]  /*48ee0*/  ISETP.LT.AND P3, PT, R18, UR4, !P0 ;  /* 0x0000000412007c0c */ /* 0x008fe2000c761270 */
[----:B------:R-:W-:Y:S01]  /*48ef0*/  ULDC UR4, c[0x0][0x22c] ;  /* 0x00008b0000047ab9 */ /* 0x000fe20000000800 */
[----:B------:R-:W-:-:S02]  /*48f00*/  PRMT R0, R24, 0x7632, R0 ;  /* 0x0000763218007816 */ /* 0x000fc40000000000 */
[----:B------:R-:W-:Y:S01]  /*48f10*/  ISETP.LT.AND P5, PT, R19, UR10, !P0 ;  /* 0x0000000a13007c0c */ /* 0x000fe2000c7a1270 */
[----:B------:R-:W-:Y:S01]  /*48f20*/  IMAD.WIDE R18, R3, 0x2, R20 ;  /* 0x0000000203127825 */ /* 0x000fe200078e0214 */
[----:B------:R1:W-:Y:S01]  /*48f30*/  STL [R1+0x1dc8], R2 ;  /* 0x001dc80201007387 */ /* 0x0003e20000100800 */
[----:B------:R-:W-:Y:S01]  /*48f40*/  ISETP.GE.AND P1, PT, R28, UR4, PT ;  /* 0x000000041c007c0c */ /* 0x000fe2000bf26270 */
[----:B------:R-:W-:Y:S01]  /*48f50*/  ULDC UR4, c[0x0][0x228] ;  /* 0x00008a0000047ab9 */ /* 0x000fe20000000800 */
[----:B------:R-:W-:Y:S01]  /*48f60*/  PRMT R29, R15, 0x7632, R29 ;  /* 0x000076320f1d7816 */ /* 0x000fe2000000001d */
[C---:B0-----:R-:W-:Y:S01]  /*48f70*/  IMAD.WIDE R24, R3.reuse, 0x2, R6 ;  /* 0x0000000203187825 */ /* 0x041fe200078e0206 */
[----:B------:R-:W-:Y:S01]  /*48f80*/  ULDC UR10, c[0x0][0x228] ;  /* 0x00008a00000a7ab9 */ /* 0x000fe20000000800 */
[----:B------:R-:W-:Y:S01]  /*48f90*/  ULDC UR12, c[0x0][0x228] ;  /* 0x00008a00000c7ab9 */ /* 0x000fe20000000800 */
[----:B------:R0:W-:Y:S04]  /*48fa0*/  @P3 STG.E.U16 desc[UR8][R16.64], R0 ;  /* 0x0000000010003986 */ /* 0x0001e8000c101508 */
[----:B-1----:R-:W2:Y:S04]  /*48fb0*/  LDL.LU R2, [R1+0x11c] ;  /* 0x00011c0001027983 */ /* 0x002ea80000300800 */
[----:B------:R-:W3:Y:S04]  /*48fc0*/  LDL R28, [R1+0xbf0] ;  /* 0x000bf000011c7983 */ /* 0x000ee80000100800 */
[----:B0-----:R-:W4:Y:S04]  /*48fd0*/  LDL R0, [R1+0x1cd4] ;  /* 0x001cd40001007983 */ /* 0x001f280000100800 */
[----:B------:R-:W2:Y:S04]  /*48fe0*/  LDL R16, [R1+0x1cd8] ;  /* 0x001cd80001107983 */ /* 0x000ea80000100800 */
[----:B------:R-:W2:Y:S04]  /*48ff0*/  LDL.LU R17, [R1+0xa8] ;  /* 0x0000a80001117983 */ /* 0x000ea80000300800 */
[----:B------:R0:W-:Y:S04]  /*49000*/  @P4 STG.E.U16 desc[UR8][R18.64], R15 ;  /* 0x0000000f12004986 */ /* 0x0001e8000c101508 */
[----:B0-----:R-:W2:Y:S04]  /*49010*/  LDL.LU R15, [R1+0x1dcc] ;  /* 0x001dcc00010f7983 */ /* 0x001ea80000300800 */
[----:B------:R-:W2:Y:S04]  /*49020*/  LDL R18, [R1+0x1ce0] ;  /* 0x001ce00001127983 */ /* 0x000ea80000100800 */
[----:B------:R-:W2:Y:S01]  /*49030*/  LDL R19, [R1+0x1cd0] ;  /* 0x001cd00001137983 */ /* 0x000ea20000100800 */
[----:B------:R-:W-:-:S03]  /*49040*/  IMAD.WIDE R26, R3, 0x2, R4 ;  /* 0x00000002031a7825 */ /* 0x000fc600078e0204 */
[----:B------:R0:W-:Y:S04]  /*49050*/  @P5 STG.E.U16 desc[UR8][R24.64], R29 ;  /* 0x0000001d18005986 */ /* 0x0001e8000c101508 */
[----:B------:R-:W-:Y:S04]  /*49060*/  STL [R1+0x1dbc], R12 ;  /* 0x001dbc0c01007387 */ /* 0x000fe80000100800 */
[----:B------:R-:W-:Y:S01]  /*49070*/  STL [R1+0x1db8], R13 ;  /* 0x001db80d01007387 */ /* 0x000fe20000100800 */
[----:B---3--:R-:W-:Y:S01]  /*49080*/  VIADD R28, R28, 0xf ;  /* 0x0000000f1c1c7836 */ /* 0x008fe20000000000 */
[----:B----4-:R-:W-:Y:S01]  /*49090*/  ISETP.LT.AND P5, PT, R0, UR10, !P1 ;  /* 0x0000000a00007c0c */ /* 0x010fe2000cfa1270 */
[----:B------:R-:W-:Y:S01]  /*490a0*/  VIADD R0, R3, UR26 ;  /* 0x0000001a03007c36 */ /* 0x000fe20008000000 */
[----:B------:R-:W-:Y:S01]  /*490b0*/  ULDC UR10, c[0x0][0x228] ;  /* 0x00008a00000a7ab9 */ /* 0x000fe20000000800 */
[----:B--2---:R1:W-:Y:S01]  /*490c0*/  @P6 STG.E.U16 desc[UR8][R26.64], R17 ;  /* 0x000000111a006986 */ /* 0x0043e2000c101508 */
[----:B------:R-:W-:-:S02]  /*490d0*/  ISETP.LT.AND P6, PT, R16, UR12, !P1 ;  /* 0x0000000c10007c0c */ /* 0x000fc4000cfc1270 */
[----:B0-----:R-:W-:Y:S01]  /*490e0*/  PRMT R29, R17, 0x7632, R29 ;  /* 0x00007632111d7816 */ /* 0x001fe2000000001d */
[----:B------:R-:W-:Y:S01]  /*490f0*/  IMAD.WIDE R24, R0, 0x2, R8 ;  /* 0x0000000200187825 */ /* 0x000fe200078e0208 */
[----:B------:R-:W-:Y:S01]  /*49100*/  ULDC UR12, c[0x0][0x228] ;  /* 0x00008a00000c7ab9 */ /* 0x000fe20000000800 */
[----:B------:R-:W-:Y:S02]  /*49110*/  ISETP.LT.AND P3, PT, R18, UR4, !P0 ;  /* 0x0000000412007c0c */ /* 0x000fe4000c761270 */
[----:B------:R-:W-:Y:S01]  /*49120*/  ISETP.LT.AND P4, PT, R19, UR6, !P1 ;  /* 0x0000000613007c0c */ /* 0x000fe2000cf81270 */
[----:B-1----:R-:W-:Y:S01]  /*49130*/  IMAD.WIDE R16, R3, 0x2, R14 ;  /* 0x0000000203107825 */ /* 0x002fe200078e020e */
[----:B------:R-:W-:Y:S01]  /*49140*/  ULDC UR4, c[0x0][0x22c] ;  /* 0x00008b0000047ab9 */ /* 0x000fe20000000800 */
[----:B------:R-:W-:Y:S02]  /*49150*/  ULDC UR6, c[0x0][0x228] ;  /* 0x00008a0000067ab9 */ /* 0x000fe40000000800 */
[----:B------:R-:W-:-:S02]  /*49160*/  IMAD.WIDE R18, R0, 0x2, R12 ;  /* 0x0000000200127825 */ /* 0x000fc400078e020c */
[----:B------:R-:W2:Y:S01]  /*49170*/  LDL.LU R13, [R1+0xec] ;  /* 0x0000ec00010d7983 */ /* 0x000ea20000300800 */
[----:B------:R-:W-:Y:S01]  /*49180*/  ISETP.GE.AND P0, PT, R28, UR4, PT ;  /* 0x000000041c007c0c */ /* 0x000fe2000bf06270 */
[----:B------:R-:W-:Y:S01]  /*49190*/  IMAD.WIDE R26, R0, 0x2, R10 ;  /* 0x00000002001a7825 */ /* 0x000fe200078e020a */
[----:B------:R-:W-:Y:S01]  /*491a0*/  PRMT R3, R2, 0x7632, R3 ;  /* 0x0000763202037816 */ /* 0x000fe20000000003 */
[----:B------:R-:W-:Y:S01]  /*491b0*/  STL [R1+0x1dc4], R8 ;  /* 0x001dc40801007387 */ /* 0x000fe20000100800 */
[----:B------:R-:W-:-:S03]  /*491c0*/  ULDC UR4, c[0x0][0x228] ;  /* 0x00008a0000047ab9 */ /* 0x000fc60000000800 */
        /* <DEDUP_REMOVED lines=12> */
[----:B--2---:R-:W-:Y:S01]  /*49290*/  @P6 STG.E.U16 desc[UR8][R26.64], R28 ;  /* 0x0000001c1a006986 */ /* 0x004fe2000c101508 */
[----:B----4-:R-:W-:Y:S01]  /*492a0*/  ISETP.LT.AND P4, PT, R29, UR10, !P1 ;  /* 0x0000000a1d007c0c */ /* 0x010fe2000cf81270 */
[----:B------:R-:W-:Y:S01]  /*492b0*/  ULDC UR10, c[0x0][0x228] ;  /* 0x00008a00000a7ab9 */ /* 0x000fe20000000800 */
[----:B------:R-:W-:Y:S02]  /*492c0*/  PRMT R8, R28, 0x7632, R8 ;  /* 0x000076321c087816 */ /* 0x000fe40000000008 */
[----:B------:R-:W-:Y:S01]  /*492d0*/  ISETP.LT.AND P3, PT, R16, UR12, !P1 ;  /* 0x0000000c10007c0c */ /* 0x000fe2000cf61270 */
[----:B------:R-:W-:Y:S01]  /*492e0*/  ULDC UR12, c[0x0][0x228] ;  /* 0x00008a00000c7ab9 */ /* 0x000fe20000000800 */
[----:B---3--:R-:W-:Y:S02]  /*492f0*/  ISETP.LT.AND P5, PT, R2, UR6, !P1 ;  /* 0x0000000602007c0c */ /* 0x008fe4000cfa1270 */
[----:B------:R-:W-:Y:S01]  /*49300*/  ISETP.LT.AND P6, PT, R19, UR4, !P1 ;  /* 0x0000000413007c0c */ /* 0x000fe2000cfc1270 */
[----:B------:R0:W-:Y:S01]  /*49310*/  STL [R1+0x1db4], R2 ;  /* 0x001db40201007387 */ /* 0x0001e20000100800 */
[----:B------:R-:W-:Y:S01]  /*49320*/  ISETP.LT.AND P1, PT, R17, UR14, !P1 ;  /* 0x0000000e11007c0c */ /* 0x000fe2000cf21270 */
[C---:B------:R-:W-:Y:S01]  /*49330*/  IMAD.WIDE R16, R0.reuse, 0x2, R22 ;  /* 0x0000000200107825 */ /* 0x040fe200078e0216 */
[----:B------:R-:W-:Y:S01]  /*49340*/  PRMT R12, R9, 0x7632, R12 ;  /* 0x00007632090c7816 */ /* 0x000fe2000000000c */
[----:B------:R-:W-:Y:S01]  /*49350*/  ULDC UR4, c[0x0][0x228] ;  /* 0x00008a0000047ab9 */ /* 0x000fe20000000800 */
[----:B------:R-:W-:Y:S01]  /*49360*/  PRMT R3, R13, 0x7632, R3 ;  /* 0x000076320d037816 */ /* 0x000fe20000000003 */
[C---:B------:R-:W-:Y:S01]  /*49370*/  IMAD.WIDE R18, R0.reuse, 0x2, R20 ;  /* 0x0000000200127825 */ /* 0x040fe200078e0214 */
[----:B------:R-:W-:Y:S01]  /*49380*/  ULDC UR6, c[0x0][0x228] ;  /* 0x00008a0000067ab9 */ /* 0x000fe20000000800 */
[----:B------:R-:W-:Y:S01]  /*49390*/  ULDC UR14, c[0x0][0x228] ;  /* 0x00008a00000e7ab9 */ /* 0x000fe20000000800 */
[----:B0-----:R-:W2:Y:S04]  /*493a0*/  LDL.LU R2, [R1+0xdc] ;  /* 0x0000dc0001027983 */ /* 0x001ea80000300800 */
        /* <DEDUP_REMOVED lines=10> */
[----:B------:R0:W-:Y:S01]  /*49450*/  @P4 STG.E.U16 desc[UR8][R24.64], R12 ;  /* 0x0000000c18004986 */ /* 0x0001e2000c101508 */
[----:B------:R-:W-:-:S03]  /*49460*/  IMAD.WIDE R26, R0, 0x2, R4 ;  /* 0x00000002001a7825 */ /* 0x000fc600078e0204 */
[----:B0-----:R-:W3:Y:S04]  /*49470*/  LDL.LU R12, [R1+0x1dbc] ;  /* 0x001dbc00010c7983 */ /* 0x001ee80000300800 */
[----:B------:R-:W3:Y:S04]  /*49480*/  LDL R25, [R1+0x1cd0] ;  /* 0x001cd00001197983 */ /* 0x000ee80000100800 */
[----:B------:R0:W-:Y:S04]  /*49490*/  @P3 STG.E.U16 desc[UR8][R26.64], R13 ;  /* 0x0000000d1a003986 */ /* 0x0001e8000c101508 */
[----:B0-----:R-:W3:Y:S01]  /*494a0*/  LDL.LU R13, [R1+0x1db8] ;  /* 0x001db800010d7983 */ /* 0x001ee20000300800 */
[----:B------:R-:W-:-:S05]  /*494b0*/  IMAD.WIDE R28, R0, 0x2, R14 ;  /* 0x00000002001c7825 */ /* 0x000fca00078e020e */
[----:B------:R0:W-:Y:S02]  /*494c0*/  @P1 STG.E.U16 desc[UR8][R28.64], R3 ;  /* 0x000000031c001986 */ /* 0x0001e4000c101508 */
[----:B0-----:R-:W-:Y:S01]  /*494d0*/  VIADD R3, R0, UR26 ;  /* 0x0000001a00037c36 */ /* 0x001fe20008000000 */
[----:B--2---:R-:W-:Y:S02]  /*494e0*/  PRMT R28, R2, 0x7632, R28 ;  /* 0x00007632021c7816 */ /* 0x004fe4000000001c */
[----:B----4-:R-:W-:Y:S01]  /*494f0*/  ISETP.LT.AND P6, PT, R16, UR12, !P0 ;  /* 0x0000000c10007c0c */ /* 0x010fe2000c7c1270 */
[----:B------:R-:W-:Y:S01]  /*49500*/  VIADD R0, R17, 0x10 ;  /* 0x0000001011007836 */ /* 0x000fe20000000000 */
[----:B---3--:R-:W-:Y:S01]  /*49510*/  ISETP.LT.AND P4, PT, R18, UR6, !P0 ;  /* 0x0000000612007c0c */ /* 0x008fe2000c781270 */
[----:B------:R-:W-:Y:S01]  /*49520*/  ULDC UR6, c[0x0][0x228] ;  /* 0x00008a0000067ab9 */ /* 0x000fe20000000800 */
[----:B------:R-:W-:Y:S01]  /*49530*/  ISETP.LT.AND P5, PT, R19, UR10, !P0 ;  /* 0x0000000a13007c0c */ /* 0x000fe2000c7a1270 */
[----:B------:R-:W-:Y:S01]  /*49540*/  IMAD.WIDE R18, R3, 0x2, R8 ;  /* 0x0000000203127825 */ /* 0x000fe200078e0208 */
[----:B------:R-:W-:Y:S01]  /*49550*/  ISETP.LT.AND P3, PT, R25, UR4, !P0 ;  /* 0x0000000419007c0c */ /* 0x000fe2000c761270 */
[----:B------:R-:W-:Y:S01]  /*49560*/  ULDC UR4, c[0x0][0x22c] ;  /* 0x00008b0000047ab9 */ /* 0x000fe20000000800 */
[----:B------:R-:W-:Y:S01]  /*49570*/  PRMT R29, R21, 0x7632, R29 ;  /* 0x00007632151d7816 */ /* 0x000fe2000000001d */
[----:B------:R-:W-:Y:S01]  /*49580*/  ULDC UR10, c[0x0][0x228] ;  /* 0x00008a00000a7ab9 */ /* 0x000fe20000000800 */
[----:B------:R-:W-:Y:S01]  /*49590*/  ISETP.GE.AND P1, PT, R0, UR4, PT ;  /* 0x0000000400007c0c */ /* 0x000fe2000bf26270 */
[----:B------:R-:W-:Y:S01]  /*495a0*/  IMAD.WIDE R24, R3, 0x2, R10 ;  /* 0x0000000203187825 */ /* 0x000fe200078e020a */
[----:B------:R-:W-:Y:S01]  /*495b0*/  ULDC UR4, c[0x0][0x228] ;  /* 0x00008a0000047ab9 */ /* 0x000fe20000000800 */
[----:B------:R-:W-:-:S02]  /*495c0*/  ULDC UR12, c[0x0][0x228] ;  /* 0x00008a00000c7ab9 */ /* 0x000fc40000000800 */
[C---:B------:R-:W-:Y:S01]  /*495d0*/  IMAD.WIDE R16, R3.reuse, 0x2, R12 ;  /* 0x0000000203107825 */ /* 0x040fe200078e020c */
[----:B------:R0:W-:Y:S04]  /*495e0*/  STL [R1+0x1dac], R13 ;  /* 0x001dac0d01007387 */ /* 0x0001e80000100800 */
[----:B------:R-:W-:Y:S04]  /*495f0*/  @P3 STG.E.U16 desc[UR8][R16.64], R2 ;  /* 0x0000000210003986 */ /* 0x000fe8000c101508 */
[----:B0-----:R-:W2:Y:S04]  /*49600*/  LDL.LU R13, [R1+0xbc] ;  /* 0x0000bc00010d7983 */ /* 0x001ea80000300800 */
[----:B------:R0:W-:Y:S04]  /*49610*/  STL [R1+0x1da8], R9 ;  /* 0x001da80901007387 */ /* 0x0001e80000100800 */
[----:B------:R1:W-:Y:S04]  /*49620*/  @P4 STG.E.U16 desc[UR8][R18.64], R28 ;  /* 0x0000001c12004986 */ /* 0x0003e8000c101508 */
[----:B0-----:R-:W3:Y:S04]  /*49630*/  LDL.LU R9, [R1+0xac] ;  /* 0x0000ac0001097983 */ /* 0x001ee80000300800 */
[----:B------:R-:W4:Y:S04]  /*49640*/  LDL R0, [R1+0x1cd0] ;  /* 0x001cd00001007983 */ /* 0x000f280000100800 */
[----:B------:R-:W3:Y:S04]  /*49650*/  LDL.LU R2, [R1+0x1db4] ;  /* 0x001db40001027983 */ /* 0x000ee80000300800 */
[----:B-1----:R-:W4:Y:S04]  /*49660*/  LDL R19, [R1+0x1ce8] ;  /* 0x001ce80001137983 */ /* 0x002f280000100800 */
[----:B------:R-:W4:Y:S04]  /*49670*/  LDL R16, [R1+0x1ce4] ;  /* 0x001ce40001107983 */ /* 0x000f280000100800 */
[----:B------:R-:W4:Y:S04]  /*49680*/  LDL R17, [R1+0x1ce0] ;  /* 0x001ce00001117983 */ /* 0x000f280000100800 */
[----:B------:R0:W-:Y:S04]  /*49690*/  @P5 STG.E.U16 desc[UR8][R24.64], R21 ;  /* 0x0000001518005986 */ /* 0x0001e8000c101508 */
[----:B0-----:R-:W4:Y:S01]  /*496a0*/  LDL.LU R21, [R1+0x1db0] ;  /* 0x001db00001157983 */ /* 0x001f220000300800 */
[----:B------:R-:W-:-:S05]  /*496b0*/  IMAD.WIDE R26, R3, 0x2, R22 ;  /* 0x00000002031a7825 */ /* 0x000fca00078e0216 */
[----:B------:R-:W-:Y:S01]  /*496c0*/  @P6 STG.E.U16 desc[UR8][R26.64], R29 ;  /* 0x0000001d1a006986 */ /* 0x000fe2000c101508 */
[----:B------:R-:W-:-:S03]  /*496d0*/  IMAD.WIDE R24, R3, 0x2, R6 ;  /* 0x0000000203187825 */ /* 0x000fc600078e0206 */
[----:B------:R0:W-:Y:S04]  /*496e0*/  STL [R1+0x1d9c], R29 ;  /* 0x001d9c1d01007387 */ /* 0x0001e80000100800 */
[----:B0-----:R-:W4:Y:S04]  /*496f0*/  LDL R29, [R1+0xbf0] ;  /* 0x000bf000011d7983 */ /* 0x001f280000100800 */
[----:B------:R0:W-:Y:S04]  /*49700*/  STL [R1+0x1da4], R7 ;  /* 0x001da40701007387 */ /* 0x0001e80000100800 */
[----:B0-----:R-:W4:Y:S01]  /*49710*/  LDL.LU R7, [R1+0x80] ;  /* 0x0000800001077983 */ /* 0x001f220000300800 */
[----:B--2---:R-:W-:-:S02]  /*49720*/  PRMT R28, R13, 0x7632, R28 ;  /* 0x000076320d1c7816 */ /* 0x004fc4000000001c */
[----:B---3--:R-:W-:Y:S01]  /*49730*/  ISETP.LT.AND P5, PT, R2, UR4, !P0 ;  /* 0x0000000402007c0c */ /* 0x008fe2000c7a1270 */
[----:B------:R-:W-:Y:S01]  /*49740*/  ULDC UR4, c[0x0][0x228] ;  /* 0x00008a0000047ab9 */ /* 0x000fe20000000800 */
[----:B----4-:R-:W-:Y:S02]  /*49750*/  ISETP.LT.AND P4, PT, R19, UR6, !P0 ;  /* 0x0000000613007c0c */ /* 0x010fe4000c781270 */
        /* <DEDUP_REMOVED lines=196> */
[----:B---3--:R-:W-:Y:S02]  /*4a3a0*/  ISETP.LT.AND P4, PT, R18, UR6, !P0 ;  /* 0x0000000612007c0c */ /* 0x008fe4000c781270 */
[----:B------:R-:W-:Y:S01]  /*4a3b0*/  ISETP.LT.AND P5, PT, R19, UR10, !P0 ;  /* 0x0000000a13007c0c */ /* 0x000fe2000c7a1270 */
[----:B------:R-:W-:Y:S01]  /*4a3c0*/  IMAD.WIDE R18, R3, 0x2, R8 ;  /* 0x0000000203127825 */ /* 0x000fe200078e0208 */
[----:B------:R-:W-:Y:S01]  /*4a3d0*/  PRMT R29, R21, 0x7632, R29 ;  /* 0x00007632151d7816 */ /* 0x000fe2000000001d */
[----:B------:R-:W-:Y:S01]  /*4a3e0*/  ULDC UR6, c[0x0][0x228] ;  /* 0x00008a0000067ab9 */ /* 0x000fe20000000800 */
[----:B------:R-:W-:Y:S01]  /*4a3f0*/  ULDC UR10, c[0x0][0x228] ;  /* 0x00008a00000a7ab9 */ /* 0x000fe20000000800 */
[----:B------:R-:W-:Y:S01]  /*4a400*/  ISETP.LT.AND P1, PT, R25, UR4, !P0 ;  /* 0x0000000419007c0c */ /* 0x000fe2000c721270 */
[----:B------:R-:W-:Y:S01]  /*4a410*/  ULDC UR4, c[0x0][0x22c] ;  /* 0x00008b0000047ab9 */ /* 0x000fe20000000800 */
[----:B------:R0:W-:Y:S01]  /*4a420*/  STL [R1+0x1d78], R13 ;  /* 0x001d780d01007387 */ /* 0x0001e20000100800 */
[----:B------:R-:W-:Y:S01]  /*4a430*/  IMAD.WIDE R16, R3, 0x2, R12 ;  /* 0x0000000203107825 */ /* 0x000fe200078e020c */
[----:B------:R-:W-:Y:S01]  /*4a440*/  ISETP.GE.AND P3, PT, R0, UR4, PT ;  /* 0x0000000400007c0c */ /* 0x000fe2000bf66270 */
[----:B------:R-:W-:Y:S01]  /*4a450*/  ULDC UR4, c[0x0][0x228] ;  /* 0x00008a0000047ab9 */ /* 0x000fe20000000800 */
[----:B------:R-:W-:-:S07]  /*4a460*/  ULDC UR12, c[0x0][0x228] ;  /* 0x00008a00000c7ab9 */ /* 0x000fce0000000800 */
[----:B------:R-:W-:Y:S04]  /*4a470*/  @P1 STG.E.U16 desc[UR8][R16.64], R2 ;  /* 0x0000000210001986 */ /* 0x000fe8000c101508 */
[----:B0-----:R-:W2:Y:S04]  /*4a480*/  LDL.LU R13, [R1+0x34] ;  /* 0x00003400010d7983 */ /* 0x001ea80000300800 */
[----:B------:R0:W-:Y:S01]  /*4a490*/  STL [R1+0x1d74], R9 ;  /* 0x001d740901007387 */ /* 0x0001e20000100800 */
[----:B------:R-:W-:-:S03]  /*4a4a0*/  IMAD.WIDE R24, R3, 0x2, R10 ;  /* 0x0000000203187825 */ /* 0x000fc600078e020a */
[----:B0-----:R-:W3:Y:S04]  /*4a4b0*/  LDL.LU R9, [R1+0x24] ;  /* 0x0000240001097983 */ /* 0x001ee80000300800 */
[----:B------:R-:W4:Y:S04]  /*4a4c0*/  LDL R0, [R1+0x1cd0] ;  /* 0x001cd00001007983 */ /* 0x000f280000100800 */
[----:B------:R-:W3:Y:S04]  /*4a4d0*/  LDL.LU R2, [R1+0x1d80] ;  /* 0x001d800001027983 */ /* 0x000ee80000300800 */
[----:B------:R0:W-:Y:S04]  /*4a4e0*/  @P4 STG.E.U16 desc[UR8][R18.64], R28 ;  /* 0x0000001c12004986 */ /* 0x0001e8000c101508 */
[----:B------:R-:W4:Y:S04]  /*4a4f0*/  LDL R16, [R1+0x1ce4] ;  /* 0x001ce40001107983 */ /* 0x000f280000100800 */
[----:B------:R-:W4:Y:S04]  /*4a500*/  LDL R17, [R1+0x1ce0] ;  /* 0x001ce00001117983 */ /* 0x000f280000100800 */
[----:B0-----:R-:W4:Y:S04]  /*4a510*/  LDL R19, [R1+0x1ce8] ;  /* 0x001ce80001137983 */ /* 0x001f280000100800 */
[----:B------:R0:W-:Y:S04]  /*4a520*/  @P5 STG.E.U16 desc[UR8][R24.64], R21 ;  /* 0x0000001518005986 */ /* 0x0001e8000c101508 */
[----:B0-----:R-:W4:Y:S01]  /*4a530*/  LDL.LU R21, [R1+0x1d7c] ;  /* 0x001d7c0001157983 */ /* 0x001f220000300800 */
[----:B------:R-:W-:-:S05]  /*4a540*/  IMAD.WIDE R26, R3, 0x2, R22 ;  /* 0x00000002031a7825 */ /* 0x000fca00078e0216 */
[----:B------:R-:W-:Y:S01]  /*4a550*/  @P6 STG.E.U16 desc[UR8][R26.64], R29 ;  /* 0x0000001d1a006986 */ /* 0x000fe2000c101508 */
[----:B------:R-:W-:-:S03]  /*4a560*/  IMAD.WIDE R24, R3, 0x2, R6 ;  /* 0x0000000203187825 */ /* 0x000fc600078e0206 */
[----:B------:R0:W-:Y:S04]  /*4a570*/  STL [R1+0x1d68], R29 ;  /* 0x001d681d01007387 */ /* 0x0001e80000100800 */
[----:B0-----:R-:W4:Y:S04]  /*4a580*/  LDL.LU R29, [R1+0x98] ;  /* 0x00009800011d7983 */ /* 0x001f280000300800 */
[----:B------:R0:W-:Y:S04]  /*4a590*/  STL [R1+0x1d70], R7 ;  /* 0x001d700701007387 */ /* 0x0001e80000100800 */
[----:B0-----:R-:W4:Y:S01]  /*4a5a0*/  LDL.LU R7, [R1+0x88] ;  /* 0x0000880001077983 */ /* 0x001f220000300800 */
[----:B--2---:R-:W-:-:S02]  /*4a5b0*/  PRMT R28, R13, 0x7632, R28 ;  /* 0x000076320d1c7816 */ /* 0x004fc4000000001c */
[----:B---3--:R-:W-:Y:S01]  /*4a5c0*/  ISETP.LT.AND P5, PT, R2, UR4, !P0 ;  /* 0x0000000402007c0c */ /* 0x008fe2000c7a1270 */
[----:B------:R-:W-:Y:S01]  /*4a5d0*/  ULDC UR4, c[0x0][0x228] ;  /* 0x00008a0000047ab9 */ /* 0x000fe20000000800 */
[----:B----4-:R-:W-:-:S11]  /*4a5e0*/  IMAD.WIDE R26, R3, 0x2, R20 ;  /* 0x00000002031a7825 */ /* 0x010fd600078e0214 */
[----:B------:R0:W-:Y:S04]  /*4a5f0*/  @P5 STG.E.U16 desc[UR8][R26.64], R13 ;  /* 0x0000000d1a005986 */ /* 0x0001e8000c101508 */
[----:B0-----:R-:W2:Y:S01]  /*4a600*/  LDL.LU R13, [R1+0x1d78] ;  /* 0x001d7800010d7983 */ /* 0x001ea20000300800 */
[----:B------:R-:W-:Y:S02]  /*4a610*/  ISETP.LT.AND P4, PT, R19, UR6, !P0 ;  /* 0x0000000613007c0c */ /* 0x000fe4000c781270 */
[----:B------:R-:W-:Y:S02]  /*4a620*/  ISETP.LT.AND P1, PT, R16, UR10, !P0 ;  /* 0x0000000a10007c0c */ /* 0x000fe4000c721270 */
[----:B------:R-:W-:Y:S01]  /*4a630*/  ISETP.LT.AND P6, PT, R0, UR4, !P3 ;  /* 0x0000000400007c0c */ /* 0x000fe2000dfc1270 */
[----:B------:R-:W-:Y:S01]  /*4a640*/  IMAD.WIDE R18, R3, 0x2, R4 ;  /* 0x0000000203127825 */ /* 0x000fe200078e0204 */
[----:B------:R-:W-:Y:S01]  /*4a650*/  ISETP.LT.AND P0, PT, R17, UR12, !P0 ;  /* 0x0000000c11007c0c */ /* 0x000fe2000c701270 */
[----:B------:R-:W-:Y:S01]  /*4a660*/  ULDC UR4, c[0x0][0x228] ;  /* 0x00008a0000047ab9 */ /* 0x000fe20000000800 */
[----:B------:R-:W-:Y:S01]  /*4a670*/  ULDC UR6, c[0x0][0x228] ;  /* 0x00008a0000067ab9 */ /* 0x000fe20000000800 */
[C---:B------:R-:W-:Y:S01]  /*4a680*/  VIADD R0, R3.reuse, UR26 ;  /* 0x0000001a03007c36 */ /* 0x040fe20008000000 */
[----:B------:R-:W-:Y:S01]  /*4a690*/  ULDC UR10, c[0x0][0x228] ;  /* 0x00008a00000a7ab9 */ /* 0x000fe20000000800 */
[----:B------:R-:W-:Y:S01]  /*4a6a0*/  IMAD.WIDE R16, R3, 0x2, R14 ;  /* 0x0000000203107825 */ /* 0x000fe200078e020e */
[----:B------:R-:W-:Y:S01]  /*4a6b0*/  PRMT R3, R9, 0x7632, R3 ;  /* 0x0000763209037816 */ /* 0x000fe20000000003 */
[----:B------:R0:W-:Y:S01]  /*4a6c0*/  @P4 STG.E.U16 desc[UR8][R24.64], R28 ;  /* 0x0000001c18004986 */ /* 0x0001e2000c101508 */
[----:B------:R-:W-:-:S03]  /*4a6d0*/  ULDC UR12, c[0x0][0x228] ;  /* 0x00008a00000c7ab9 */ /* 0x000fc60000000800 */
[----:B------:R1:W-:Y:S04]  /*4a6e0*/  @P1 STG.E.U16 desc[UR8][R18.64], R9 ;  /* 0x0000000912001986 */ /* 0x0003e8000c101508 */
[----:B------:R-:W-:Y:S04]  /*4a6f0*/  @P0 STG.E.U16 desc[UR8][R16.64], R3 ;  /* 0x0000000310000986 */ /* 0x000fe8000c101508 */
[----:B0-----:R-:W3:Y:S04]  /*4a700*/  LDL R24, [R1+0x1cdc] ;  /* 0x001cdc0001187983 */ /* 0x001ee80000100800 */
[----:B------:R-:W4:Y:S04]  /*4a710*/  LDL R25, [R1+0xbf0] ;  /* 0x000bf00001197983 */ /* 0x000f280000100800 */
[----:B-1----:R-:W3:Y:S04]  /*4a720*/  LDL.LU R9, [R1+0x1d74] ;  /* 0x001d740001097983 */ /* 0x002ee80000300800 */
[----:B------:R-:W3:Y:S01]  /*4a730*/  LDL R19, [R1+0x1cd8] ;  /* 0x001cd80001137983 */ /* 0x000ee20000100800 */
[----:B--2---:R-:W-:-:S05]  /*4a740*/  IMAD.WIDE R26, R0, 0x2, R12 ;  /* 0x00000002001a7825 */ /* 0x004fca00078e020c */
[----:B------:R0:W-:Y:S04]  /*4a750*/  @P6 STG.E.U16 desc[UR8][R26.64], R29 ;  /* 0x0000001d1a006986 */ /* 0x0001e8000c101508 */
[----:B0-----:R-:W2:Y:S01]  /*4a760*/  LDL R27, [R1+0x1cd4] ;  /* 0x001cd400011b7983 */ /* 0x001ea20000100800 */
[----:B------:R-:W-:Y:S01]  /*4a770*/  PRMT R26, R29, 0x7632, R26 ;  /* 0x000076321d1a7816 */ /* 0x000fe2000000001a */
[----:B------:R-:W-:Y:S02]  /*4a780*/  IMAD.WIDE R16, R0, 0x2, R22 ;  /* 0x0000000200107825 */ /* 0x000fe400078e0216 */
[----:B------:R0:W-:Y:S02]  /*4a790*/  STL [R1+0x1d6c], R2 ;  /* 0x001d6c0201007387 */ /* 0x0001e40000100800 */
[----:B----4-:R-:W-:Y:S01]  /*4a7a0*/  VIADD R3, R25, 0x16 ;  /* 0x0000001619037836 */ /* 0x010fe20000000000 */
[----:B---3--:R-:W-:Y:S01]  /*4a7b0*/  ISETP.LT.AND P5, PT, R19, UR6, !P3 ;  /* 0x0000000613007c0c */ /* 0x008fe2000dfa1270 */
[----:B------:R-:W-:-:S03]  /*4a7c0*/  ULDC UR6, c[0x0][0x228] ;  /* 0x00008a0000067ab9 */ /* 0x000fc60000000800 */
[----:B------:R-:W-:Y:S01]  /*4a7d0*/  ISETP.GE.AND P1, PT, R3, UR13, PT ;  /* 0x0000000d03007c0c */ /* 0x000fe2000bf26270 */
[----:B------:R-:W-:Y:S01]  /*4a7e0*/  IMAD.WIDE R18, R0, 0x2, R10 ;  /* 0x0000000200127825 */ /* 0x000fe200078e020a */
[----:B------:R-:W-:Y:S02]  /*4a7f0*/  PRMT R3, R7, 0x7632, R3 ;  /* 0x0000763207037816 */ /* 0x000fe40000000003 */
[----:B------:R-:W-:Y:S01]  /*4a800*/  ISETP.LT.AND P4, PT, R2, UR6, !P3 ;  /* 0x0000000602007c0c */ /* 0x000fe2000df81270 */
[----:B------:R-:W-:Y:S01]  /*4a810*/  ULDC UR6, c[0x0][0x228] ;  /* 0x00008a0000067ab9 */ /* 0x000fe20000000800 */
[----:B0-----:R-:W3:Y:S04]  /*4a820*/  LDL R2, [R1+0x58] ;  /* 0x0000580001027983 */ /* 0x001ee80000100800 */
[----:B------:R-:W4:Y:S01]  /*4a830*/  LDL.LU R29, [R1+0x68] ;  /* 0x00006800011d7983 */ /* 0x000f220000300800 */
[----:B--2---:R-:W-:Y:S01]  /*4a840*/  ISETP.LT.AND P0, PT, R27, UR4, !P3 ;  /* 0x000000041b007c0c */ /* 0x004fe2000df01270 */
[----:B------:R-:W-:-:S02]  /*4a850*/  ULDC UR4, c[0x0][0x228] ;  /* 0x00008a0000047ab9 */ /* 0x000fc40000000800 */
[----:B------:R-:W-:Y:S01]  /*4a860*/  ISETP.LT.AND P6, PT, R24, UR4, !P3 ;  /* 0x0000000418007c0c */ /* 0x000fe2000dfc1270 */
[----:B------:R-:W-:Y:S01]  /*4a870*/  IMAD.WIDE R24, R0, 0x2, R8 ;  /* 0x0000000200187825 */ /* 0x000fe200078e0208 */
[----:B------:R-:W-:-:S08]  /*4a880*/  ULDC UR4, c[0x0][0x228] ;  /* 0x00008a0000047ab9 */ /* 0x000fd00000000800 */
[----:B------:R0:W-:Y:S04]  /*4a890*/  @P0 STG.E.U16 desc[UR8][R24.64], R26 ;  /* 0x0000001a18000986 */ /* 0x0001e8000c101508 */
[----:B------:R1:W-:Y:S04]  /*4a8a0*/  @P5 STG.E.U16 desc[UR8][R18.64], R7 ;  /* 0x0000000712005986 */ /* 0x0003e8000c101508 */
[----:B------:R2:W-:Y:S04]  /*4a8b0*/  @P6 STG.E.U16 desc[UR8][R16.64], R3 ;  /* 0x0000000310006986 */ /* 0x0005e8000c101508 */
[----:B0-----:R-:W4:Y:S04]  /*4a8c0*/  LDL R26, [R1+0x1cd0] ;  /* 0x001cd000011a7983 */ /* 0x001f280000100800 */
[----:B-1----:R-:W4:Y:S04]  /*4a8d0*/  LDL.LU R7, [R1+0x1d70] ;  /* 0x001d700001077983 */ /* 0x002f280000300800 */
[----:B--2---:R-:W2:Y:S04]  /*4a8e0*/  LDL R3, [R1+0x1ce8] ;  /* 0x001ce80001037983 */ /* 0x004ea80000100800 */
[----:B------:R-:W4:Y:S04]  /*4a8f0*/  LDL R19, [R1+0x1ce0] ;  /* 0x001ce00001137983 */ /* 0x000f280000100800 */
[----:B------:R-:W4:Y:S04]  /*4a900*/  LDL.LU R16, [R1+0x78] ;  /* 0x0000780001107983 */ /* 0x000f280000300800 */
[----:B------:R-:W4:Y:S01]  /*4a910*/  LDL R17, [R1+0x1ce4] ;  /* 0x001ce40001117983 */ /* 0x000f220000100800 */
[----:B------:R-:W-:Y:S01]  /*4a920*/  IMAD.WIDE R24, R0, 0x2, R20 ;  /* 0x0000000200187825 */ /* 0x000fe200078e0214 */
[----:B---3--:R-:W-:-:S02]  /*4a930*/  PRMT R28, R2, 0x7632, R28 ;  /* 0x00007632021c7816 */ /* 0x008fc4000000001c */
[----:B------:R-:W-:Y:S01]  /*4a940*/  STL [R1+0x1d64], R15 ;  /* 0x001d640f01007387 */ /* 0x000fe20000100800 */
[----:B--2---:R-:W-:Y:S01]  /*4a950*/  ISETP.LT.AND P0, PT, R3, UR4, !P3 ;  /* 0x0000000403007c0c */ /* 0x004fe2000df01270 */
[----:B------:R-:W-:Y:S02]  /*4a960*/  ULDC UR4, c[0x0][0x228] ;  /* 0x00008a0000047ab9 */ /* 0x000fe40000000800 */
[----:B----4-:R0:W-:Y:S01]  /*4a970*/  @P4 STG.E.U16 desc[UR8][R24.64], R16 ;  /* 0x0000001018004986 */ /* 0x0101e2000c101508 */
[----:B------:R-:W-:Y:S02]  /*4a980*/  PRMT R18, R16, 0x7632, R18 ;  /* 0x0000763210127816 */ /* 0x000fe40000000012 */
[----:B------:R-:W-:Y:S01]  /*4a990*/  ISETP.LT.AND P6, PT, R17, UR4, !P3 ;  /* 0x0000000411007c0c */ /* 0x000fe2000dfc1270 */
[C---:B------:R-:W-:Y:S02]  /*4a9a0*/  VIADD R3, R0.reuse, UR26 ;  /* 0x0000001a00037c36 */ /* 0x040fe40008000000 */
[----:B0-----:R-:W-:Y:S01]  /*4a9b0*/  IMAD.WIDE R16, R0, 0x2, R6 ;  /* 0x0000000200107825 */ /* 0x001fe200078e0206 */
[----:B------:R-:W-:Y:S01]  /*4a9c0*/  ISETP.LT.AND P3, PT, R19, UR6, !P3 ;  /* 0x0000000613007c0c */ /* 0x000fe2000df61270 */
[----:B------:R-:W-:Y:S01]  /*4a9d0*/  ULDC UR4, c[0x0][0x228] ;  /* 0x00008a0000047ab9 */ /* 0x000fe20000000800 */
[----:B------:R-:W-:-:S02]  /*4a9e0*/  ISETP.LT.AND P4, PT, R26, UR10, !P2 ;  /* 0x0000000a1a007c0c */ /* 0x000fc4000d781270 */
[----:B------:R-:W-:Y:S01]  /*4a9f0*/  ISETP.LT.AND P5, PT, R27, UR12, !P2 ;  /* 0x0000000c1b007c0c */ /* 0x000fe2000d7a1270 */
[----:B------:R0:W-:Y:S01]  /*4aa00*/  @P0 STG.E.U16 desc[UR8][R16.64], R18 ;  /* 0x0000001210000986 */ /* 0x0001e2000c101508 */
[----:B------:R-:W-:Y:S01]  /*4aa10*/  IMAD.WIDE R24, R3, 0x2, R12 ;  /* 0x0000000203187825 */ /* 0x000fe200078e020c */
[----:B------:R-:W-:Y:S01]  /*4aa20*/  ULDC UR6, c[0x0][0x228] ;  /* 0x00008a0000067ab9 */ /* 0x000fe20000000800 */
[----:B------:R-:W-:Y:S01]  /*4aa30*/  ULDC UR10, c[0x0][0x228] ;  /* 0x00008a00000a7ab9 */ /* 0x000fe20000000800 */
[----:B------:R-:W-:Y:S01]  /*4aa40*/  ULDC UR12, c[0x0][0x228] ;  /* 0x00008a00000c7ab9 */ /* 0x000fe20000000800 */
[----:B0-----:R-:W-:-:S04]  /*4aa50*/  IMAD.WIDE R16, R0, 0x2, R4 ;  /* 0x0000000200107825 */ /* 0x001fc800078e0204 */
[----:B------:R-:W-:Y:S01]  /*4aa60*/  IMAD.WIDE R18, R0, 0x2, R14 ;  /* 0x0000000200127825 */ /* 0x000fe200078e020e */
[----:B------:R-:W-:Y:S01]  /*4aa70*/  PRMT R0, R29, 0x7632, R0 ;  /* 0x000076321d007816 */ /* 0x000fe20000000000 */
[----:B------:R-:W2:Y:S04]  /*4aa80*/  LDL.LU R15, [R1+0x38] ;  /* 0x00003800010f7983 */ /* 0x000ea80000300800 */
[----:B------:R-:W3:Y:S04]  /*4aa90*/  LDL.LU R2, [R1+0x1d6c] ;  /* 0x001d6c0001027983 */ /* 0x000ee80000300800 */
[----:B------:R0:W-:Y:S04]  /*4aaa0*/  @P6 STG.E.U16 desc[UR8][R16.64], R29 ;  /* 0x0000001d10006986 */ /* 0x0001e8000c101508 */
[----:B0-----:R-:W2:Y:S04]  /*4aab0*/  LDL.LU R29, [R1+0x1d68] ;  /* 0x001d6800011d7983 */ /* 0x001ea80000300800 */
[----:B------:R-:W4:Y:S04]  /*4aac0*/  LDL R16, [R1+0x1cd8] ;  /* 0x001cd80001107983 */ /* 0x000f280000100800 */
[----:B------:R-:W3:Y:S01]  /*4aad0*/  LDL.LU R17, [R1+0x58] ;  /* 0x0000580001117983 */ /* 0x000ee20000300800 */
[----:B------:R-:W-:-:S03]  /*4aae0*/  IMAD.WIDE R26, R3, 0x2, R8 ;  /* 0x00000002031a7825 */ /* 0x000fc600078e0208 */
[----:B------:R0:W-:Y:S04]  /*4aaf0*/  @P3 STG.E.U16 desc[UR8][R18.64], R0 ;  /* 0x0000000012003986 */ /* 0x0001e8000c101508 */
[----:B0-----:R-:W2:Y:S04]  /*4ab00*/  LDL.LU R18, [R1+0x48] ;  /* 0x0000480001127983 */ /* 0x001ea80000300800 */
[----:B------:R-:W2:Y:S04]  /*4ab10*/  LDL R19, [R1+0xbf0] ;  /* 0x000bf00001137983 */ /* 0x000ea80000100800 */
[----:B---3--:R0:W-:Y:S04]  /*4ab20*/  @P4 STG.E.U16 desc[UR8][R24.64], R17 ;  /* 0x0000001118004986 */ /* 0x0081e8000c101508 */
[----:B------:R1:W-:Y:S04]  /*4ab30*/  @P5 STG.E.U16 desc[UR8][R26.64], R28 ;  /* 0x0000001c1a005986 */ /* 0x0003e8000c101508 */
[----:B0-----:R-:W3:Y:S04]  /*4ab40*/  LDL R24, [R1+0x1ce8] ;  /* 0x001ce80001187983 */ /* 0x001ee80000100800 */
[----:B-1----:R-:W3:Y:S04]  /*4ab50*/  LDL R27, [R1+0x1cdc] ;  /* 0x001cdc00011b7983 */ /* 0x002ee80000100800 */
[----:B------:R-:W3:Y:S01]  /*4ab60*/  LDL R25, [R1+0x1ce4] ;  /* 0x001ce40001197983 */ /* 0x000ee20000100800 */
[----:B----4-:R-:W-:Y:S01]  /*4ab70*/  ISETP.LT.AND P0, PT, R16, UR4, !P2 ;  /* 0x0000000410007c0c */ /* 0x010fe2000d701270 */
[----:B------:R-:W-:Y:S01]  /*4ab80*/  ULDC UR4, c[0x0][0x228] ;  /* 0x00008a0000047ab9 */ /* 0x000fe20000000800 */
[----:B------:R-:W-:Y:S01]  /*4ab90*/  IMAD.WIDE R16, R3, 0x2, R10 ;  /* 0x0000000203107825 */ /* 0x000fe200078e020a */
[----:B------:R-:W-:-:S02]  /*4aba0*/  ISETP.LT.AND P4, PT, R2, UR6, !P2 ;  /* 0x0000000602007c0c */ /* 0x000fc4000d781270 */
[----:B--2---:R-:W-:Y:S01]  /*4abb0*/  PRMT R0, R18, 0x7632, R0 ;  /* 0x0000763212007816 */ /* 0x004fe20000000000 */
[----:B------:R-:W-:Y:S01]  /*4abc0*/  VIADD R28, R19, 0x17 ;  /* 0x00000017131c7836 */ /* 0x000fe20000000000 */
[----:B------:R0:W-:Y:S01]  /*4abd0*/  STL [R1+0x1d60], R11 ;  /* 0x001d600b01007387 */ /* 0x0001e20000100800 */
[----:B------:R-:W-:Y:S01]  /*4abe0*/  PRMT R29, R15, 0x7632, R29 ;  /* 0x000076320f1d7816 */ /* 0x000fe2000000001d */
[----:B------:R-:W-:-:S04]  /*4abf0*/  ULDC UR6, c[0x0][0x228] ;  /* 0x00008a0000067ab9 */ /* 0x000fc80000000800 */
[----:B------:R1:W-:Y:S04]  /*4ac00*/  @P0 STG.E.U16 desc[UR8][R16.64], R18 ;  /* 0x0000001210000986 */ /* 0x0003e8000c101508 */
[----:B0-----:R-:W2:Y:S01]  /*4ac10*/  LDL R11, [R1+0x9c] ;  /* 0x00009c00010b7983 */ /* 0x001ea20000100800 */
[----:B-1----:R-:W-:-:S04]  /*4ac20*/  IMAD.WIDE R16, R3, 0x2, R22 ;  /* 0x0000000203107825 */ /* 0x002fc800078e0216 */
[----:B------:R-:W-:Y:S01]  /*4ac30*/  IMAD.WIDE R18, R3, 0x2, R20 ;  /* 0x0000000203127825 */ /* 0x000fe200078e0214 */
[----:B---3--:R-:W-:Y:S02]  /*4ac40*/  ISETP.LT.AND P3, PT, R27, UR4, !P2 ;  /* 0x000000041b007c0c */ /* 0x008fe4000d761270 */
[----:B------:R-:W-:Y:S02]  /*4ac50*/  ISETP.LT.AND P5, PT, R24, UR10, !P2 ;  /* 0x0000000a18007c0c */ /* 0x000fe4000d7a1270 */
[----:B------:R-:W-:Y:S01]  /*4ac60*/  ISETP.LT.AND P6, PT, R25, UR12, !P2 ;  /* 0x0000000c19007c0c */ /* 0x000fe2000d7c1270 */
[----:B------:R-:W-:Y:S01]  /*4ac70*/  IMAD.WIDE R26, R3, 0x2, R4 ;  /* 0x00000002031a7825 */ /* 0x000fe200078e0204 */
[----:B------:R-:W-:Y:S01]  /*4ac80*/  ULDC UR4, c[0x0][0x228] ;  /* 0x00008a0000047ab9 */ /* 0x000fe20000000800 */
[----:B------:R-:W-:-:S06]  /*4ac90*/  ULDC UR10, c[0x0][0x228] ;  /* 0x00008a00000a7ab9 */ /* 0x000fcc0000000800 */
[----:B------:R0:W-:Y:S04]  /*4aca0*/  @P3 STG.E.U16 desc[UR8][R16.64], R0 ;  /* 0x0000000010003986 */ /* 0x0001e8000c101508 */
[----:B------:R1:W-:Y:S04]  /*4acb0*/  @P4 STG.E.U16 desc[UR8][R18.64], R15 ;  /* 0x0000000f12004986 */ /* 0x0003e8000c101508 */
[----:B0-----:R-:W3:Y:S04]  /*4acc0*/  LDL.LU R0, [R1+0x28] ;  /* 0x0000280001007983 */ /* 0x001ee80000300800 */
[----:B------:R-:W4:Y:S04]  /*4acd0*/  LDL R16, [R1+0x1cd4] ;  /* 0x001cd40001107983 */ /* 0x000f280000100800 */
[----:B------:R-:W2:Y:S04]  /*4ace0*/  LDL R17, [R1+0x1cd8] ;  /* 0x001cd80001117983 */ /* 0x000ea80000100800 */
[----:B-1----:R-:W2:Y:S04]  /*4acf0*/  LDL.LU R15, [R1+0x1d64] ;  /* 0x001d6400010f7983 */ /* 0x002ea80000300800 */
[----:B------:R-:W2:Y:S01]  /*4ad00*/  LDL R19, [R1+0x1ce0] ;  /* 0x001ce00001137983 */ /* 0x000ea20000100800 */
[----:B------:R-:W-:-:S05]  /*4ad10*/  IMAD.WIDE R24, R3, 0x2, R6 ;  /* 0x0000000203187825 */ /* 0x000fca00078e0206 */
[----:B------:R0:W-:Y:S04]  /*4ad20*/  @P5 STG.E.U16 desc[UR8][R24.64], R29 ;  /* 0x0000001d18005986 */ /* 0x0001e8000c101508 */
[----:B0-----:R-:W2:Y:S04]  /*4ad30*/  LDL R29, [R1+0xbf0] ;  /* 0x000bf000011d7983 */ /* 0x001ea80000100800 */
[----:B---3--:R0:W-:Y:S01]  /*4ad40*/  @P6 STG.E.U16 desc[UR8][R26.64], R0 ;  /* 0x000000001a006986 */ /* 0x0081e2000c101508 */
[----:B----4-:R-:W-:Y:S01]  /*4ad50*/  ISETP.LT.AND P6, PT, R16, UR10, !P1 ;  /* 0x0000000a10007c0c */ /* 0x010fe2000cfc1270 */
[----:B------:R-:W-:-:S02]  /*4ad60*/  ULDC UR10, c[0x0][0x228] ;  /* 0x00008a00000a7ab9 */ /* 0x000fc40000000800 */
[----:B0-----:R-:W3:Y:S01]  /*4ad70*/  LDL R27, [R1+0x1cd0] ;  /* 0x001cd000011b7983 */ /* 0x001ee20000100800 */
[----:B--2---:R-:W-:Y:S01]  /*4ad80*/  ISETP.LT.AND P3, PT, R19, UR4, !P2 ;  /* 0x0000000413007c0c */ /* 0x004fe2000d761270 */
[----:B------:R-:W-:Y:S01]  /*4ad90*/  ULDC UR4, c[0x0][0x228] ;  /* 0x00008a0000047ab9 */ /* 0x000fe20000000800 */
[----:B------:R-:W-:Y:S02]  /*4ada0*/  PRMT R26, R0, 0x7632, R26 ;  /* 0x00007632001a7816 */ /* 0x000fe4000000001a */
[----:B------:R-:W-:Y:S01]  /*4adb0*/  ISETP.LT.AND P4, PT, R17, UR4, !P1 ;  /* 0x0000000411007c0c */ /* 0x000fe2000cf81270 */
[----:B------:R-:W-:Y:S01]  /*4adc0*/  IMAD.WIDE R16, R3, 0x2, R14 ;  /* 0x0000000203107825 */ /* 0x000fe200078e020e */
[----:B------:R-:W-:-:S03]  /*4add0*/  ULDC UR4, c[0x0][0x228] ;  /* 0x00008a0000047ab9 */ /* 0x000fc60000000800 */
[----:B------:R-:W-:Y:S01]  /*4ade0*/  VIADD R0, R3, UR26 ;  /* 0x0000001a03007c36 */ /* 0x000fe20008000000 */
[----:B------:R-:W-:-:S03]  /*4adf0*/  PRMT R3, R11, 0x7632, R3 ;  /* 0x000076320b037816 */ /* 0x000fc60000000003 */
[----:B------:R-:W-:Y:S01]  /*4ae00*/  @P3 STG.E.U16 desc[UR8][R16.64], R26 ;  /* 0x0000001a10003986 */ /* 0x000fe2000c101508 */
[----:B------:R-:W-:-:S03]  /*4ae10*/  VIADD R24, R29, 0x18 ;  /* 0x000000181d187836 */ /* 0x000fc60000000000 */
[----:B------:R0:W-:Y:S04]  /*4ae20*/  STL [R1+0x1d5c], R29 ;  /* 0x001d5c1d01007387 */ /* 0x0001e80000100800 */
[----:B0-----:R-:W2:Y:S04]  /*4ae30*/  LDL.LU R29, [R1+0x7c] ;  /* 0x00007c00011d7983 */ /* 0x001ea80000300800 */
[----:B------:R-:W4:Y:S04]  /*4ae40*/  LDL.LU R11, [R1+0x1d60] ;  /* 0x001d6000010b7983 */ /* 0x000f280000300800 */
[----:B------:R-:W2:Y:S01]  /*4ae50*/  LDL.LU R17, [R1+0x9c] ;  /* 0x00009c0001117983 */ /* 0x000ea20000300800 */
[----:B------:R-:W-:Y:S01]  /*4ae60*/  IMAD.WIDE R18, R0, 0x2, R12 ;  /* 0x0000000200127825 */ /* 0x000fe200078e020c */
[----:B------:R-:W-:Y:S01]  /*4ae70*/  ISETP.GE.AND P2, PT, R24, UR7, PT ;  /* 0x0000000718007c0c */ /* 0x000fe2000bf46270 */
[----:B------:R-:W-:Y:S01]  /*4ae80*/  ULDC UR7, c[0x0][0x228] ;  /* 0x00008a0000077ab9 */ /* 0x000fe20000000800 */
[----:B------:R-:W4:Y:S01]  /*4ae90*/  LDL R26, [R1+0x1ce0] ;  /* 0x001ce000011a7983 */ /* 0x000f220000100800 */
[----:B------:R-:W-:Y:S01]  /*4aea0*/  IMAD.WIDE R24, R0, 0x2, R8 ;  /* 0x0000000200187825 */ /* 0x000fe200078e0208 */
[----:B---3--:R-:W-:Y:S01]  /*4aeb0*/  ISETP.LT.AND P5, PT, R27, UR6, !P1 ;  /* 0x000000061b007c0c */ /* 0x008fe2000cfa1270 */
[----:B------:R-:W-:-:S12]  /*4aec0*/  ULDC UR6, c[0x0][0x228] ;  /* 0x00008a0000067ab9 */ /* 0x000fd80000000800 */
[----:B--2---:R0:W-:Y:S04]  /*4aed0*/  @P5 STG.E.U16 desc[UR8][R18.64], R17 ;  /* 0x0000001112005986 */ /* 0x0041e8000c101508 */
[----:B------:R1:W-:Y:S04]  /*4aee0*/  @P6 STG.E.U16 desc[UR8][R24.64], R3 ;  /* 0x0000000318006986 */ /* 0x0003e8000c101508 */
[----:B0-----:R-:W2:Y:S04]  /*4aef0*/  LDL R18, [R1+0x1ce8] ;  /* 0x001ce80001127983 */ /* 0x001ea80000100800 */
[----:B-1----:R-:W3:Y:S04]  /*4af00*/  LDL R24, [R1+0x1cdc] ;  /* 0x001cdc0001187983 */ /* 0x002ee80000100800 */
[----:B------:R-:W2:Y:S04]  /*4af10*/  LDL R19, [R1+0x1ce4] ;  /* 0x001ce40001137983 */ /* 0x000ea80000100800 */
[----:B------:R-:W2:Y:S01]  /*4af20*/  LDL.LU R25, [R1+0x8c] ;  /* 0x00008c0001197983 */ /* 0x000ea20000300800 */
[----:B----4-:R-:W-:-:S03]  /*4af30*/  IMAD.WIDE R16, R0, 0x2, R10 ;  /* 0x0000000200107825 */ /* 0x010fc600078e020a */
[----:B------:R-:W-:Y:S01]  /*4af40*/  STL [R1+0x1d58], R21 ;  /* 0x001d581501007387 */ /* 0x000fe20000100800 */
[----:B---3--:R-:W-:Y:S01]  /*4af50*/  ISETP.LT.AND P6, PT, R24, UR4, !P1 ;  /* 0x0000000418007c0c */ /* 0x008fe2000cfc1270 */
[----:B------:R-:W-:Y:S02]  /*4af60*/  ULDC UR4, c[0x0][0x228] ;  /* 0x00008a0000047ab9 */ /* 0x000fe40000000800 */
[----:B--2---:R0:W-:Y:S01]  /*4af70*/  @P4 STG.E.U16 desc[UR8][R16.64], R25 ;  /* 0x0000001910004986 */ /* 0x0041e2000c101508 */
[----:B------:R-:W-:Y:S02]  /*4af80*/  PRMT R3, R25, 0x7632, R3 ;  /* 0x0000763219037816 */ /* 0x000fe40000000003 */
[----:B------:R-:W-:Y:S01]  /*4af90*/  ISETP.LT.AND P5, PT, R18, UR6, !P1 ;  /* 0x0000000612007c0c */ /* 0x000fe2000cfa1270 */
[----:B------:R-:W-:Y:S01]  /*4afa0*/  ULDC UR6, c[0x0][0x228] ;  /* 0x00008a0000067ab9 */ /* 0x000fe20000000800 */
[----:B------:R-:W-:Y:S01]  /*4afb0*/  ISETP.LT.AND P4, PT, R19, UR7, !P1 ;  /* 0x0000000713007c0c */ /* 0x000fe2000cf81270 */
[----:B0-----:R-:W-:Y:S01]  /*4afc0*/  IMAD.WIDE R16, R0, 0x2, R22 ;  /* 0x0000000200107825 */ /* 0x001fe200078e0216 */
[----:B------:R-:W-:Y:S01]  /*4afd0*/  ISETP.LT.AND P3, PT, R2, UR4, !P1 ;  /* 0x0000000402007c0c */ /* 0x000fe2000cf61270 */
[----:B------:R-:W-:Y:S01]  /*4afe0*/  ULDC UR4, c[0x0][0x228] ;  /* 0x00008a0000047ab9 */ /* 0x000fe20000000800 */
[----:B------:R-:W-:Y:S01]  /*4aff0*/  ISETP.GE.AND P0, PT, R28, UR11, PT ;  /* 0x0000000b1c007c0c */ /* 0x000fe2000bf06270 */
[----:B------:R-:W-:Y:S01]  /*4b000*/  IMAD.WIDE R18, R0, 0x2, R6 ;  /* 0x0000000200127825 */ /* 0x000fe200078e0206 */
[----:B------:R0:W-:Y:S01]  /*4b010*/  @P6 STG.E.U16 desc[UR8][R16.64], R3 ;  /* 0x0000000310006986 */ /* 0x0001e2000c101508 */
[----:B------:R-:W-:-:S02]  /*4b020*/  ULDC UR7, c[0x0][0x228] ;  /* 0x00008a0000077ab9 */ /* 0x000fc40000000800 */
[C---:B0-----:R-:W-:Y:S02]  /*4b030*/  IMAD.WIDE R16, R0.reuse, 0x2, R20 ;  /* 0x0000000200107825 */ /* 0x041fe400078e0214 */
[----:B------:R-:W2:Y:S04]  /*4b040*/  LDL R21, [R1+0x4c] ;  /* 0x00004c0001157983 */ /* 0x000ea80000100800 */
[----:B------:R0:W-:Y:S04]  /*4b050*/  STL [R1+0x1d54], R7 ;  /* 0x001d540701007387 */ /* 0x0001e80000100800 */
[----:B0-----:R-:W3:Y:S01]  /*4b060*/  LDL.LU R7, [R1+0x6c] ;  /* 0x00006c0001077983 */ /* 0x001ee20000300800 */
[----:B------:R-:W-:Y:S01]  /*4b070*/  PRMT R3, R29, 0x7632, R3 ;  /* 0x000076321d037816 */ /* 0x000fe20000000003 */
[----:B------:R-:W-:-:S02]  /*4b080*/  IMAD.WIDE R24, R0, 0x2, R4 ;  /* 0x0000000200187825 */ /* 0x000fc400078e0204 */
[----:B------:R0:W-:Y:S04]  /*4b090*/  @P3 STG.E.U16 desc[UR8][R16.64], R29 ;  /* 0x0000001d10003986 */ /* 0x0001e8000c101508 */
[----:B------:R1:W-:Y:S04]  /*4b0a0*/  @P5 STG.E.U16 desc[UR8][R18.64], R3 ;  /* 0x0000000312005986 */ /* 0x0003e8000c101508 */
[----:B0-----:R-:W4:Y:S04]  /*4b0b0*/  LDL.LU R29, [R1+0x1d5c] ;  /* 0x001d5c00011d7983 */ /* 0x001f280000300800 */
[----:B-1----:R-:W2:Y:S01]  /*4b0c0*/  LDL.LU R18, [R1+0x5c] ;  /* 0x00005c0001127983 */ /* 0x002ea20000300800 */
[----:B------:R-:W-:Y:S01]  /*4b0d0*/  ISETP.LT.AND P1, PT, R26, UR10, !P1 ;  /* 0x0000000a1a007c0c */ /* 0x000fe2000cf21270 */
[----:B------:R-:W-:Y:S01]  /*4b0e0*/  ULDC UR10, c[0x0][0x228] ;  /* 0x00008a00000a7ab9 */ /* 0x000fe20000000800 */
[----:B------:R-:W-:Y:S01]  /*4b0f0*/  ISETP.LT.AND P6, PT, R27, UR4, !P0 ;  /* 0x000000041b007c0c */ /* 0x000fe2000c7c1270 */
[----:B---3--:R0:W-:Y:S01]  /*4b100*/  @P4 STG.E.U16 desc[UR8][R24.64], R7 ;  /* 0x0000000718004986 */ /* 0x0081e2000c101508 */
[C---:B------:R-:W-:Y:S01]  /*4b110*/  IMAD.WIDE R26, R0.reuse, 0x2, R14 ;  /* 0x00000002001a7825 */ /* 0x040fe200078e020e */
[----:B------:R-:W-:Y:S01]  /*4b120*/  PRMT R28, R7, 0x7632, R28 ;  /* 0x00007632071c7816 */ /* 0x000fe2000000001c */
[----:B------:R-:W-:Y:S01]  /*4b130*/  ULDC UR4, c[0x0][0x228] ;  /* 0x00008a0000047ab9 */ /* 0x000fe20000000800 */
[----:B------:R-:W3:Y:S04]  /*4b140*/  LDL R19, [R1+0x1cdc] ;  /* 0x001cdc0001137983 */ /* 0x000ee80000100800 */
[----:B0-----:R-:W3:Y:S01]  /*4b150*/  LDL R25, [R1+0x1cd4] ;  /* 0x001cd40001197983 */ /* 0x001ee20000100800 */
[----:B------:R-:W-:-:S03]  /*4b160*/  VIADD R0, R0, UR26 ;  /* 0x0000001a00007c36 */ /* 0x000fc60008000000 */
[----:B------:R0:W-:Y:S01]  /*4b170*/  @P1 STG.E.U16 desc[UR8][R26.64], R28 ;  /* 0x0000001c1a001986 */ /* 0x0001e2000c101508 */
[----:B------:R-:W-:Y:S01]  /*4b180*/  IMAD.WIDE R16, R0, 0x2, R12 ;  /* 0x0000000200107825 */ /* 0x000fe200078e020c */
[----:B--2---:R-:W-:Y:S02]  /*4b190*/  PRMT R3, R18, 0x7632, R3 ;  /* 0x0000763212037816 */ /* 0x004fe40000000003 */
[----:B------:R-:W2:Y:S04]  /*4b1a0*/  LDL R7, [R1+0x1ce8] ;  /* 0x001ce80001077983 */ /* 0x000ea80000100800 */
[----:B0-----:R-:W2:Y:S01]  /*4b1b0*/  LDL R27, [R1+0x1cd8] ;  /* 0x001cd800011b7983 */ /* 0x001ea20000100800 */
[----:B----4-:R-:W-:-:S03]  /*4b1c0*/  VIADD R24, R29, 0x19 ;  /* 0x000000191d187836 */ /* 0x010fc60000000000 */
[----:B------:R0:W-:Y:S01]  /*4b1d0*/  @P6 STG.E.U16 desc[UR8][R16.64], R18 ;  /* 0x0000001210006986 */ /* 0x0001e2000c101508 */
[----:B------:R-:W-:-:S03]  /*4b1e0*/  PRMT R26, R21, 0x7632, R26 ;  /* 0x00007632151a7816 */ /* 0x000fc6000000001a */
[----:B------:R1:W-:Y:S01]  /*4b1f0*/  STL [R1+0x1d50], R29 ;  /* 0x001d501d01007387 */ /* 0x0003e20000100800 */
[----:B0-----:R-:W-:-:S03]  /*4b200*/  IMAD.WIDE R16, R0, 0x2, R8 ;  /* 0x0000000200107825 */ /* 0x001fc600078e0208 */
[----:B-1----:R-:W4:Y:S01]  /*4b210*/  LDL.LU R29, [R1+0x2c] ;  /* 0x00002c00011d7983 */ /* 0x002f220000300800 */
[----:B---3--:R-:W-:Y:S01]  /*4b220*/  ISETP.LT.AND P3, PT, R25, UR4, !P0 ;  /* 0x0000000419007c0c */ /* 0x008fe2000c761270 */
[----:B------:R-:W-:Y:S02]  /*4b230*/  ULDC UR4, c[0x0][0x228] ;  /* 0x00008a0000047ab9 */ /* 0x000fe40000000800 */
[----:B------:R-:W-:Y:S01]  /*4b240*/  ISETP.LT.AND P5, PT, R2, UR4, !P0 ;  /* 0x0000000402007c0c */ /* 0x000fe2000c7a1270 */
[----:B------:R-:W-:Y:S01]  /*4b250*/  ULDC UR4, c[0x0][0x228] ;  /* 0x00008a0000047ab9 */ /* 0x000fe20000000800 */
[----:B------:R-:W3:Y:S04]  /*4b260*/  LDL.LU R2, [R1+0x1b0] ;  /* 0x0001b00001027983 */ /* 0x000ee80000300800 */
[----:B------:R-:W3:Y:S04]  /*4b270*/  LDL.LU R21, [R1+0x1d58] ;  /* 0x001d580001157983 */ /* 0x000ee80000300800 */
[----:B------:R0:W-:Y:S04]  /*4b280*/  @P3 STG.E.U16 desc[UR8][R16.64], R3 ;  /* 0x0000000310003986 */ /* 0x0001e8000c101508 */
[----:B0-----:R-:W3:Y:S01]  /*4b290*/  LDL.LU R17, [R1+0x4c] ;  /* 0x00004c0001117983 */ /* 0x001ee20000300800 */
[----:B--2---:R-:W-:Y:S01]  /*4b2a0*/  ISETP.LT.AND P4, PT, R27, UR6, !P0 ;  /* 0x000000061b007c0c */ /* 0x004fe2000c781270 */
[----:B------:R-:W-:Y:S01]  /*4b2b0*/  ULDC UR6, c[0x0][0x228] ;  /* 0x00008a0000067ab9 */ /* 0x000fe20000000800 */
[----:B------:R-:W-:Y:S01]  /*4b2c0*/  ISETP.LT.AND P6, PT, R19, UR7, !P0 ;  /* 0x0000000713007c0c */ /* 0x000fe2000c7c1270 */
[----:B------:R-:W-:Y:S01]  /*4b2d0*/  IMAD.WIDE R18, R0, 0x2, R10 ;  /* 0x0000000200127825 */ /* 0x000fe200078e020a */
[----:B------:R-:W-:Y:S01]  /*4b2e0*/  ISETP.GE.AND P1, PT, R24, UR5, PT ;  /* 0x0000000518007c0c */ /* 0x000fe2000bf26270 */
[----:B------:R-:W2:Y:S01]  /*4b2f0*/  LDL R3, [R1+0x1cd4] ;  /* 0x001cd40001037983 */ /* 0x000ea20000100800 */
[----:B------:R-:W-:Y:S01]  /*4b300*/  ISETP.LT.AND P3, PT, R7, UR4, !P0 ;  /* 0x0000000407007c0c */ /* 0x000fe2000c761270 */
[----:B------:R-:W-:Y:S01]  /*4b310*/  IMAD.WIDE R24, R0, 0x2, R22 ;  /* 0x0000000200187825 */ /* 0x000fe200078e0216 */
[----:B------:R-:W-:Y:S01]  /*4b320*/  ULDC UR4, c[0x0][0x228] ;  /* 0x00008a0000047ab9 */ /* 0x000fe20000000800 */
[----:B------:R-:W-:Y:S01]  /*4b330*/  ULDC UR5, c[0x0][0x228] ;  /* 0x00008a0000057ab9 */ /* 0x000fe20000000800 */
[----:B----4-:R-:W-:Y:S01]  /*4b340*/  PRMT R28, R29, 0x7632, R28 ;  /* 0x000076321d1c7816 */ /* 0x010fe2000000001c */
[----:B------:R-:W-:-:S02]  /*4b350*/  ULDC UR7, c[0x0][0x228] ;  /* 0x00008a0000077ab9 */ /* 0x000fc40000000800 */
[----:B---3--:R0:W-:Y:S04]  /*4b360*/  @P4 STG.E.U16 desc[UR8][R18.64], R17 ;  /* 0x0000001112004986 */ /* 0x0081e8000c101508 */
[----:B------:R1:W-:Y:S04]  /*4b370*/  @P6 STG.E.U16 desc[UR8][R24.64], R26 ;  /* 0x0000001a18006986 */ /* 0x0003e8000c101508 */
[----:B0-----:R-:W3:Y:S04]  /*4b380*/  LDL R19, [R1+0x1cd0] ;  /* 0x001cd00001137983 */ /* 0x001ee80000100800 */
[----:B-1----:R-:W4:Y:S04]  /*4b390*/  LDL.LU R26, [R1+0x3c] ;  /* 0x00003c00011a7983 */ /* 0x002f280000300800 */
[----:B------:R-:W2:Y:S04]  /*4b3a0*/  LDL R24, [R1+0x1ce4] ;  /* 0x001ce40001187983 */ /* 0x000ea80000100800 */
[----:B------:R-:W3:Y:S04]  /*4b3b0*/  LDL R25, [R1+0x1ce0] ;  /* 0x001ce00001197983 */ /* 0x000ee80000100800 */
[----:B------:R-:W3:Y:S01]  /*4b3c0*/  LDL.LU R7, [R1+0x1d54] ;  /* 0x001d540001077983 */ /* 0x000ee20000300800 */
[----:B------:R-:W-:-:S05]  /*4b3d0*/  IMAD.WIDE R16, R0, 0x2, R20 ;  /* 0x0000000200107825 */ /* 0x000fca00078e0214 */
[----:B----4-:R0:W-:Y:S01]  /*4b3e0*/  @P5 STG.E.U16 desc[UR8][R16.64], R26 ;  /* 0x0000001a10005986 */ /* 0x0101e2000c101508 */
[----:B------:R-:W-:Y:S02]  /*4b3f0*/  PRMT R18, R26, 0x7632, R18 ;  /* 0x000076321a127816 */ /* 0x000fe40000000012 */
[----:B--2---:R-:W-:Y:S01]  /*4b400*/  ISETP.LT.AND P4, PT, R24, UR4, !P0 ;  /* 0x0000000418007c0c */ /* 0x004fe2000c781270 */
[----:B------:R-:W-:Y:S01]  /*4b410*/  ULDC UR4, c[0x0][0x228] ;  /* 0x00008a0000047ab9 */ /* 0x000fe20000000800 */
[----:B---3--:R-:W-:Y:S01]  /*4b420*/  ISETP.LT.AND P0, PT, R25, UR5, !P0 ;  /* 0x0000000519007c0c */ /* 0x008fe2000c701270 */
[C---:B0-----:R-:W-:Y:S01]  /*4b430*/  IMAD.WIDE R16, R0.reuse, 0x2, R6 ;  /* 0x0000000200107825 */ /* 0x041fe200078e0206 */
[----:B------:R0:W-:Y:S01]  /*4b440*/  STL [R1+0x1d4c], R7 ;  /* 0x001d4c0701007387 */ /* 0x0001e20000100800 */
[----:B------:R-:W-:Y:S01]  /*4b450*/  ISETP.LT.AND P6, PT, R19, UR6, !P2 ;  /* 0x0000000613007c0c */ /* 0x000fe2000d7c1270 */
[----:B------:R-:W-:Y:S01]  /*4b460*/  ULDC UR5, c[0x0][0x228] ;  /* 0x00008a0000057ab9 */ /* 0x000fe20000000800 */
[C---:B------:R-:W-:Y:S01]  /*4b470*/  IMAD.WIDE R24, R0.reuse, 0x2, R14 ;  /* 0x0000000200187825 */ /* 0x040fe200078e020e */
[----:B------:R-:W-:Y:S01]  /*4b480*/  @P3 STG.E.U16 desc[UR8][R16.64], R18 ;  /* 0x0000001210003986 */ /* 0x000fe2000c101508 */
[----:B------:R-:W-:Y:S01]  /*4b490*/  ISETP.LT.AND P3, PT, R27, UR10, !P2 ;  /* 0x0000000a1b007c0c */ /* 0x000fe2000d761270 */
[----:B------:R-:W-:Y:S01]  /*4b4a0*/  ULDC UR6, c[0x0][0x228] ;  /* 0x00008a0000067ab9 */ /* 0x000fe20000000800 */
[----:B------:R-:W-:Y:S01]  /*4b4b0*/  IMAD.WIDE R26, R0, 0x2, R4 ;  /* 0x00000002001a7825 */ /* 0x000fe200078e0204 */
[----:B------:R-:W-:Y:S01]  /*4b4c0*/  ISETP.LT.AND P5, PT, R3, UR7, !P2 ;  /* 0x0000000703007c0c */ /* 0x000fe2000d7a1270 */
[----:B------:R-:W-:Y:S01]  /*4b4d0*/  ULDC UR7, c[0x0][0x228] ;  /* 0x00008a0000077ab9 */ /* 0x000fe20000000800 */
[----:B0-----:R-:W2:Y:S01]  /*4b4e0*/  LDL R7, [R1+0x1ce4] ;  /* 0x001ce40001077983 */ /* 0x001ea20000100800 */
[----:B------:R-:W-:-:S03]  /*4b4f0*/  ULDC UR10, c[0x0][0x228] ;  /* 0x00008a00000a7ab9 */ /* 0x000fc60000000800 */
[----:B------:R0:W-:Y:S04]  /*4b500*/  @P4 STG.E.U16 desc[UR8][R26.64], R29 ;  /* 0x0000001d1a004986 */ /* 0x0001e8000c101508 */
[----:B------:R1:W-:Y:S04]  /*4b510*/  @P0 STG.E.U16 desc[UR8][R24.64], R28 ;  /* 0x0000001c18000986 */ /* 0x0003e8000c101508 */
[----:B0-----:R-:W3:Y:S04]  /*4b520*/  LDL.LU R29, [R1+0x1d50] ;  /* 0x001d5000011d7983 */ /* 0x001ee80000300800 */
[----:B-1----:R-:W4:Y:S01]  /*4b530*/  LDL.LU R24, [R1+0x1d0] ;  /* 0x0001d00001187983 */ /* 0x002f220000300800 */
[----:B------:R-:W-:Y:S01]  /*4b540*/  VIADD R3, R0, UR26 ;  /* 0x0000001a00037c36 */ /* 0x000fe20008000000 */
[----:B------:R-:W-:-:S02]  /*4b550*/  PRMT R0, R2, 0x7632, R0 ;  /* 0x0000763202007816 */ /* 0x000fc40000000000 */
[----:B------:R-:W3:Y:S01]  /*4b560*/  LDL R28, [R1+0x1ce0] ;  /* 0x001ce000011c7983 */ /* 0x000ee20000100800 */
[----:B------:R-:W-:-:S03]  /*4b570*/  IMAD.WIDE R18, R3, 0x2, R12 ;  /* 0x0000000203127825 */ /* 0x000fc600078e020c */
[----:B------:R-:W3:Y:S01]  /*4b580*/  LDL.LU R25, [R1+0x1c0] ;  /* 0x0001c00001197983 */ /* 0x000ee20000300800 */
[----:B------:R-:W-:-:S04]  /*4b590*/  IMAD.WIDE R16, R3, 0x2, R8 ;  /* 0x0000000203107825 */ /* 0x000fc800078e0208 */
[C---:B------:R-:W-:Y:S01]  /*4b5a0*/  IMAD.WIDE R26, R3.reuse, 0x2, R10 ;  /* 0x00000002031a7825 */ /* 0x040fe200078e020a */
[----:B------:R0:W-:Y:S04]  /*4b5b0*/  @P6 STG.E.U16 desc[UR8][R18.64], R2 ;  /* 0x0000000212006986 */ /* 0x0001e8000c101508 */
[----:B------:R-:W-:Y:S04]  /*4b5c0*/  @P5 STG.E.U16 desc[UR8][R16.64], R0 ;  /* 0x0000000010005986 */ /* 0x000fe8000c101508 */
[----:B0-----:R-:W3:Y:S04]  /*4b5d0*/  LDL R18, [R1+0x1cdc] ;  /* 0x001cdc0001127983 */ /* 0x001ee80000100800 */
[----:B------:R-:W3:Y:S04]  /*4b5e0*/  LDL R19, [R1+0x1ce8] ;  /* 0x001ce80001137983 */ /* 0x000ee80000100800 */
[----:B------:R-:W3:Y:S04]  /*4b5f0*/  LDL R2, [R1+0x1e0] ;  /* 0x0001e00001027983 */ /* 0x000ee80000100800 */
[----:B----4-:R0:W-:Y:S04]  /*4b600*/  @P3 STG.E.U16 desc[UR8][R26.64], R24 ;  /* 0x000000181a003986 */ /* 0x0101e8000c101508 */
[----:B0-----:R-:W4:Y:S01]  /*4b610*/  LDL R27, [R1+0x1cec] ;  /* 0x001cec00011b7983 */ /* 0x001f220000100800 */
[----:B------:R-:W-:Y:S01]  /*4b620*/  PRMT R0, R24, 0x7632, R0 ;  /* 0x0000763218007816 */ /* 0x000fe20000000000 */
[----:B------:R-:W-:Y:S01]  /*4b630*/  IMAD.WIDE R16, R3, 0x2, R22 ;  /* 0x0000000203107825 */ /* 0x000fe200078e0216 */
[----:B----4-:R-:W-:Y:S01]  /*4b640*/  ISETP.LT.AND P6, PT, R27, UR5, !P2 ;  /* 0x000000051b007c0c */ /* 0x010fe2000d7c1270 */
[----:B------:R-:W-:-:S02]  /*4b650*/  ULDC UR5, c[0x0][0x228] ;  /* 0x00008a0000057ab9 */ /* 0x000fc40000000800 */
[----:B--2---:R-:W-:Y:S02]  /*4b660*/  ISETP.LT.AND P4, PT, R7, UR5, !P2 ;  /* 0x0000000507007c0c */ /* 0x004fe4000d781270 */
[----:B---3--:R-:W-:Y:S01]  /*4b670*/  ISETP.LT.AND P3, PT, R18, UR4, !P2 ;  /* 0x0000000412007c0c */ /* 0x008fe2000d761270 */
[----:B------:R-:W2:Y:S01]  /*4b680*/  LDL.LU R7, [R1+0x1d4c] ;  /* 0x001d4c0001077983 */ /* 0x000ea20000300800 */
[----:B------:R-:W-:Y:S01]  /*4b690*/  ULDC UR4, c[0x0][0x228] ;  /* 0x00008a0000047ab9 */ /* 0x000fe20000000800 */
[----:B------:R-:W-:Y:S01]  /*4b6a0*/  PRMT R26, R2, 0x7632, R26 ;  /* 0x00007632021a7816 */ /* 0x000fe2000000001a */
[----:B------:R-:W-:Y:S01]  /*4b6b0*/  VIADD R24, R29, 0x1a ;  /* 0x0000001a1d187836 */ /* 0x000fe20000000000 */
[----:B------:R-:W-:Y:S01]  /*4b6c0*/  ISETP.LT.AND P5, PT, R19, UR4, !P2 ;  /* 0x0000000413007c0c */ /* 0x000fe2000d7a1270 */
[----:B------:R-:W-:Y:S01]  /*4b6d0*/  IMAD.WIDE R18, R3, 0x2, R20 ;  /* 0x0000000203127825 */ /* 0x000fe200078e0214 */
[----:B------:R-:W-:Y:S01]  /*4b6e0*/  ISETP.LT.AND P2, PT, R28, UR6, !P2 ;  /* 0x000000061c007c0c */ /* 0x000fe2000d741270 */
[----:B------:R-:W-:Y:S01]  /*4b6f0*/  ULDC UR4, c[0x0][0x228] ;  /* 0x00008a0000047ab9 */ /* 0x000fe20000000800 */
[----:B------:R-:W3:Y:S01]  /*4b700*/  LDL.LU R28, [R1+0x1f0] ;  /* 0x0001f000011c7983 */ /* 0x000ee20000300800 */
[----:B------:R-:W-:-:S03]  /*4b710*/  ULDC UR5, c[0x0][0x228] ;  /* 0x00008a0000057ab9 */ /* 0x000fc60000000800 */
[----:B------:R0:W-:Y:S01]  /*4b720*/  @P3 STG.E.U16 desc[UR8][R16.64], R0 ;  /* 0x0000000010003986 */ /* 0x0001e2000c101508 */
[----:B------:R-:W-:Y:S01]  /*4b730*/  ISETP.GE.AND P0, PT, R24, UR25, PT ;  /* 0x0000001918007c0c */ /* 0x000fe2000bf06270 */
[----:B------:R-:W-:Y:S02]  /*4b740*/  ULDC UR6, c[0x0][0x228] ;  /* 0x00008a0000067ab9 */ /* 0x000fe40000000800 */
[----:B------:R-:W-:Y:S04]  /*4b750*/  STL [R1+0x1d3c], R6 ;  /* 0x001d3c0601007387 */ /* 0x000fe80000100800 */
[----:B------:R1:W-:Y:S01]  /*4b760*/  @P6 STG.E.U16 desc[UR8][R18.64], R25 ;  /* 0x0000001912006986 */ /* 0x0003e2000c101508 */
[----:B0-----:R-:W-:Y:S01]  /*4b770*/  PRMT R0, R25, 0x7632, R0 ;  /* 0x0000763219007816 */ /* 0x001fe20000000000 */
[----:B-1----:R-:W-:-:S04]  /*4b780*/  IMAD.WIDE R18, R3, 0x2, R4 ;  /* 0x0000000203127825 */ /* 0x002fc800078e0204 */
[C---:B--2---:R-:W-:Y:S01]  /*4b790*/  IMAD.WIDE R16, R3.reuse, 0x2, R6 ;  /* 0x0000000203107825 */ /* 0x044fe200078e0206 */
[----:B------:R0:W-:Y:S04]  /*4b7a0*/  STL [R1+0x1d38], R7 ;  /* 0x001d380701007387 */ /* 0x0001e80000100800 */
[----:B------:R-:W-:Y:S04]  /*4b7b0*/  @P5 STG.E.U16 desc[UR8][R16.64], R0 ;  /* 0x0000000010005986 */ /* 0x000fe8000c101508 */
[----:B0-----:R-:W2:Y:S04]  /*4b7c0*/  LDL.LU R7, [R1+0x1a0] ;  /* 0x0001a00001077983 */ /* 0x001ea80000300800 */
[----:B------:R0:W-:Y:S04]  /*4b7d0*/  STL.64 [R1+0x1d40], R4 ;  /* 0x001d400401007387 */ /* 0x0001e80000100a00 */
[----:B0-----:R-:W4:Y:S04]  /*4b7e0*/  LDL R4, [R1+0x1cd8] ;  /* 0x001cd80001047983 */ /* 0x001f280000100800 */
[----:B------:R-:W3:Y:S04]  /*4b7f0*/  LDL R5, [R1+0x1cdc] ;  /* 0x001cdc0001057983 */ /* 0x000ee80000100800 */
[----:B------:R-:W2:Y:S04]  /*4b800*/  LDL.LU R2, [R1+0x1d48] ;  /* 0x001d480001027983 */ /* 0x000ea80000300800 */
[----:B------:R-:W4:Y:S04]  /*4b810*/  LDL R16, [R1+0x1cd0] ;  /* 0x001cd00001107983 */ /* 0x000f280000100800 */
[----:B------:R-:W3:Y:S01]  /*4b820*/  LDL.LU R17, [R1+0x1e0] ;  /* 0x0001e00001117983 */ /* 0x000ee20000300800 */
[----:B----4-:R-:W-:Y:S01]  /*4b830*/  ISETP.LT.AND P3, PT, R16, UR4, !P1 ;  /* 0x0000000410007c0c */ /* 0x010fe2000cf61270 */
[C---:B------:R-:W-:Y:S01]  /*4b840*/  IMAD.WIDE R24, R3.reuse, 0x2, R14 ;  /* 0x0000000203187825 */ /* 0x040fe200078e020e */
[----:B------:R-:W-:Y:S01]  /*4b850*/  ULDC UR4, c[0x0][0x228] ;  /* 0x00008a0000047ab9 */ /* 0x000fe20000000800 */
[----:B---3--:R-:W-:Y:S04]  /*4b860*/  @P4 STG.E.U16 desc[UR8][R18.64], R17 ;  /* 0x0000001112004986 */ /* 0x008fe8000c101508 */
[----:B--2---:R-:W0:Y:S04]  /*4b870*/  LDS.128 R16, [R2] ;  /* 0x0000000002107984 */ /* 0x004e280000000c00 */
[----:B0-----:R0:W-:Y:S04]  /*4b880*/  STL [R1+0x1d1c], R17 ;  /* 0x001d1c1101007387 */ /* 0x0011e80000100800 */
[----:B0-----:R-:W2:Y:S01]  /*4b890*/  LDL R17, [R1+0x1cd4] ;  /* 0x001cd40001117983 */ /* 0x001ea20000100800 */
[----:B------:R-:W-:-:S03]  /*4b8a0*/  VIADD R3, R3, UR26 ;  /* 0x0000001a03037c36 */ /* 0x000fc60008000000 */
[----:B------:R0:W-:Y:S01]  /*4b8b0*/  @P2 STG.E.U16 desc[UR8][R24.64], R26 ;  /* 0x0000001a18002986 */ /* 0x0001e2000c101508 */
[----:B------:R-:W-:Y:S02]  /*4b8c0*/  ISETP.LT.AND P5, PT, R4, UR5, !P1 ;  /* 0x0000000504007c0c */ /* 0x000fe4000cfa1270 */
[----:B------:R-:W-:Y:S01]  /*4b8d0*/  ISETP.LT.AND P4, PT, R5, UR6, !P1 ;  /* 0x0000000605007c0c */ /* 0x000fe2000cf81270 */
[----:B------:R1:W-:Y:S01]  /*4b8e0*/  STL [R1+0x1d08], R18 ;  /* 0x001d081201007387 */ /* 0x0003e20000100800 */
[----:B------:R-:W-:Y:S01]  /*4b8f0*/  PRMT R6, R28, 0x7632, R6 ;  /* 0x000076321c067816 */ /* 0x000fe20000000006 */
[----:B------:R-:W-:Y:S01]  /*4b900*/  IMAD.WIDE R4, R3, 0x2, R8 ;  /* 0x0000000203047825 */ /* 0x000fe200078e0208 */
[----:B------:R-:W-:Y:S01]  /*4b910*/  ISETP.LT.AND P6, PT, R27, UR7, !P1 ;  /* 0x000000071b007c0c */ /* 0x000fe2000cfc1270 */
[----:B------:R-:W-:Y:S01]  /*4b920*/  ULDC UR5, c[0x0][0x228] ;  /* 0x00008a0000057ab9 */ /* 0x000fe20000000800 */
[----:B------:R-:W-:Y:S01]  /*4b930*/  PRMT R0, R7, 0x7632, R0 ;  /* 0x0000763207007816 */ /* 0x000fe20000000000 */
[----:B------:R-:W-:Y:S01]  /*4b940*/  VIADD R2, R29, 0x1b ;  /* 0x0000001b1d027836 */ /* 0x000fe20000000000 */
[----:B------:R-:W-:Y:S01]  /*4b950*/  ULDC UR7, c[0x0][0x228] ;  /* 0x00008a0000077ab9 */ /* 0x000fe20000000800 */
[C---:B0-----:R-:W-:Y:S01]  /*4b960*/  IMAD.WIDE R24, R3.reuse, 0x2, R12 ;  /* 0x0000000203187825 */ /* 0x041fe200078e020c */
[----:B------:R-:W-:Y:S01]  /*4b970*/  ULDC UR6, c[0x0][0x228] ;  /* 0x00008a0000067ab9 */ /* 0x000fe20000000800 */
[----:B-1----:R-:W3:Y:S02]  /*4b980*/  LDL R18, [R1+0x1ce4] ;  /* 0x001ce40001127983 */ /* 0x002ee40000100800 */
[----:B------:R-:W-:-:S02]  /*4b990*/  IMAD.WIDE R26, R3, 0x2, R22 ;  /* 0x00000002031a7825 */ /* 0x000fc400078e0216 */
[----:B------:R0:W-:Y:S04]  /*4b9a0*/  STL [R1+0x1cfc], R19 ;  /* 0x001cfc1301007387 */ /* 0x0001e80000100800 */
[----:B------:R1:W-:Y:S04]  /*4b9b0*/  @P3 STG.E.U16 desc[UR8][R24.64], R28 ;  /* 0x0000001c18003986 */ /* 0x0003e8000c101508 */
[----:B0-----:R-:W4:Y:S04]  /*4b9c0*/  LDL.LU R19, [R1+0x1ce0] ;  /* 0x001ce00001137983 */ /* 0x001f280000300800 */
[----:B------:R0:W-:Y:S01]  /*4b9d0*/  STL [R1+0x1d34], R22 ;  /* 0x001d341601007387 */ /* 0x0001e20000100800 */
[----:B-1----:R-:W-:-:S03]  /*4b9e0*/  IMAD.WIDE R24, R3, 0x2, R10 ;  /* 0x0000000203187825 */ /* 0x002fc600078e020a */
[----:B0-----:R-:W4:Y:S04]  /*4b9f0*/  LDL.LU R22, [R1+0x1b4] ;  /* 0x0001b40001167983 */ /* 0x001f280000300800 */
[----:B------:R-:W-:Y:S01]  /*4ba00*/  STL [R1+0x1d30], R23 ;  /* 0x001d301701007387 */ /* 0x000fe20000100800 */
[----:B--2---:R-:W-:Y:S01]  /*4ba10*/  ISETP.LT.AND P2, PT, R17, UR4, !P1 ;  /* 0x0000000411007c0c */ /* 0x004fe2000cf41270 */
[----:B------:R-:W-:-:S12]  /*4ba20*/  ULDC UR4, c[0x0][0x228] ;  /* 0x00008a0000047ab9 */ /* 0x000fd80000000800 */
[----:B------:R0:W-:Y:S04]  /*4ba30*/  @P2 STG.E.U16 desc[UR8][R4.64], R6 ;  /* 0x0000000604002986 */ /* 0x0001e8000c101508 */
[----:B------:R1:W-:Y:S04]  /*4ba40*/  @P5 STG.E.U16 desc[UR8][R24.64], R7 ;  /* 0x0000000718005986 */ /* 0x0003e8000c101508 */
[----:B0-----:R-:W2:Y:S04]  /*4ba50*/  LDL.LU.64 R4, [R1+0x1d40] ;  /* 0x001d400001047983 */ /* 0x001ea80000300a00 */
[----:B------:R-:W2:Y:S04]  /*4ba60*/  LDL.LU R6, [R1+0x1d3c] ;  /* 0x001d3c0001067983 */ /* 0x000ea80000300800 */
[----:B-1----:R-:W2:Y:S04]  /*4ba70*/  LDL.LU R7, [R1+0x1d38] ;  /* 0x001d380001077983 */ /* 0x002ea80000300800 */
[----:B------:R-:W3:Y:S04]  /*4ba80*/  LDL R24, [R1+0x1ce8] ;  /* 0x001ce80001187983 */ /* 0x000ee80000100800 */
[----:B------:R-:W4:Y:S04]  /*4ba90*/  LDL.LU R25, [R1+0x10] ;  /* 0x0000100001197983 */ /* 0x000f280000300800 */
[----:B------:R0:W-:Y:S01]  /*4baa0*/  @P4 STG.E.U16 desc[UR8][R26.64], R0 ;  /* 0x000000001a004986 */ /* 0x0001e2000c101508 */
[----:B------:R-:W-:Y:S01]  /*4bab0*/  IMAD.WIDE R28, R3, 0x2, R20 ;  /* 0x00000002031c7825 */ /* 0x000fe200078e0214 */
[----:B------:R-:W-:-:S02]  /*4bac0*/  ISETP.GE.AND P3, PT, R2, UR23, PT ;  /* 0x0000001702007c0c */ /* 0x000fc4000bf66270 */
[----:B0-----:R-:W2:Y:S01]  /*4bad0*/  LDL R26, [R1+0x1cd0] ;  /* 0x001cd000011a7983 */ /* 0x001ea20000100800 */
[----:B------:R-:W-:-:S03]  /*4bae0*/  VIADD R0, R3, UR26 ;  /* 0x0000001a03007c36 */ /* 0x000fc60008000000 */
[----:B------:R-:W2:Y:S01]  /*4baf0*/  LDL R27, [R1+0x1cd8] ;  /* 0x001cd800011b7983 */ /* 0x000ea20000100800 */
[----:B------:R-:W-:Y:S01]  /*4bb00*/  ISETP.LT.AND P5, PT, R17, UR7, !P0 ;  /* 0x0000000711007c0c */ /* 0x000fe2000c7a1270 */
[----:B------:R-:W-:Y:S02]  /*4bb10*/  ULDC UR7, c[0x0][0x228] ;  /* 0x00008a0000077ab9 */ /* 0x000fe40000000800 */
[----:B------:R0:W-:Y:S04]  /*4bb20*/  STL [R1+0x1d28], R17 ;  /* 0x001d281101007387 */ /* 0x0001e80000100800 */
[----:B0-----:R-:W2:Y:S04]  /*4bb30*/  LDL.LU R17, [R1+0x1e4] ;  /* 0x0001e40001117983 */ /* 0x001ea80000300800 */
[----:B------:R-:W-:Y:S01]  /*4bb40*/  STL [R1+0x1d2c], R13 ;  /* 0x001d2c0d01007387 */ /* 0x000fe20000100800 */
[----:B---3--:R-:W-:Y:S01]  /*4bb50*/  ISETP.LT.AND P4, PT, R24, UR4, !P1 ;  /* 0x0000000418007c0c */ /* 0x008fe2000cf81270 */
[----:B------:R-:W-:-:S02]  /*4bb60*/  ULDC UR4, c[0x0][0x228] ;  /* 0x00008a0000047ab9 */ /* 0x000fc40000000800 */
[----:B------:R-:W-:Y:S01]  /*4bb70*/  ISETP.LT.AND P2, PT, R18, UR4, !P1 ;  /* 0x0000000412007c0c */ /* 0x000fe2000cf41270 */
[----:B----4-:R2:W-:Y:S01]  /*4bb80*/  @P6 STG.E.U16 desc[UR8][R28.64], R25 ;  /* 0x000000191c006986 */ /* 0x0105e2000c101508 */
[----:B------:R-:W-:Y:S01]  /*4bb90*/  PRMT R2, R25, 0x7632, R2 ;  /* 0x0000763219027816 */ /* 0x000fe20000000002 */
[----:B------:R-:W-:Y:S01]  /*4bba0*/  ULDC UR4, c[0x0][0x228] ;  /* 0x00008a0000047ab9 */ /* 0x000fe20000000800 */
[----:B------:R-:W-:Y:S01]  /*4bbb0*/  ISETP.LT.AND P1, PT, R19, UR5, !P1 ;  /* 0x0000000513007c0c */ /* 0x000fe2000cf21270 */
[----:B------:R-:W-:Y:S01]  /*4bbc0*/  ULDC UR5, c[0x0][0x228] ;  /* 0x00008a0000057ab9 */ /* 0x000fe20000000800 */
[----:B--2---:R-:W-:-:S04]  /*4bbd0*/  IMAD.WIDE R24, R3, 0x2, R6 ;  /* 0x0000000203187825 */ /* 0x004fc800078e0206 */
[----:B------:R-:W-:Y:S01]  /*4bbe0*/  IMAD.WIDE R28, R3, 0x2, R4 ;  /* 0x00000002031c7825 */ /* 0x000fe200078e0204 */
[----:B------:R0:W-:Y:S04]  /*4bbf0*/  @P4 STG.E.U16 desc[UR8][R24.64], R2 ;  /* 0x0000000218004986 */ /* 0x0001e8000c101508 */
[----:B------:R-:W-:Y:S01]  /*4bc00*/  @P2 STG.E.U16 desc[UR8][R28.64], R16 ;  /* 0x000000101c002986 */ /* 0x000fe2000c101508 */
[----:B0-----:R-:W-:Y:S01]  /*4bc10*/  IMAD.WIDE R24, R0, 0x2, R12 ;  /* 0x0000000200187825 */ /* 0x001fe200078e020c */
[----:B------:R-:W-:-:S03]  /*4bc20*/  PRMT R13, R16, 0x7632, R13 ;  /* 0x00007632100d7816 */ /* 0x000fc6000000000d */
[----:B------:R-:W-:-:S05]  /*4bc30*/  IMAD.WIDE R2, R3, 0x2, R14 ;  /* 0x0000000203027825 */ /* 0x000fca00078e020e */
[----:B------:R0:W-:Y:S04]  /*4bc40*/  @P1 STG.E.U16 desc[UR8][R2.64], R13 ;  /* 0x0000000d02001986 */ /* 0x0001e8000c101508 */
[----:B0-----:R-:W2:Y:S01]  /*4bc50*/  LDL.LU R2, [R1+0x1d4] ;  /* 0x0001d40001027983 */ /* 0x001ea20000300800 */
[----:B------:R-:W-:Y:S02]  /*4bc60*/  ISETP.LT.AND P6, PT, R26, UR6, !P0 ;  /* 0x000000061a007c0c */ /* 0x000fe4000c7c1270 */
[----:B------:R-:W-:Y:S01]  /*4bc70*/  ISETP.LT.AND P4, PT, R27, UR10, !P0 ;  /* 0x0000000a1b007c0c */ /* 0x000fe2000c781270 */
[----:B------:R-:W3:Y:S01]  /*4bc80*/  LDL R3, [R1+0x1ce8] ;  /* 0x001ce80001037983 */ /* 0x000ee20000100800 */
[----:B------:R-:W-:-:S03]  /*4bc90*/  PRMT R23, R22, 0x7632, R23 ;  /* 0x0000763216177816 */ /* 0x000fc60000000017 */
[----:B------:R-:W4:Y:S01]  /*4bca0*/  LDL R13, [R1+0x1cd0] ;  /* 0x001cd000010d7983 */ /* 0x000f220000100800 */
[----:B------:R-:W-:Y:S01]  /*4bcb0*/  IMAD.WIDE R26, R0, 0x2, R8 ;  /* 0x00000002001a7825 */ /* 0x000fe200078e0208 */
[----:B------:R-:W-:Y:S01]  /*4bcc0*/  ULDC UR6, c[0x0][0x228] ;  /* 0x00008a0000067ab9 */ /* 0x000fe20000000800 */
[----:B------:R-:W-:-:S03]  /*4bcd0*/  ULDC UR10, c[0x0][0x228] ;  /* 0x00008a00000a7ab9 */ /* 0x000fc60000000800 */
[----:B------:R0:W-:Y:S01]  /*4bce0*/  @P6 STG.E.U16 desc[UR8][R24.64], R22 ;  /* 0x0000001618006986 */ /* 0x0001e2000c101508 */
[----:B------:R-:W-:-:S03]  /*4bcf0*/  IMAD.WIDE R28, R0, 0x2, R10 ;  /* 0x00000002001c7825 */ /* 0x000fc600078e020a */
[----:B------:R1:W-:Y:S04]  /*4bd00*/  @P5 STG.E.U16 desc[UR8][R26.64], R23 ;  /* 0x000000171a005986 */ /* 0x0003e8000c101508 */
[----:B0-----:R-:W4:Y:S04]  /*4bd10*/  LDL.LU R22, [R1+0x1d34] ;  /* 0x001d340001167983 */ /* 0x001f280000300800 */
[----:B------:R-:W3:Y:S04]  /*4bd20*/  LDL R24, [R1+0x1cdc] ;  /* 0x001cdc0001187983 */ /* 0x000ee80000100800 */
[----:B------:R-:W4:Y:S04]  /*4bd30*/  LDL R25, [R1+0x1cec] ;  /* 0x001cec0001197983 */ /* 0x000f280000100800 */
[----:B-1----:R-:W4:Y:S04]  /*4bd40*/  LDL.LU R23, [R1+0x1d30] ;  /* 0x001d300001177983 */ /* 0x002f280000300800 */
[----:B------:R-:W4:Y:S04]  /*4bd50*/  LDL.LU R27, [R1+0x1c4] ;  /* 0x0001c400011b7983 */ /* 0x000f280000300800 */
[----:B--2---:R0:W-:Y:S04]  /*4bd60*/  @P4 STG.E.U16 desc[UR8][R28.64], R2 ;  /* 0x000000021c004986 */ /* 0x0041e8000c101508 */
[----:B0-----:R-:W2:Y:S01]  /*4bd70*/  LDL R29, [R1+0xbf0] ;  /* 0x000bf000011d7983 */ /* 0x001ea20000100800 */
[----:B------:R-:W-:-:S02]  /*4bd80*/  PRMT R16, R2, 0x7632, R16 ;  /* 0x0000763202107816 */ /* 0x000fc40000000010 */
[----:B---3--:R-:W-:Y:S01]  /*4bd90*/  ISETP.LT.AND P6, PT, R24, UR4, !P0 ;  /* 0x0000000418007c0c */ /* 0x008fe2000c7c1270 */
[----:B------:R-:W-:Y:S01]  /*4bda0*/  ULDC UR4, c[0x0][0x228] ;  /* 0x00008a0000047ab9 */ /* 0x000fe20000000800 */
[----:B----4-:R-:W-:Y:S01]  /*4bdb0*/  ISETP.LT.AND P5, PT, R25, UR5, !P0 ;  /* 0x0000000519007c0c */ /* 0x010fe2000c7a1270 */
[----:B------:R-:W-:Y:S01]  /*4bdc0*/  ULDC UR5, c[0x0][0x228] ;  /* 0x00008a0000057ab9 */ /* 0x000fe20000000800 */
[----:B------:R-:W-:Y:S01]  /*4bdd0*/  ISETP.LT.AND P1, PT, R3, UR4, !P0 ;  /* 0x0000000403007c0c */ /* 0x000fe2000c721270 */
[----:B------:R-:W-:Y:S01]  /*4bde0*/  IMAD.WIDE R24, R0, 0x2, R20 ;  /* 0x0000000200187825 */ /* 0x000fe200078e0214 */
[----:B------:R-:W-:Y:S01]  /*4bdf0*/  ISETP.LT.AND P2, PT, R18, UR5, !P0 ;  /* 0x0000000512007c0c */ /* 0x000fe2000c741270 */
[----:B------:R0:W-:Y:S01]  /*4be00*/  STL [R1+0x1d20], R18 ;  /* 0x001d201201007387 */ /* 0x0001e20000100800 */
[----:B------:R-:W-:Y:S01]  /*4be10*/  ULDC UR4, c[0x0][0x228] ;  /* 0x00008a0000047ab9 */ /* 0x000fe20000000800 */
[----:B------:R-:W-:Y:S01]  /*4be20*/  IMAD.WIDE R2, R0, 0x2, R22 ;  /* 0x0000000200027825 */ /* 0x000fe200078e0216 */
[----:B------:R-:W-:Y:S01]  /*4be30*/  PRMT R28, R27, 0x7632, R28 ;  /* 0x000076321b1c7816 */ /* 0x000fe2000000001c */
[----:B------:R-:W-:-:S03]  /*4be40*/  ULDC UR5, c[0x0][0x228] ;  /* 0x00008a0000057ab9 */ /* 0x000fc60000000800 */
[----:B------:R-:W-:Y:S04]  /*4be50*/  @P6 STG.E.U16 desc[UR8][R2.64], R16 ;  /* 0x0000001002006986 */ /* 0x000fe8000c101508 */
[----:B------:R1:W-:Y:S01]  /*4be60*/  @P5 STG.E.U16 desc[UR8][R24.64], R27 ;  /* 0x0000001b18005986 */ /* 0x0003e2000c101508 */
[----:B------:R-:W-:Y:S01]  /*4be70*/  ISETP.LT.AND P5, PT, R13, UR4, !P3 ;  /* 0x000000040d007c0c */ /* 0x000fe2000dfa1270 */
[----:B------:R-:W-:Y:S02]  /*4be80*/  ULDC UR4, c[0x0][0x228] ;  /* 0x00008a0000047ab9 */ /* 0x000fe40000000800 */
[----:B0-----:R-:W3:Y:S04]  /*4be90*/  LDL.LU R18, [R1+0x1a4] ;  /* 0x0001a40001127983 */ /* 0x001ee80000300800 */
[----:B------:R-:W-:Y:S01]  /*4bea0*/  STL [R1+0x1d24], R19 ;  /* 0x001d241301007387 */ /* 0x000fe20000100800 */
[----:B-1----:R-:W-:-:S03]  /*4beb0*/  IMAD.WIDE R24, R0, 0x2, R6 ;  /* 0x0000000200187825 */ /* 0x002fc600078e0206 */
[----:B------:R-:W4:Y:S01]  /*4bec0*/  LDL.LU R13, [R1+0x1d2c] ;  /* 0x001d2c00010d7983 */ /* 0x000f220000300800 */
[----:B------:R-:W-:-:S03]  /*4bed0*/  PRMT R16, R17, 0x7632, R16 ;  /* 0x0000763211107816 */ /* 0x000fc60000000010 */
[----:B------:R0:W-:Y:S04]  /*4bee0*/  @P1 STG.E.U16 desc[UR8][R24.64], R28 ;  /* 0x0000001c18001986 */ /* 0x0001e8000c101508 */
[----:B0-----:R-:W3:Y:S04]  /*4bef0*/  LDL R28, [R1+0x1cdc] ;  /* 0x001cdc00011c7983 */ /* 0x001ee80000100800 */
[----:B------:R-:W3:Y:S04]  /*4bf00*/  LDL R24, [R1+0x1cec] ;  /* 0x001cec0001187983 */ /* 0x000ee80000100800 */
[----:B------:R-:W3:Y:S01]  /*4bf10*/  LDL.LU R25, [R1+0x1f4] ;  /* 0x0001f40001197983 */ /* 0x000ee20000300800 */
[----:B--2---:R-:W-:-:S05]  /*4bf20*/  VIADD R26, R29, 0x1c ;  /* 0x0000001c1d1a7836 */ /* 0x004fca0000000000 */
[----:B------:R-:W-:Y:S01]  /*4bf30*/  ISETP.GE.AND P4, PT, R26, UR21, PT ;  /* 0x000000151a007c0c */ /* 0x000fe2000bf86270 */
[----:B------:R-:W-:-:S05]  /*4bf40*/  IMAD.WIDE R26, R0, 0x2, R4 ;  /* 0x00000002001a7825 */ /* 0x000fca00078e0204 */
[----:B------:R0:W-:Y:S04]  /*4bf50*/  @P2 STG.E.U16 desc[UR8][R26.64], R17 ;  /* 0x000000111a002986 */ /* 0x0001e8000c101508 */
[----:B0-----:R-:W2:Y:S04]  /*4bf60*/  LDL.LU R17, [R1+0x1d28] ;  /* 0x001d280001117983 */ /* 0x001ea80000300800 */
[----:B------:R-:W2:Y:S01]  /*4bf70*/  LDL R27, [R1+0x1cd8] ;  /* 0x001cd800011b7983 */ /* 0x000ea20000100800 */
[----:B------:R-:W-:Y:S01]  /*4bf80*/  ISETP.LT.AND P0, PT, R19, UR6, !P0 ;  /* 0x0000000613007c0c */ /* 0x000fe2000c701270 */
[----:B------:R-:W-:Y:S01]  /*4bf90*/  IMAD.WIDE R2, R0, 0x2, R14 ;  /* 0x0000000200027825 */ /* 0x000fe200078e020e */
[----:B------:R-:W-:-:S03]  /*4bfa0*/  ULDC UR6, c[0x0][0x228] ;  /* 0x00008a0000067ab9 */ /* 0x000fc60000000800 */
[----:B------:R-:W-:-:S08]  /*4bfb0*/  VIADD R0, R0, UR26 ;  /* 0x0000001a00007c36 */ /* 0x000fd00008000000 */
[----:B------:R4:W-:Y:S02]  /*4bfc0*/  @P0 STG.E.U16 desc[UR8][R2.64], R16 ;  /* 0x0000001002000986 */ /* 0x0009e4000c101508 */
[C---:B----4-:R-:W-:Y:S02]  /*4bfd0*/  IMAD.WIDE R2, R0.reuse, 0x2, R12 ;  /* 0x0000000200027825 */ /* 0x050fe400078e020c */
[----:B------:R-:W-:Y:S04]  /*4bfe0*/  STL [R1+0x1d18], R22 ;  /* 0x001d181601007387 */ /* 0x000fe80000100800 */
[----:B------:R-:W-:Y:S04]  /*4bff0*/  STL [R1+0x1d14], R23 ;  /* 0x001d141701007387 */ /* 0x000fe80000100800 */
[----:B---3--:R0:W-:Y:S01]  /*4c000*/  @P5 STG.E.U16 desc[UR8][R2.64], R25 ;  /* 0x0000001902005986 */ /* 0x0081e2000c101508 */
[----:B------:R-:W-:Y:S01]  /*4c010*/  PRMT R19, R25, 0x7632, R19 ;  /* 0x0000763219137816 */ /* 0x000fe20000000013 */
[C---:B0-----:R-:W-:Y:S01]  /*4c020*/  IMAD.WIDE R2, R0.reuse, 0x2, R8 ;  /* 0x0000000200027825 */ /* 0x041fe200078e0208 */
[----:B--2---:R-:W-:Y:S01]  /*4c030*/  ISETP.LT.AND P0, PT, R17, UR4, !P3 ;  /* 0x0000000411007c0c */ /* 0x004fe2000df01270 */
[----:B------:R-:W-:Y:S01]  /*4c040*/  ULDC UR4, c[0x0][0x228] ;  /* 0x00008a0000047ab9 */ /* 0x000fe20000000800 */
[----:B------:R-:W-:Y:S01]  /*4c050*/  ISETP.LT.AND P6, PT, R27, UR5, !P3 ;  /* 0x000000051b007c0c */ /* 0x000fe2000dfc1270 */
[----:B------:R-:W-:Y:S01]  /*4c060*/  IMAD.WIDE R26, R0, 0x2, R22 ;  /* 0x00000002001a7825 */ /* 0x000fe200078e0216 */
[----:B------:R-:W-:Y:S01]  /*4c070*/  ISETP.LT.AND P1, PT, R28, UR6, !P3 ;  /* 0x000000061c007c0c */ /* 0x000fe2000df21270 */
[----:B------:R-:W2:Y:S01]  /*4c080*/  LDL.LU R23, [R1+0x1b8] ;  /* 0x0001b80001177983 */ /* 0x000ea20000300800 */
[----:B------:R-:W-:-:S07]  /*4c090*/  ISETP.LT.AND P5, PT, R24, UR7, !P3 ;  /* 0x0000000718007c0c */ /* 0x000fce000dfa1270 */
[----:B------:R0:W-:Y:S01]  /*4c0a0*/  @P0 STG.E.U16 desc[UR8][R2.64], R19 ;  /* 0x0000001302000986 */ /* 0x0001e2000c101508 */
[----:B------:R-:W-:Y:S01]  /*4c0b0*/  IMAD.WIDE R24, R0, 0x2, R10 ;  /* 0x0000000200187825 */ /* 0x000fe200078e020a */
[----:B------:R-:W-:Y:S01]  /*4c0c0*/  PRMT R16, R18, 0x7632, R16 ;  /* 0x0000763212107816 */ /* 0x000fe20000000010 */
[----:B------:R-:W-:Y:S01]  /*4c0d0*/  ULDC UR7, c[0x0][0x228] ;  /* 0x00008a0000077ab9 */ /* 0x000fe20000000800 */
[----:B------:R-:W-:Y:S01]  /*4c0e0*/  ULDC UR5, c[0x0][0x228] ;  /* 0x00008a0000057ab9 */ /* 0x000fe20000000800 */
[----:B------:R-:W-:Y:S01]  /*4c0f0*/  VIADD R28, R29, 0x1d ;  /* 0x0000001d1d1c7836 */ /* 0x000fe20000000000 */
[----:B------:R-:W-:Y:S01]  /*4c100*/  ULDC UR6, c[0x0][0x228] ;  /* 0x00008a0000067ab9 */ /* 0x000fe20000000800 */
[----:B0-----:R-:W3:Y:S04]  /*4c110*/  LDL.LU R19, [R1+0x1d24] ;  /* 0x001d240001137983 */ /* 0x001ee80000300800 */
[----:B------:R-:W4:Y:S04]  /*4c120*/  LDL R2, [R1+0x1ce8] ;  /* 0x001ce80001027983 */ /* 0x000f280000100800 */
[----:B------:R-:W2:Y:S01]  /*4c130*/  LDL.LU R3, [R1+0x14] ;  /* 0x0000140001037983 */ /* 0x000ea20000300800 */
[----:B------:R-:W-:-:S03]  /*4c140*/  ISETP.GE.AND P2, PT, R28, UR19, PT ;  /* 0x000000131c007c0c */ /* 0x000fc6000bf46270 */
[----:B------:R0:W-:Y:S01]  /*4c150*/  @P6 STG.E.U16 desc[UR8][R24.64], R18 ;  /* 0x0000001218006986 */ /* 0x0001e2000c101508 */
[----:B------:R-:W-:-:S03]  /*4c160*/  IMAD.WIDE R28, R0, 0x2, R20 ;  /* 0x00000002001c7825 */ /* 0x000fc600078e0214 */
[----:B------:R1:W-:Y:S04]  /*4c170*/  @P1 STG.E.U16 desc[UR8][R26.64], R16 ;  /* 0x000000101a001986 */ /* 0x0003e8000c101508 */
[----:B0-----:R-:W3:Y:S04]  /*4c180*/  LDL.LU R18, [R1+0x1d20] ;  /* 0x001d200001127983 */ /* 0x001ee80000300800 */
[----:B-1----:R-:W3:Y:S04]  /*4c190*/  LDL R27, [R1+0x1cd0] ;  /* 0x001cd000011b7983 */ /* 0x002ee80000100800 */
[----:B------:R-:W3:Y:S04]  /*4c1a0*/  LDL R25, [R1+0x1cd8] ;  /* 0x001cd80001197983 */ /* 0x000ee80000100800 */
[----:B--2---:R0:W-:Y:S01]  /*4c1b0*/  @P5 STG.E.U16 desc[UR8][R28.64], R3 ;  /* 0x000000031c005986 */ /* 0x0041e2000c101508 */
[----:B------:R-:W-:-:S02]  /*4c1c0*/  ISETP.LT.AND P5, PT, R17, UR7, !P4 ;  /* 0x0000000711007c0c */ /* 0x000fc4000e7a1270 */
[----:B------:R-:W-:Y:S01]  /*4c1d0*/  PRMT R24, R3, 0x7632, R24 ;  /* 0x0000763203187816 */ /* 0x000fe20000000018 */
[----:B------:R-:W2:Y:S01]  /*4c1e0*/  LDL.LU R17, [R1+0x1d1c] ;  /* 0x001d1c0001117983 */ /* 0x000ea20000300800 */
[----:B----4-:R-:W-:Y:S01]  /*4c1f0*/  ISETP.LT.AND P1, PT, R2, UR4, !P3 ;  /* 0x0000000402007c0c */ /* 0x010fe2000df21270 */
[----:B------:R-:W-:Y:S01]  /*4c200*/  ULDC UR4, c[0x0][0x228] ;  /* 0x00008a0000047ab9 */ /* 0x000fe20000000800 */
[C---:B------:R-:W-:Y:S01]  /*4c210*/  VIADD R16, R0.reuse, UR26 ;  /* 0x0000001a00107c36 */ /* 0x040fe20008000000 */
[----:B------:R-:W-:Y:S01]  /*4c220*/  ULDC UR7, c[0x0][0x228] ;  /* 0x00008a0000077ab9 */ /* 0x000fe20000000800 */
[----:B0-----:R-:W-:Y:S01]  /*4c230*/  IMAD.WIDE R2, R0, 0x2, R6 ;  /* 0x0000000200027825 */ /* 0x001fe200078e0206 */
[----:B---3--:R-:W-:Y:S02]  /*4c240*/  ISETP.LT.AND P0, PT, R18, UR4, !P3 ;  /* 0x0000000412007c0c */ /* 0x008fe4000df01270 */
[----:B------:R-:W-:-:S06]  /*4c250*/  ISETP.LT.AND P6, PT, R27, UR6, !P4 ;  /* 0x000000061b007c0c */ /* 0x000fcc000e7c1270 */
[----:B------:R0:W-:Y:S01]  /*4c260*/  @P1 STG.E.U16 desc[UR8][R2.64], R24 ;  /* 0x0000001802001986 */ /* 0x0001e2000c101508 */
[----:B------:R-:W-:Y:S01]  /*4c270*/  ISETP.LT.AND P3, PT, R19, UR5, !P3 ;  /* 0x0000000513007c0c */ /* 0x000fe2000df61270 */
[C---:B------:R-:W-:Y:S01]  /*4c280*/  IMAD.WIDE R26, R16.reuse, 0x2, R12 ;  /* 0x00000002101a7825 */ /* 0x040fe200078e020c */
[----:B------:R-:W-:Y:S01]  /*4c290*/  ISETP.LT.AND P1, PT, R25, UR10, !P4 ;  /* 0x0000000a19007c0c */ /* 0x000fe2000e721270 */
[----:B------:R1:W-:Y:S01]  /*4c2a0*/  STL [R1+0x1d10], R12 ;  /* 0x001d100c01007387 */ /* 0x0003e20000100800 */
[----:B------:R-:W-:Y:S01]  /*4c2b0*/  ULDC UR4, c[0x0][0x228] ;  /* 0x00008a0000047ab9 */ /* 0x000fe20000000800 */
[----:B------:R-:W-:Y:S01]  /*4c2c0*/  IMAD.WIDE R28, R16, 0x2, R8 ;  /* 0x00000002101c7825 */ /* 0x000fe200078e0208 */
[----:B------:R-:W-:Y:S01]  /*4c2d0*/  ULDC UR5, c[0x0][0x228] ;  /* 0x00008a0000057ab9 */ /* 0x000fe20000000800 */
[----:B------:R-:W-:Y:S02]  /*4c2e0*/  ULDC UR6, c[0x0][0x228] ;  /* 0x00008a0000067ab9 */ /* 0x000fe40000000800 */
[C---:B0-----:R-:W-:Y:S01]  /*4c2f0*/  IMAD.WIDE R2, R0.reuse, 0x2, R4 ;  /* 0x0000000200027825 */ /* 0x041fe200078e0204 */
[----:B-1----:R-:W3:Y:S03]  /*4c300*/  LDL R12, [R1+0x1cd0] ;  /* 0x001cd000010c7983 */ /* 0x002ee60000100800 */
[----:B------:R-:W-:Y:S01]  /*4c310*/  IMAD.WIDE R24, R0, 0x2, R14 ;  /* 0x0000000200187825 */ /* 0x000fe200078e020e */
[----:B------:R0:W-:Y:S01]  /*4c320*/  STL [R1+0x1d0c], R13 ;  /* 0x001d0c0d01007387 */ /* 0x0001e20000100800 */
[----:B------:R-:W-:-:S03]  /*4c330*/  PRMT R0, R23, 0x7632, R0 ;  /* 0x0000763217007816 */ /* 0x000fc60000000000 */
[----:B0-----:R-:W4:Y:S01]  /*4c340*/  LDL.LU R13, [R1+0x1e8] ;  /* 0x0001e800010d7983 */ /* 0x001f220000300800 */
[----:B--2---:R-:W-:-:S03]  /*4c350*/  PRMT R22, R17, 0x7632, R22 ;  /* 0x0000763211167816 */ /* 0x004fc60000000016 */
[----:B------:R0:W-:Y:S04]  /*4c360*/  @P0 STG.E.U16 desc[UR8][R2.64], R17 ;  /* 0x0000001102000986 */ /* 0x0001e8000c101508 */
[----:B------:R1:W-:Y:S04]  /*4c370*/  @P3 STG.E.U16 desc[UR8][R24.64], R22 ;  /* 0x0000001618003986 */ /* 0x0003e8000c101508 */
[----:B------:R2:W-:Y:S04]  /*4c380*/  @P6 STG.E.U16 desc[UR8][R26.64], R23 ;  /* 0x000000171a006986 */ /* 0x0005e8000c101508 */
[----:B0-----:R-:W3:Y:S04]  /*4c390*/  LDL.LU R17, [R1+0x1d8] ;  /* 0x0001d80001117983 */ /* 0x001ee80000300800 */
[----:B-1----:R-:W4:Y:S04]  /*4c3a0*/  LDL.LU R22, [R1+0x1d18] ;  /* 0x001d180001167983 */ /* 0x002f280000300800 */
[----:B------:R-:W4:Y:S04]  /*4c3b0*/  LDL R24, [R1+0x1cec] ;  /* 0x001cec0001187983 */ /* 0x000f280000100800 */
[----:B------:R-:W4:Y:S04]  /*4c3c0*/  LDL R25, [R1+0x1ce8] ;  /* 0x001ce80001197983 */ /* 0x000f280000100800 */
[----:B--2---:R-:W2:Y:S04]  /*4c3d0*/  LDL.LU R23, [R1+0x1d14] ;  /* 0x001d140001177983 */ /* 0x004ea80000300800 */
[----:B------:R-:W2:Y:S04]  /*4c3e0*/  LDL R26, [R1+0x1cdc] ;  /* 0x001cdc00011a7983 */ /* 0x000ea80000100800 */
[----:B------:R-:W2:Y:S04]  /*4c3f0*/  LDL.LU R27, [R1+0x1c8] ;  /* 0x0001c800011b7983 */ /* 0x000ea80000300800 */
[----:B------:R0:W-:Y:S04]  /*4c400*/  @P5 STG.E.U16 desc[UR8][R28.64], R0 ;  /* 0x000000001c005986 */ /* 0x0001e8000c101508 */
[----:B0-----:R-:W2:Y:S01]  /*4c410*/  LDL.LU R29, [R1+0xbf0] ;  /* 0x000bf000011d7983 */ /* 0x001ea20000300800 */
[----:B------:R-:W-:-:S03]  /*4c420*/  IMAD.WIDE R2, R16, 0x2, R10 ;  /* 0x0000000210027825 */ /* 0x000fc600078e020a */
[----:B------:R-:W2:Y:S04]  /*4c430*/  LDL.LU R28, [R1+0x1f8] ;  /* 0x0001f800011c7983 */ /* 0x000ea80000300800 */
[----:B---3--:R0:W-:Y:S01]  /*4c440*/  @P1 STG.E.U16 desc[UR8][R2.64], R17 ;  /* 0x0000001102001986 */ /* 0x0081e2000c101508 */
[----:B------:R-:W-:Y:S02]  /*4c450*/  PRMT R0, R17, 0x7632, R0 ;  /* 0x0000763211007816 */ /* 0x000fe40000000000 */
[----:B----4-:R-:W-:Y:S01]  /*4c460*/  ISETP.LT.AND P5, PT, R24, UR5, !P4 ;  /* 0x0000000518007c0c */ /* 0x010fe2000e7a1270 */
[----:B------:R-:W-:Y:S02]  /*4c470*/  ULDC UR5, c[0x0][0x228] ;  /* 0x00008a0000057ab9 */ /* 0x000fe40000000800 */
[----:B------:R-:W-:Y:S01]  /*4c480*/  ISETP.LT.AND P3, PT, R18, UR5, !P4 ;  /* 0x0000000512007c0c */ /* 0x000fe2000e761270 */
[----:B------:R-:W-:Y:S01]  /*4c490*/  ULDC UR5, c[0x0][0x228] ;  /* 0x00008a0000057ab9 */ /* 0x000fe20000000800 */
[----:B--2---:R-:W-:Y:S01]  /*4c4a0*/  ISETP.LT.AND P6, PT, R26, UR4, !P4 ;  /* 0x000000041a007c0c */ /* 0x004fe2000e7c1270 */
[----:B------:R-:W-:Y:S01]  /*4c4b0*/  ULDC UR4, c[0x0][0x228] ;  /* 0x00008a0000047ab9 */ /* 0x000fe20000000800 */
[----:B0-----:R-:W-:Y:S01]  /*4c4c0*/  IMAD.WIDE R2, R16, 0x2, R22 ;  /* 0x0000000210027825 */ /* 0x001fe200078e0216 */
[----:B------:R-:W-:Y:S01]  /*4c4d0*/  ISETP.LT.AND P0, PT, R25, UR4, !P4 ;  /* 0x0000000419007c0c */ /* 0x000fe2000e701270 */
[----:B------:R-:W-:-:S02]  /*4c4e0*/  ULDC UR4, c[0x0][0x228] ;  /* 0x00008a0000047ab9 */ /* 0x000fc40000000800 */
[----:B------:R-:W-:-:S07]  /*4c4f0*/  IMAD.WIDE R24, R16, 0x2, R20 ;  /* 0x0000000210187825 */ /* 0x000fce00078e0214 */
[----:B------:R0:W-:Y:S01]  /*4c500*/  @P6 STG.E.U16 desc[UR8][R2.64], R0 ;  /* 0x0000000002006986 */ /* 0x0001e2000c101508 */
[----:B------:R-:W-:-:S03]  /*4c510*/  VIADD R17, R29, 0x1e ;  /* 0x0000001e1d117836 */ /* 0x000fc60000000000 */
[----:B------:R1:W-:Y:S02]  /*4c520*/  @P5 STG.E.U16 desc[UR8][R24.64], R27 ;  /* 0x0000001b18005986 */ /* 0x0003e4000c101508 */
[----:B------:R-:W-:Y:S02]  /*4c530*/  ISETP.GE.AND P1, PT, R17, UR17, PT ;  /* 0x0000001111007c0c */ /* 0x000fe4000bf26270 */
[----:B------:R-:W-:Y:S02]  /*4c540*/  PRMT R17, R27, 0x7632, R17 ;  /* 0x000076321b117816 */ /* 0x000fe40000000011 */
[----:B------:R-:W-:Y:S02]  /*4c550*/  ISETP.LT.AND P5, PT, R12, UR4, !P2 ;  /* 0x000000040c007c0c */ /* 0x000fe4000d7a1270 */
[----:B0-----:R-:W-:Y:S01]  /*4c560*/  PRMT R0, R13, 0x7632, R0 ;  /* 0x000076320d007816 */ /* 0x001fe20000000000 */
[----:B------:R-:W2:Y:S01]  /*4c570*/  LDL.LU R12, [R1+0x1d10] ;  /* 0x001d1000010c7983 */ /* 0x000ea20000300800 */
[----:B-1----:R-:W-:Y:S01]  /*4c580*/  IMAD.WIDE R26, R16, 0x2, R6 ;  /* 0x00000002101a7825 */ /* 0x002fe200078e0206 */
[----:B------:R-:W-:-:S03]  /*4c590*/  ULDC UR4, c[0x0][0x228] ;  /* 0x00008a0000047ab9 */ /* 0x000fc60000000800 */
[C---:B------:R-:W-:Y:S01]  /*4c5a0*/  IMAD.WIDE R24, R16.reuse, 0x2, R4 ;  /* 0x0000000210187825 */ /* 0x040fe200078e0204 */
[----:B------:R0:W-:Y:S04]  /*4c5b0*/  @P0 STG.E.U16 desc[UR8][R26.64], R17 ;  /* 0x000000111a000986 */ /* 0x0001e8000c101508 */
[----:B------:R1:W-:Y:S04]  /*4c5c0*/  @P3 STG.E.U16 desc[UR8][R24.64], R13 ;  /* 0x0000000d18003986 */ /* 0x0003e8000c101508 */
[----:B0-----:R-:W3:Y:S04]  /*4c5d0*/  LDL R26, [R1+0x1cdc] ;  /* 0x001cdc00011a7983 */ /* 0x001ee80000100800 */
[----:B------:R-:W4:Y:S04]  /*4c5e0*/  LDL R27, [R1+0x1cec] ;  /* 0x001cec00011b7983 */ /* 0x000f280000100800 */
[----:B-1----:R-:W2:Y:S04]  /*4c5f0*/  LDL.LU R13, [R1+0x1d0c] ;  /* 0x001d0c00010d7983 */ /* 0x002ea80000300800 */
[----:B------:R-:W3:Y:S04]  /*4c600*/  LDL R24, [R1+0x1cd4] ;  /* 0x001cd40001187983 */ /* 0x000ee80000100800 */
[----:B------:R-:W4:Y:S01]  /*4c610*/  LDL R25, [R1+0x1cd8] ;  /* 0x001cd80001197983 */ /* 0x000f220000100800 */
[----:B------:R-:W-:-:S04]  /*4c620*/  IMAD.WIDE R2, R16, 0x2, R14 ;  /* 0x0000000210027825 */ /* 0x000fc800078e020e */
[----:B------:R-:W-:Y:S01]  /*4c630*/  VIADD R16, R16, UR26 ;  /* 0x0000001a10107c36 */ /* 0x000fe20008000000 */
[----:B------:R0:W-:Y:S01]  /*4c640*/  STL [R1+0x1d04], R10 ;  /* 0x001d040a01007387 */ /* 0x0001e20000100800 */
[----:B------:R-:W-:Y:S01]  /*4c650*/  ISETP.LT.AND P4, PT, R19, UR6, !P4 ;  /* 0x0000000613007c0c */ /* 0x000fe2000e781270 */
[----:B------:R-:W-:Y:S01]  /*4c660*/  ULDC UR6, c[0x0][0x228] ;  /* 0x00008a0000067ab9 */ /* 0x000fe20000000800 */
[----:B---3--:R-:W-:Y:S02]  /*4c670*/  ISETP.LT.AND P3, PT, R24, UR4, !P2 ;  /* 0x0000000418007c0c */ /* 0x008fe4000d761270 */
[----:B----4-:R-:W-:Y:S01]  /*4c680*/  ISETP.LT.AND P6, PT, R25, UR5, !P2 ;  /* 0x0000000519007c0c */ /* 0x010fe2000d7c1270 */
[----:B------:R-:W-:-:S08]  /*4c690*/  IMAD.WIDE R24, R16, 0x2, R10 ;  /* 0x0000000210187825 */ /* 0x000fd000078e020a */
[----:B------:R-:W-:Y:S01]  /*4c6a0*/  @P4 STG.E.U16 desc[UR8][R2.64], R0 ;  /* 0x0000000002004986 */ /* 0x000fe2000c101508 */
[----:B------:R-:W-:Y:S01]  /*4c6b0*/  ULDC UR4, c[0x0][0x228] ;  /* 0x00008a0000047ab9 */ /* 0x000fe20000000800 */
[----:B------:R-:W-:Y:S02]  /*4c6c0*/  ULDC UR5, c[0x0][0x228] ;  /* 0x00008a0000057ab9 */ /* 0x000fe40000000800 */
[----:B0-----:R-:W3:Y:S04]  /*4c6d0*/  LDL R10, [R1+0x1bc] ;  /* 0x0001bc00010a7983 */ /* 0x001ee80000100800 */
[----:B------:R0:W-:Y:S04]  /*4c6e0*/  STL [R1+0x1d00], R11 ;  /* 0x001d000b01007387 */ /* 0x0001e80000100800 */
[----:B0-----:R-:W4:Y:S01]  /*4c6f0*/  LDL.LU R11, [R1+0x1a8] ;  /* 0x0001a800010b7983 */ /* 0x001f220000300800 */
[----:B--2---:R-:W-:Y:S01]  /*4c700*/  IMAD.WIDE R2, R16, 0x2, R12 ;  /* 0x0000000210027825 */ /* 0x004fe200078e020c */
[----:B------:R-:W-:-:S04]  /*4c710*/  PRMT R0, R28, 0x7632, R0 ;  /* 0x000076321c007816 */ /* 0x000fc80000000000 */
[----:B------:R0:W-:Y:S02]  /*4c720*/  @P5 STG.E.U16 desc[UR8][R2.64], R28 ;  /* 0x0000001c02005986 */ /* 0x0001e4000c101508 */
[----:B0-----:R-:W-:-:S05]  /*4c730*/  IMAD.WIDE R2, R16, 0x2, R8 ;  /* 0x0000000210027825 */ /* 0x001fca00078e0208 */
[----:B------:R0:W-:Y:S04]  /*4c740*/  @P3 STG.E.U16 desc[UR8][R2.64], R0 ;  /* 0x0000000002003986 */ /* 0x0001e8000c101508 */
[----:B0-----:R-:W2:Y:S04]  /*4c750*/  LDL.LU R2, [R1+0x18] ;  /* 0x0000180001027983 */ /* 0x001ea80000300800 */
[----:B------:R-:W3:Y:S04]  /*4c760*/  LDL.LU R3, [R1+0x1cd0] ;  /* 0x001cd00001037983 */ /* 0x000ee80000300800 */
[----:B----4-:R0:W-:Y:S04]  /*4c770*/  @P6 STG.E.U16 desc[UR8][R24.64], R11 ;  /* 0x0000000b18006986 */ /* 0x0101e8000c101508 */
[----:B0-----:R-:W4:Y:S01]  /*4c780*/  LDL R25, [R1+0x1ce8] ;  /* 0x001ce80001197983 */ /* 0x001f220000100800 */
[----:B------:R-:W-:Y:S01]  /*4c790*/  ISETP.LT.AND P4, PT, R26, UR6, !P2 ;  /* 0x000000061a007c0c */ /* 0x000fe2000d781270 */
[----:B------:R-:W-:Y:S01]  /*4c7a0*/  VIADD R28, R29, 0x1f ;  /* 0x0000001f1d1c7836 */ /* 0x000fe20000000000 */
[----:B------:R-:W-:Y:S01]  /*4c7b0*/  ISETP.LT.AND P5, PT, R27, UR7, !P2 ;  /* 0x000000071b007c0c */ /* 0x000fe2000d7a1270 */
[----:B------:R-:W-:Y:S01]  /*4c7c0*/  IMAD.WIDE R26, R16, 0x2, R22 ;  /* 0x00000002101a7825 */ /* 0x000fe200078e0216 */
[----:B------:R-:W-:Y:S01]  /*4c7d0*/  PRMT R17, R11, 0x7632, R17 ;  /* 0x000076320b117816 */ /* 0x000fe20000000011 */
[----:B------:R-:W-:Y:S01]  /*4c7e0*/  ULDC UR6, c[0x0][0x228] ;  /* 0x00008a0000067ab9 */ /* 0x000fe20000000800 */
[----:B------:R-:W-:Y:S01]  /*4c7f0*/  ISETP.GE.AND P0, PT, R28, UR15, PT ;  /* 0x0000000f1c007c0c */ /* 0x000fe2000bf06270 */
[----:B------:R-:W-:Y:S01]  /*4c800*/  IMAD.WIDE R28, R16, 0x2, R20 ;  /* 0x00000002101c7825 */ /* 0x000fe200078e0214 */
[----:B------:R-:W3:Y:S05]  /*4c810*/  LDL R11, [R1+0x1cd8] ;  /* 0x001cd800010b7983 */ /* 0x000eea0000100800 */
[----:B------:R-:W-:Y:S04]  /*4c820*/  @P4 STG.E.U16 desc[UR8][R26.64], R17 ;  /* 0x000000111a004986 */ /* 0x000fe8000c101508 */
[----:B--2---:R0:W-:Y:S04]  /*4c830*/  @P5 STG.E.U16 desc[UR8][R28.64], R2 ;  /* 0x000000021c005986 */ /* 0x0041e8000c101508 */
[----:B0-----:R-:W2:Y:S01]  /*4c840*/  LDL.LU R28, [R1+0x1cd4] ;  /* 0x001cd400011c7983 */ /* 0x001ea20000300800 */
[----:B----4-:R-:W-:Y:S01]  /*4c850*/  ISETP.LT.AND P6, PT, R25, UR4, !P2 ;  /* 0x0000000419007c0c */ /* 0x010fe2000d7c1270 */
[----:B------:R-:W-:-:S02]  /*4c860*/  ULDC UR4, c[0x0][0x228] ;  /* 0x00008a0000047ab9 */ /* 0x000fc40000000800 */
[----:B------:R-:W-:Y:S01]  /*4c870*/  ISETP.LT.AND P5, PT, R18, UR4, !P2 ;  /* 0x0000000412007c0c */ /* 0x000fe2000d7a1270 */
[----:B------:R-:W-:Y:S01]  /*4c880*/  ULDC UR4, c[0x0][0x228] ;  /* 0x00008a0000047ab9 */ /* 0x000fe20000000800 */
[----:B------:R-:W4:Y:S01]  /*4c890*/  LDL.LU R18, [R1+0x1d08] ;  /* 0x001d080001127983 */ /* 0x000f220000300800 */
[----:B------:R-:W-:Y:S01]  /*4c8a0*/  ISETP.LT.AND P2, PT, R19, UR4, !P2 ;  /* 0x0000000413007c0c */ /* 0x000fe2000d741270 */
[----:B------:R-:W-:Y:S01]  /*4c8b0*/  IMAD.WIDE R24, R16, 0x2, R6 ;  /* 0x0000000210187825 */ /* 0x000fe200078e0206 */
[----:B------:R-:W-:Y:S01]  /*4c8c0*/  PRMT R0, R2, 0x7632, R0 ;  /* 0x0000763202007816 */ /* 0x000fe20000000000 */
[----:B------:R-:W2:Y:S01]  /*4c8d0*/  LDL.LU R29, [R1+0x1dc] ;  /* 0x0001dc00011d7983 */ /* 0x000ea20000300800 */
[C---:B---3--:R-:W-:Y:S01]  /*4c8e0*/  ISETP.LT.AND P3, PT, R3.reuse, UR5, !P1 ;  /* 0x0000000503007c0c */ /* 0x048fe2000cf61270 */
[----:B------:R-:W-:Y:S01]  /*4c8f0*/  ULDC UR4, c[0x0][0x228] ;  /* 0x00008a0000047ab9 */ /* 0x000fe20000000800 */
[----:B------:R-:W-:Y:S01]  /*4c900*/  ISETP.LT.AND P4, PT, R3, UR6, !P0 ;  /* 0x0000000603007c0c */ /* 0x000fe2000c781270 */
[----:B------:R-:W-:Y:S01]  /*4c910*/  IMAD.WIDE R2, R16, 0x2, R4 ;  /* 0x0000000210027825 */ /* 0x000fe200078e0204 */
[----:B------:R0:W-:Y:S01]  /*4c920*/  @P6 STG.E.U16 desc[UR8][R24.64], R0 ;  /* 0x0000000018006986 */ /* 0x0001e2000c101508 */
[----:B------:R-:W-:Y:S01]  /*4c930*/  PRMT R26, R10, 0x7632, R26 ;  /* 0x000076320a1a7816 */ /* 0x000fe2000000001a */
[----:B------:R-:W-:-:S02]  /*4c940*/  ULDC UR5, c[0x0][0x228] ;  /* 0x00008a0000057ab9 */ /* 0x000fc40000000800 */
[----:B------:R-:W3:Y:S04]  /*4c950*/  LDL.LU R27, [R1+0x1cc] ;  /* 0x0001cc00011b7983 */ /* 0x000ee80000300800 */
[----:B------:R-:W3:Y:S01]  /*4c960*/  LDL.LU R10, [R1+0x1d04] ;  /* 0x001d0400010a7983 */ /* 0x000ee20000300800 */
[C---:B0-----:R-:W-:Y:S02]  /*4c970*/  VIADD R0, R16.reuse, UR26 ;  /* 0x0000001a10007c36 */ /* 0x041fe40008000000 */
[----:B------:R-:W-:Y:S01]  /*4c980*/  IMAD.WIDE R16, R16, 0x2, R14 ;  /* 0x0000000210107825 */ /* 0x000fe200078e020e */
[----:B----4-:R0:W-:Y:S02]  /*4c990*/  @P5 STG.E.U16 desc[UR8][R2.64], R18 ;  /* 0x0000001202005986 */ /* 0x0101e4000c101508 */
[----:B0-----:R-:W-:-:S05]  /*4c9a0*/  PRMT R18, R18, 0x7632, R18 ;  /* 0x0000763212127816 */ /* 0x001fca0000000012 */
[----:B------:R0:W-:Y:S04]  /*4c9b0*/  @P2 STG.E.U16 desc[UR8][R16.64], R18 ;  /* 0x0000001210002986 */ /* 0x0001e8000c101508 */
[----:B0-----:R-:W4:Y:S01]  /*4c9c0*/  LDL.LU R16, [R1+0x1bc] ;  /* 0x0001bc0001107983 */ /* 0x001f220000300800 */
[----:B--2---:R-:W-:Y:S01]  /*4c9d0*/  ISETP.LT.AND P6, PT, R28, UR4, !P1 ;  /* 0x000000041c007c0c */ /* 0x004fe2000cfc1270 */
[C---:B------:R-:W-:Y:S01]  /*4c9e0*/  IMAD.WIDE R2, R0.reuse, 0x2, R12 ;  /* 0x0000000200027825 */ /* 0x040fe200078e020c */
[----:B------:R-:W-:Y:S01]  /*4c9f0*/  ULDC UR4, c[0x0][0x228] ;  /* 0x00008a0000047ab9 */ /* 0x000fe20000000800 */
[----:B------:R-:W2:Y:S02]  /*4ca00*/  LDL R17, [R1+0x1cdc] ;  /* 0x001cdc0001117983 */ /* 0x000ea40000100800 */
[C---:B------:R-:W-:Y:S01]  /*4ca10*/  IMAD.WIDE R24, R0.reuse, 0x2, R8 ;  /* 0x0000000200187825 */ /* 0x040fe200078e0208 */
[----:B------:R-:W-:Y:S01]  /*4ca20*/  ISETP.LT.AND P2, PT, R11, UR4, !P1 ;  /* 0x000000040b007c0c */ /* 0x000fe2000cf41270 */
[----:B------:R-:W-:Y:S01]  /*4ca30*/  ULDC UR4, c[0x0][0x228] ;  /* 0x00008a0000047ab9 */ /* 0x000fe20000000800 */
[----:B------:R-:W3:Y:S04]  /*4ca40*/  LDL.LU R11, [R1+0x1d00] ;  /* 0x001d0000010b7983 */ /* 0x000ee80000300800 */
[----:B----4-:R-:W-:Y:S04]  /*4ca50*/  @P3 STG.E.U16 desc[UR8][R2.64], R16 ;  /* 0x0000001002003986 */ /* 0x010fe8000c101508 */
[----:B------:R0:W-:Y:S04]  /*4ca60*/  @P6 STG.E.U16 desc[UR8][R24.64], R26 ;  /* 0x0000001a18006986 */ /* 0x0001e8000c101508 */
[----:B0-----:R-:W4:Y:S04]  /*4ca70*/  LDL.LU R26, [R1+0x1cec] ;  /* 0x001cec00011a7983 */ /* 0x001f280000300800 */
[----:B------:R-:W4:Y:S01]  /*4ca80*/  LDL.LU R24, [R1+0x1ce8] ;  /* 0x001ce80001187983 */ /* 0x000f220000300800 */
[----:B--2---:R-:W-:Y:S01]  /*4ca90*/  ISETP.LT.AND P6, PT, R17, UR4, !P1 ;  /* 0x0000000411007c0c */ /* 0x004fe2000cfc1270 */
[----:B------:R-:W-:Y:S01]  /*4caa0*/  ULDC UR4, c[0x0][0x228] ;  /* 0x00008a0000047ab9 */ /* 0x000fe20000000800 */
[----:B---3--:R-:W-:Y:S01]  /*4cab0*/  IMAD.WIDE R16, R0, 0x2, R10 ;  /* 0x0000000200107825 */ /* 0x008fe200078e020a */
[----:B------:R-:W2:Y:S01]  /*4cac0*/  LDL.LU R25, [R1+0x1ce4] ;  /* 0x001ce40001197983 */ /* 0x000ea20000300800 */
[----:B------:R-:W-:-:S03]  /*4cad0*/  PRMT R18, R29, 0x7632, R18 ;  /* 0x000076321d127816 */ /* 0x000fc60000000012 */
[----:B------:R0:W-:Y:S01]  /*4cae0*/  @P2 STG.E.U16 desc[UR8][R16.64], R29 ;  /* 0x0000001d10002986 */ /* 0x0001e2000c101508 */
[----:B------:R-:W-:Y:S01]  /*4caf0*/  IMAD.WIDE R2, R0, 0x2, R22 ;  /* 0x0000000200027825 */ /* 0x000fe200078e0216 */
[----:B------:R-:W-:Y:S01]  /*4cb00*/  ISETP.LT.AND P3, PT, R28, UR5, !P0 ;  /* 0x000000051c007c0c */ /* 0x000fe2000c761270 */
[----:B------:R-:W-:Y:S01]  /*4cb10*/  ULDC UR5, c[0x0][0x228] ;  /* 0x00008a0000057ab9 */ /* 0x000fe20000000800 */
[----:B------:R-:W3:Y:S04]  /*4cb20*/  LDL.LU R28, [R1+0x1fc] ;  /* 0x0001fc00011c7983 */ /* 0x000ee80000300800 */
[----:B------:R1:W-:Y:S01]  /*4cb30*/  @P6 STG.E.U16 desc[UR8][R2.64], R18 ;  /* 0x0000001202006986 */ /* 0x0003e2000c101508 */
[----:B0-----:R-:W-:Y:S01]  /*4cb40*/  IMAD.WIDE R16, R0, 0x2, R20 ;  /* 0x0000000200107825 */ /* 0x001fe200078e0214 */
[----:B-1----:R-:W-:-:S03]  /*4cb50*/  PRMT R18, R27, 0x7632, R18 ;  /* 0x000076321b127816 */ /* 0x002fc60000000012 */
[----:B------:R-:W-:Y:S01]  /*4cb60*/  IMAD.WIDE R2, R0, 0x2, R6 ;  /* 0x0000000200027825 */ /* 0x000fe200078e0206 */
[----:B----4-:R-:W-:Y:S01]  /*4cb70*/  ISETP.LT.AND P5, PT, R26, UR4, !P1 ;  /* 0x000000041a007c0c */ /* 0x010fe2000cfa1270 */
[----:B------:R-:W-:Y:S02]  /*4cb80*/  ULDC UR4, c[0x0][0x228] ;  /* 0x00008a0000047ab9 */ /* 0x000fe40000000800 */
[----:B------:R-:W-:Y:S01]  /*4cb90*/  ISETP.LT.AND P2, PT, R24, UR4, !P1 ;  /* 0x0000000418007c0c */ /* 0x000fe2000cf41270 */
[----:B------:R-:W-:-:S09]  /*4cba0*/  ULDC UR4, c[0x0][0x228] ;  /* 0x00008a0000047ab9 */ /* 0x000fd20000000800 */
[----:B------:R0:W-:Y:S04]  /*4cbb0*/  @P5 STG.E.U16 desc[UR8][R16.64], R27 ;  /* 0x0000001b10005986 */ /* 0x0001e8000c101508 */
[----:B------:R1:W-:Y:S04]  /*4cbc0*/  @P2 STG.E.U16 desc[UR8][R2.64], R18 ;  /* 0x0000001202002986 */ /* 0x0003e8000c101508 */
[----:B0-----:R-:W4:Y:S04]  /*4cbd0*/  LDL.LU R17, [R1+0x1cd8] ;  /* 0x001cd80001117983 */ /* 0x001f280000300800 */
[----:B------:R-:W3:Y:S04]  /*4cbe0*/  LDL.LU R29, [R1+0x1ac] ;  /* 0x0001ac00011d7983 */ /* 0x000ee80000300800 */
[----:B------:R-:W3:Y:S04]  /*4cbf0*/  LDL.LU R27, [R1+0x1c] ;  /* 0x00001c00011b7983 */ /* 0x000ee80000300800 */
[----:B-1----:R-:W3:Y:S04]  /*4cc00*/  LDL.LU R2, [R1+0x1cdc] ;  /* 0x001cdc0001027983 */ /* 0x002ee80000300800 */
[----:B------:R-:W3:Y:S01]  /*4cc10*/  LDL.LU R18, [R1+0x1ec] ;  /* 0x0001ec0001127983 */ /* 0x000ee20000300800 */
[----:B--2---:R-:W-:Y:S01]  /*4cc20*/  ISETP.LT.AND P6, PT, R25, UR4, !P1 ;  /* 0x0000000419007c0c */ /* 0x004fe2000cfc1270 */
[----:B------:R-:W-:-:S02]  /*4cc30*/  ULDC UR4, c[0x0][0x228] ;  /* 0x00008a0000047ab9 */ /* 0x000fc40000000800 */
[----:B------:R-:W-:Y:S01]  /*4cc40*/  ISETP.LT.AND P1, PT, R19, UR4, !P1 ;  /* 0x0000000413007c0c */ /* 0x000fe2000cf21270 */
[----:B------:R-:W-:Y:S01]  /*4cc50*/  ULDC UR4, c[0x0][0x228] ;  /* 0x00008a0000047ab9 */ /* 0x000fe20000000800 */
[----:B----4-:R-:W-:Y:S01]  /*4cc60*/  ISETP.LT.AND P5, PT, R17, UR5, !P0 ;  /* 0x0000000511007c0c */ /* 0x010fe2000c7a1270 */
[----:B------:R-:W-:Y:S01]  /*4cc70*/  IMAD.WIDE R16, R0, 0x2, R4 ;  /* 0x0000000200107825 */ /* 0x000fe200078e0204 */
[----:B------:R-:W-:Y:S01]  /*4cc80*/  ULDC UR5, c[0x0][0x228] ;  /* 0x00008a0000057ab9 */ /* 0x000fe20000000800 */
[----:B---3--:R-:W-:Y:S02]  /*4cc90*/  ISETP.LT.AND P2, PT, R2, UR4, !P0 ;  /* 0x0000000402007c0c */ /* 0x008fe4000c741270 */
[----:B------:R-:W-:Y:S01]  /*4cca0*/  VIADD R2, R0, UR26 ;  /* 0x0000001a00027c36 */ /* 0x000fe20008000000 */
[----:B------:R-:W-:Y:S02]  /*4ccb0*/  ULDC UR4, c[0x0][0x228] ;  /* 0x00008a0000047ab9 */ /* 0x000fe40000000800 */
[----:B------:R0:W-:Y:S01]  /*4ccc0*/  @P6 STG.E.U16 desc[UR8][R16.64], R18 ;  /* 0x0000001210006986 */ /* 0x0001e2000c101508 */
[----:B------:R-:W-:Y:S01]  /*4ccd0*/  PRMT R3, R18, 0x7632, R3 ;  /* 0x0000763212037816 */ /* 0x000fe20000000003 */
[----:B------:R-:W-:Y:S01]  /*4cce0*/  IMAD.WIDE R12, R2, 0x2, R12 ;  /* 0x00000002020c7825 */ /* 0x000fe200078e020c */
[----:B------:R-:W-:Y:S01]  /*4ccf0*/  ISETP.LT.AND P6, PT, R26, UR4, !P0 ;  /* 0x000000041a007c0c */ /* 0x000fe2000c7c1270 */
[----:B------:R-:W-:-:S02]  /*4cd00*/  ULDC UR4, c[0x0][0x228] ;  /* 0x00008a0000047ab9 */ /* 0x000fc40000000800 */
[----:B0-----:R-:W-:-:S05]  /*4cd10*/  IMAD.WIDE R16, R0, 0x2, R14 ;  /* 0x0000000200107825 */ /* 0x001fca00078e020e */
[----:B------:R-:W-:Y:S01]  /*4cd20*/  @P1 STG.E.U16 desc[UR8][R16.64], R3 ;  /* 0x0000000310001986 */ /* 0x000fe2000c101508 */
[----:B------:R-:W-:Y:S01]  /*4cd30*/  ISETP.LT.AND P1, PT, R24, UR4, !P0 ;  /* 0x0000000418007c0c */ /* 0x000fe2000c721270 */
[----:B------:R-:W-:Y:S02]  /*4cd40*/  ULDC UR4, c[0x0][0x228] ;  /* 0x00008a0000047ab9 */ /* 0x000fe40000000800 */
[----:B------:R0:W-:Y:S01]  /*4cd50*/  @P4 STG.E.U16 desc[UR8][R12.64], R28 ;  /* 0x0000001c0c004986 */ /* 0x0001e2000c101508 */
[----:B------:R-:W-:Y:S02]  /*4cd60*/  ISETP.LT.AND P4, PT, R25, UR4, !P0 ;  /* 0x0000000419007c0c */ /* 0x000fe4000c781270 */
[----:B------:R-:W-:Y:S02]  /*4cd70*/  ISETP.LT.AND P0, PT, R19, UR5, !P0 ;  /* 0x0000000513007c0c */ /* 0x000fe4000c701270 */
[----:B------:R-:W2:Y:S01]  /*4cd80*/  LDL.LU R19, [R1+0x1cfc] ;  /* 0x001cfc0001137983 */ /* 0x000ea20000300800 */
[----:B------:R-:W-:Y:S01]  /*4cd90*/  PRMT R0, R28, 0x7632, R0 ;  /* 0x000076321c007816 */ /* 0x000fe20000000000 */
[----:B------:R-:W-:-:S04]  /*4cda0*/  IMAD.WIDE R8, R2, 0x2, R8 ;  /* 0x0000000202087825 */ /* 0x000fc800078e0208 */
[----:B------:R-:W-:Y:S01]  /*4cdb0*/  IMAD.WIDE R10, R2, 0x2, R10 ;  /* 0x00000002020a7825 */ /* 0x000fe200078e020a */
[----:B0-----:R-:W-:-:S03]  /*4cdc0*/  PRMT R12, R29, 0x7632, R12 ;  /* 0x000076321d0c7816 */ /* 0x001fc6000000000c */
[C---:B------:R-:W-:Y:S01]  /*4cdd0*/  IMAD.WIDE R22, R2.reuse, 0x2, R22 ;  /* 0x0000000202167825 */ /* 0x040fe200078e0216 */
[----:B------:R-:W-:Y:S01]  /*4cde0*/  PRMT R13, R27, 0x7632, R13 ;  /* 0x000076321b0d7816 */ /* 0x000fe2000000000d */
[----:B------:R0:W-:Y:S02]  /*4cdf0*/  @P3 STG.E.U16 desc[UR8][R8.64], R0 ;  /* 0x0000000008003986 */ /* 0x0001e4000c101508 */
[C---:B------:R-:W-:Y:S02]  /*4ce00*/  IMAD.WIDE R20, R2.reuse, 0x2, R20 ;  /* 0x0000000202147825 */ /* 0x040fe400078e0214 */
[----:B------:R0:W-:Y:S02]  /*4ce10*/  @P5 STG.E.U16 desc[UR8][R10.64], R29 ;  /* 0x0000001d0a005986 */ /* 0x0001e4000c101508 */
[C---:B------:R-:W-:Y:S02]  /*4ce20*/  IMAD.WIDE R6, R2.reuse, 0x2, R6 ;  /* 0x0000000202067825 */ /* 0x040fe400078e0206 */
[----:B------:R0:W-:Y:S02]  /*4ce30*/  @P2 STG.E.U16 desc[UR8][R22.64], R12 ;  /* 0x0000000c16002986 */ /* 0x0001e4000c101508 */
[----:B------:R-:W-:-:S02]  /*4ce40*/  IMAD.WIDE R4, R2, 0x2, R4 ;  /* 0x0000000202047825 */ /* 0x000fc400078e0204 */
[----:B------:R0:W-:Y:S04]  /*4ce50*/  @P6 STG.E.U16 desc[UR8][R20.64], R27 ;  /* 0x0000001b14006986 */ /* 0x0001e8000c101508 */
[----:B------:R0:W-:Y:S01]  /*4ce60*/  @P1 STG.E.U16 desc[UR8][R6.64], R13 ;  /* 0x0000000d06001986 */ /* 0x0001e2000c101508 */
[----:B------:R-:W-:-:S03]  /*4ce70*/  IMAD.WIDE R2, R2, 0x2, R14 ;  /* 0x0000000202027825 */ /* 0x000fc600078e020e */
[----:B--2---:R0:W-:Y:S01]  /*4ce80*/  @P4 STG.E.U16 desc[UR8][R4.64], R19 ;  /* 0x0000001304004986 */ /* 0x0041e2000c101508 */
[----:B------:R-:W-:Y:S05]  /*4ce90*/  @!P0 EXIT ;  /* 0x000000000000894d */ /* 0x000fea0003800000 */
[----:B0-----:R-:W-:-:S05]  /*4cea0*/  PRMT R19, R19, 0x7632, R19 ;  /* 0x0000763213137816 */ /* 0x001fca0000000013 */
[----:B------:R-:W-:Y:S01]  /*4ceb0*/  STG.E.U16 desc[UR8][R2.64], R19 ;  /* 0x0000001302007986 */ /* 0x000fe2000c101508 */
[----:B------:R-:W-:Y:S05]  /*4cec0*/  EXIT ;  /* 0x000000000000794d */ /* 0x000fea0003800000 */
.L_x_2:
[----:B------:R-:W-:-:S00]  /*4ced0*/  BRA `(.L_x_2) ;  /* 0xfffffffc00fc7947 */ /* 0x000fc0000383ffff */
[----:B------:R-:W-:-:S00]  /*4cee0*/  NOP ;  /* 0x0000000000007918 */ /* 0x000fc00000000000 */
        /* <DEDUP_REMOVED lines=9> */
.L_x_3:


//--------------------- .nv.shared.matmul_kernel  --------------------------
	.section	.nv.shared.matmul_kernel,"aw",@nobits
	.sectionflags	@""
	.align	16
	.zero		1024


//--------------------- .nv.shared.reserved.0     --------------------------
	.section	.nv.shared.reserved.0,"aw",@nobits
	.weak		__nv_reservedSMEM_offset_0_alias
	.size		__nv_reservedSMEM_offset_0_alias, 0, 0
	.other		__nv_reservedSMEM_offset_0_alias,@"STO_CUDA_RESERVED_SHARED STV_DEFAULT"
__nv_reservedSMEM_offset_0_alias:
	.zero		0


//--------------------- .nv.constant0.matmul_kernel --------------------------
	.section	.nv.constant0.matmul_kernel,"a",@progbits
	.sectionflags	@""
	.align	4
.nv.constant0.matmul_kernel:
	.zero		608


//--------------------- SYMBOLS --------------------------

	.type		.nv.reservedSmem.offset0,@object
	.size		.nv.reservedSmem.offset0,0x4
